def matmul_kernel(
    a_ptr,
    b_ptr,
    c_ptr,
    M,
    N,
    K,
    stride_am,
    stride_ak,
    stride_bk,
    stride_bn,
    stride_cm,
    stride_cn,
    BLOCK_M: tl.constexpr,
    BLOCK_N: tl.constexpr,
    BLOCK_K: tl.constexpr,
    GROUP_M: tl.constexpr,
):
    pid = tl.program_id(axis=0)
    num_pid_m = tl.cdiv(M, BLOCK_M)
    num_pid_n = tl.cdiv(N, BLOCK_N)
    num_pid_in_group = GROUP_M * num_pid_n
    group_id = pid // num_pid_in_group
    first_pid_m = group_id * GROUP_M
    group_size_m = min(num_pid_m - first_pid_m, GROUP_M)
    pid_m = first_pid_m + ((pid % num_pid_in_group) % group_size_m)
    pid_n = (pid % num_pid_in_group) // group_size_m

    offs_am = (pid_m * BLOCK_M + tl.arange(0, BLOCK_M)) % M
    offs_bn = (pid_n * BLOCK_N + tl.arange(0, BLOCK_N)) % N
    offs_k = tl.arange(0, BLOCK_K)
    a_ptrs = a_ptr + offs_am[:, None] * stride_am + offs_k[None, :] * stride_ak
    b_ptrs = b_ptr + offs_k[:, None] * stride_bk + offs_bn[None, :] * stride_bn

    acc = tl.zeros((BLOCK_M, BLOCK_N), dtype=tl.float32)
    for kk in range(0, tl.cdiv(K, BLOCK_K)):
        a = tl.load(a_ptrs, mask=offs_k[None, :] < K - kk * BLOCK_K, other=0.0)
        b = tl.load(b_ptrs, mask=offs_k[:, None] < K - kk * BLOCK_K, other=0.0)
        acc = tl.dot(a, b, acc)
        a_ptrs += BLOCK_K * stride_ak
        b_ptrs += BLOCK_K * stride_bk

    c = acc.to(c_ptr.dtype.element_ty)
    offs_cm = pid_m * BLOCK_M + tl.arange(0, BLOCK_M)
    offs_cn = pid_n * BLOCK_N + tl.arange(0, BLOCK_N)
    c_ptrs = c_ptr + offs_cm[:, None] * stride_cm + offs_cn[None, :] * stride_cn
    mask = (offs_cm[:, None] < M) & (offs_cn[None, :] < N)
    tl.store(c_ptrs, c, mask=mask)

# config = {"BLOCK_K": 128, "BLOCK_M": 512, "BLOCK_N": 128, "GROUP_M": 8, "arch": "sm_100", "dtype": "fp16", "num_ctas": 1, "num_stages": 3, "num_warps": 16}
# arch = sm_100


// ===== COMPILED SASS (sm_100a) =====

	.target	sm_100a

	.elftype	@"ET_EXEC"


//--------------------- .note.nv.tkinfo           --------------------------
	.section	.note.nv.tkinfo,"",@"SHT_NOTE"
	.sectionflags	@"SHF_NOTE_NV_TKINFO"
	.tkinfo
        /*0018*/ 	.word	0x00000081
        /*0030*/ 	.string	""
        /*0030*/ 	.string	"ptxas-blackwell"
        /*0030*/ 	.string	"Cuda compilation tools, release 12.9, V12.9.86"
        /*0030*/ 	.string	"Build cuda_12.9.r12.9/compiler.36037853_0"
        /*0030*/ 	.string	"-v  -suppress-debug-info  -lineinfo  -arch sm_100a "



//--------------------- .note.nv.cuver            --------------------------
	.section	.note.nv.cuver,"",@"SHT_NOTE"
	.sectionflags	@"SHF_NOTE_NV_CUVER"
        /*0018*/ 	.short	0x0001
        /*001a*/ 	.short	0x0064
        /*001c*/ 	.short	0x0001
        /*001e*/ 	.short	0x0000
        /*0020*/ 	.short	0x0001
        /*0022*/ 	.short	0x0000


//--------------------- .nv.info                  --------------------------
	.section	.nv.info,"",@"SHT_CUDA_INFO"
	.align	4


	//----- nvinfo : EIATTR_REGCOUNT
	.align		4
        /*0000*/ 	.byte	0x04, 0x2f
        /*0002*/ 	.short	(.L_1 - .L_0)
	.align		4
.L_0:
        /*0004*/ 	.word	index@(matmul_kernel)
        /*0008*/ 	.word	0x00000020


	//----- nvinfo : EIATTR_FRAME_SIZE
	.align		4
.L_1:
        /*000c*/ 	.byte	0x04, 0x11
        /*000e*/ 	.short	(.L_3 - .L_2)
	.align		4
.L_2:
        /*0010*/ 	.word	index@(matmul_kernel)
        /*0014*/ 	.word	0x00001c38


	//----- nvinfo : EIATTR_MIN_STACK_SIZE
	.align		4
.L_3:
        /*0018*/ 	.byte	0x04, 0x12
        /*001a*/ 	.short	(.L_5 - .L_4)
	.align		4
.L_4:
        /*001c*/ 	.word	index@(matmul_kernel)
        /*0020*/ 	.word	0x00001c38
.L_5:


//--------------------- .nv.info.matmul_kernel    --------------------------
	.section	.nv.info.matmul_kernel,"",@"SHT_CUDA_INFO"
	.sectionflags	@""
	.align	4


	//----- nvinfo : EIATTR_CUDA_API_VERSION
	.align		4
        /*0000*/ 	.byte	0x04, 0x37
        /*0002*/ 	.short	(.L_7 - .L_6)
.L_6:
        /*0004*/ 	.word	0x00000081


	//----- nvinfo : EIATTR_KPARAM_INFO
	.align		4
.L_7:
        /*0008*/ 	.byte	0x04, 0x17
        /*000a*/ 	.short	(.L_9 - .L_8)
.L_8:
        /*000c*/ 	.word	0x00000000
        /*0010*/ 	.short	0x000d
        /*0012*/ 	.short	0x0048
        /*0014*/ 	.byte	0x00, 0xf4, 0x21, 0x00


	//----- nvinfo : EIATTR_KPARAM_INFO
	.align		4
.L_9:
        /*0018*/ 	.byte	0x04, 0x17
        /*001a*/ 	.short	(.L_11 - .L_10)
.L_10:
        /*001c*/ 	.word	0x00000000
        /*0020*/ 	.short	0x000c
        /*0022*/ 	.short	0x0040
        /*0024*/ 	.byte	0x00, 0xf4, 0x21, 0x00


	//----- nvinfo : EIATTR_KPARAM_INFO
	.align		4
.L_11:
        /*0028*/ 	.byte	0x04, 0x17
        /*002a*/ 	.short	(.L_13 - .L_12)
.L_12:
        /*002c*/ 	.word	0x00000000
        /*0030*/ 	.short	0x000b
        /*0032*/ 	.short	0x0038
        /*0034*/ 	.byte	0x00, 0xf0, 0x11, 0x00


	//----- nvinfo : EIATTR_KPARAM_INFO
	.align		4
.L_13:
        /*0038*/ 	.byte	0x04, 0x17
        /*003a*/ 	.short	(.L_15 - .L_14)
.L_14:
        /*003c*/ 	.word	0x00000000
        /*0040*/ 	.short	0x000a
        /*0042*/ 	.short	0x0034
        /*0044*/ 	.byte	0x00, 0xf0, 0x11, 0x00


	//----- nvinfo : EIATTR_KPARAM_INFO
	.align		4
.L_15:
        /*0048*/ 	.byte	0x04, 0x17
        /*004a*/ 	.short	(.L_17 - .L_16)
.L_16:
        /*004c*/ 	.word	0x00000000
        /*0050*/ 	.short	0x0009
        /*0052*/ 	.short	0x0030
        /*0054*/ 	.byte	0x00, 0xf0, 0x11, 0x00


	//----- nvinfo : EIATTR_KPARAM_INFO
	.align		4
.L_17:
        /*0058*/ 	.byte	0x04, 0x17
        /*005a*/ 	.short	(.L_19 - .L_18)
.L_18:
        /*005c*/ 	.word	0x00000000
        /*0060*/ 	.short	0x0008
        /*0062*/ 	.short	0x002c
        /*0064*/ 	.byte	0x00, 0xf0, 0x11, 0x00


	//----- nvinfo : EIATTR_KPARAM_INFO
	.align		4
.L_19:
        /*0068*/ 	.byte	0x04, 0x17
        /*006a*/ 	.short	(.L_21 - .L_20)
.L_20:
        /*006c*/ 	.word	0x00000000
        /*0070*/ 	.short	0x0007
        /*0072*/ 	.short	0x0028
        /*0074*/ 	.byte	0x00, 0xf0, 0x11, 0x00


	//----- nvinfo : EIATTR_KPARAM_INFO
	.align		4
.L_21:
        /*0078*/ 	.byte	0x04, 0x17
        /*007a*/ 	.short	(.L_23 - .L_22)
.L_22:
        /*007c*/ 	.word	0x00000000
        /*0080*/ 	.short	0x0006
        /*0082*/ 	.short	0x0024
        /*0084*/ 	.byte	0x00, 0xf0, 0x11, 0x00


	//----- nvinfo : EIATTR_KPARAM_INFO
	.align		4
.L_23:
        /*0088*/ 	.byte	0x04, 0x17
        /*008a*/ 	.short	(.L_25 - .L_24)
.L_24:
        /*008c*/ 	.word	0x00000000
        /*0090*/ 	.short	0x0005
        /*0092*/ 	.short	0x0020
        /*0094*/ 	.byte	0x00, 0xf0, 0x11, 0x00


	//----- nvinfo : EIATTR_KPARAM_INFO
	.align		4
.L_25:
        /*0098*/ 	.byte	0x04, 0x17
        /*009a*/ 	.short	(.L_27 - .L_26)
.L_26:
        /*009c*/ 	.word	0x00000000
        /*00a0*/ 	.short	0x0004
        /*00a2*/ 	.short	0x001c
        /*00a4*/ 	.byte	0x00, 0xf0, 0x11, 0x00


	//----- nvinfo : EIATTR_KPARAM_INFO
	.align		4
.L_27:
        /*00a8*/ 	.byte	0x04, 0x17
        /*00aa*/ 	.short	(.L_29 - .L_28)
.L_28:
        /*00ac*/ 	.word	0x00000000
        /*00b0*/ 	.short	0x0003
        /*00b2*/ 	.short	0x0018
        /*00b4*/ 	.byte	0x00, 0xf0, 0x11, 0x00


	//----- nvinfo : EIATTR_KPARAM_INFO
	.align		4
.L_29:
        /*00b8*/ 	.byte	0x04, 0x17
        /*00ba*/ 	.short	(.L_31 - .L_30)
.L_30:
        /*00bc*/ 	.word	0x00000000
        /*00c0*/ 	.short	0x0002
        /*00c2*/ 	.short	0x0010
        /*00c4*/ 	.byte	0x00, 0xf4, 0x21, 0x00


	//----- nvinfo : EIATTR_KPARAM_INFO
	.align		4
.L_31:
        /*00c8*/ 	.byte	0x04, 0x17
        /*00ca*/ 	.short	(.L_33 - .L_32)
.L_32:
        /*00cc*/ 	.word	0x00000000
        /*00d0*/ 	.short	0x0001
        /*00d2*/ 	.short	0x0008
        /*00d4*/ 	.byte	0x00, 0xf4, 0x21, 0x00


	//----- nvinfo : EIATTR_KPARAM_INFO
	.align		4
.L_33:
        /*00d8*/ 	.byte	0x04, 0x17
        /*00da*/ 	.short	(.L_35 - .L_34)
.L_34:
        /*00dc*/ 	.word	0x00000000
        /*00e0*/ 	.short	0x0000
        /*00e2*/ 	.short	0x0000
        /*00e4*/ 	.byte	0x00, 0xf4, 0x21, 0x00


	//----- nvinfo : EIATTR_SPARSE_MMA_MASK
	.align		4
.L_35:
        /*00e8*/ 	.byte	0x03, 0x50
        /*00ea*/ 	.short	0x0000


	//----- nvinfo : EIATTR_MAXREG_COUNT
	.align		4
        /*00ec*/ 	.byte	0x03, 0x1b
        /*00ee*/ 	.short	0x0080


	//----- nvinfo : EIATTR_NUM_BARRIERS
	.align		4
        /*00f0*/ 	.byte	0x02, 0x4c
        /*00f2*/ 	.byte	0x01
	.zero		1


	//----- nvinfo : EIATTR_ANNOTATIONS
	.align		4
        /*00f4*/ 	.byte	0x04, 0x55
        /*00f6*/ 	.short	(.L_37 - .L_36)


	//   ....[0]....
.L_36:
        /*00f8*/ 	.word	0x00000001
        /*00fc*/ 	.byte	0x80, 0x00, 0x00, 0x00, 0x01, 0x00, 0x00, 0x00, 0xc0, 0x00, 0x00, 0x00, 0x01, 0x00, 0x00, 0x00
        /* <DEDUP_REMOVED lines=2592> */
        /*a30c*/ 	.byte	0x20, 0x4f, 0x02, 0x00, 0x01, 0x00, 0x00, 0x00, 0x50, 0x53, 0x02, 0x00


	//----- nvinfo : EIATTR_VRC_CTA_INIT_COUNT
	.align		4
.L_37:
        /*a318*/ 	.byte	0x02, 0x4a
	.zero		1
	.zero		1


	//----- nvinfo : EIATTR_EXIT_INSTR_OFFSETS
	.align		4
        /*a31c*/ 	.byte	0x04, 0x1c
        /*a31e*/ 	.short	(.L_39 - .L_38)


	//   ....[0]....
.L_38:
        /*a320*/ 	.word	0x000269f0


	//   ....[1]....
        /*a324*/ 	.word	0x00026a20


	//----- nvinfo : EIATTR_REQNTID
	.align		4
.L_39:
        /*a328*/ 	.byte	0x04, 0x10
        /*a32a*/ 	.short	(.L_41 - .L_40)
.L_40:
        /*a32c*/ 	.word	0x00000200
        /*a330*/ 	.word	0x00000001
        /*a334*/ 	.word	0x00000001


	//----- nvinfo : EIATTR_CBANK_PARAM_SIZE
	.align		4
.L_41:
        /*a338*/ 	.byte	0x03, 0x19
        /*a33a*/ 	.short	0x0050


	//----- nvinfo : EIATTR_PARAM_CBANK
	.align		4
        /*a33c*/ 	.byte	0x04, 0x0a
        /*a33e*/ 	.short	(.L_43 - .L_42)
	.align		4
.L_42:
        /*a340*/ 	.word	index@(.nv.constant0.matmul_kernel)
        /*a344*/ 	.short	0x0380
        /*a346*/ 	.short	0x0050


	//----- nvinfo : EIATTR_SW_WAR
	.align		4
.L_43:
        /*a348*/ 	.byte	0x04, 0x36
        /*a34a*/ 	.short	(.L_45 - .L_44)
.L_44:
        /*a34c*/ 	.word	0x00000008
.L_45:


//--------------------- .nv.compat                --------------------------
	.section	.nv.compat,"",@"SHT_CUDA_COMPAT_INFO"
	.align	4
        /*0000*/ 	.byte	0x02, 0x02, 0x01, 0x00, 0x02, 0x05, 0x05, 0x00, 0x02, 0x03, 0x00, 0x00, 0x02, 0x06, 0x01, 0x00


//--------------------- .nv.callgraph             --------------------------
	.section	.nv.callgraph,"",@"SHT_CUDA_CALLGRAPH"
	.align	4
	.sectionentsize	8
	.align		4
        /*0000*/ 	.word	0x00000000
	.align		4
        /*0004*/ 	.word	0xffffffff
	.align		4
        /*0008*/ 	.word	0x00000000
	.align		4
        /*000c*/ 	.word	0xfffffffe
	.align		4
        /*0010*/ 	.word	0x00000000
	.align		4
        /*0014*/ 	.word	0xfffffffd
	.align		4
        /*0018*/ 	.word	0x00000000
	.align		4
        /*001c*/ 	.word	0xfffffffc


//--------------------- .text.matmul_kernel       --------------------------
	.section	.text.matmul_kernel,"ax",@progbits
	.align	128
        .global         matmul_kernel
        .type           matmul_kernel,@function
        .size           matmul_kernel,(.L_x_3 - matmul_kernel)
        .other          matmul_kernel,@"STO_CUDA_ENTRY STV_DEFAULT"
matmul_kernel:
.text.matmul_kernel:
[----:B------:R-:W0:Y:S08]  /*0000*/  LDC R1, c[0x0][0x37c] ;  /* 0x0000df00ff017b82 */ /* 0x000e300000000800 */
[----:B------:R-:W1:Y:S01]  /*0010*/  LDC.64 R2, c[0x0][0x398] ;  /* 0x0000e600ff027b82 */ /* 0x000e620000000a00 */
[----:B------:R-:W2:Y:S01]  /*0020*/  S2R R14, SR_TID.X ;  /* 0x00000000000e7919 */ /* 0x000ea20000002100 */
[----:B0-----:R-:W-:Y:S01]  /*0030*/  VIADD R1, R1, 0xffffe3c8 ;  /* 0xffffe3c801017836 */ /* 0x001fe20000000000 */
[----:B------:R-:W0:Y:S01]  /*0040*/  LDCU UR4, c[0x0][0x3a0] ;  /* 0x00007400ff0477ac */ /* 0x000e220008000800 */
[----:B------:R-:W-:-:S02]  /*0050*/  CS2R R16, SRZ ;  /* 0x0000000000107805 */ /* 0x000fc4000001ff00 */
[----:B------:R-:W-:Y:S02]  /*0060*/  CS2R R18, SRZ ;  /* 0x0000000000127805 */ /* 0x000fe4000001ff00 */
[----:B------:R-:W-:Y:S01]  /*0070*/  CS2R R20, SRZ ;  /* 0x0000000000147805 */ /* 0x000fe2000001ff00 */
[----:B------:R3:W-:Y:S01]  /*0080*/  STL [R1+0x10], RZ ;  /* 0x000010ff01007387 */ /* 0x0007e20000100800 */
[----:B------:R-:W-:Y:S02]  /*0090*/  CS2R R22, SRZ ;  /* 0x0000000000167805 */ /* 0x000fe4000001ff00 */
[----:B------:R-:W-:Y:S02]  /*00a0*/  CS2R R24, SRZ ;  /* 0x0000000000187805 */ /* 0x000fe4000001ff00 */
[----:B------:R-:W-:Y:S01]  /*00b0*/  CS2R R26, SRZ ;  /* 0x00000000001a7805 */ /* 0x000fe2000001ff00 */
[----:B------:R3:W-:Y:S01]  /*00c0*/  STL [R1+0x14], RZ ;  /* 0x000014ff01007387 */ /* 0x0007e20000100800 */
[----:B------:R-:W4:Y:S03]  /*00d0*/  LDCU.64 UR10, c[0x0][0x358] ;  /* 0x00006b00ff0a77ac */ /* 0x000f260008000a00 */
[----:B------:R3:W-:Y:S01]  /*00e0*/  STL [R1+0x18], RZ ;  /* 0x000018ff01007387 */ /* 0x0007e20000100800 */
[----:B0-----:R-:W-:Y:S01]  /*00f0*/  UIADD3 UR4, UPT, UPT, UR4, 0x7f, URZ ;  /* 0x0000007f04047890 */ /* 0x001fe2000fffe0ff */
[----:B-1----:R-:W-:-:S03]  /*0100*/  VIADD R0, R3, 0x7f ;  /* 0x0000007f03007836 */ /* 0x002fc60000000000 */
[----:B------:R-:W-:Y:S02]  /*0110*/  UISETP.GE.AND UP0, UPT, UR4, 0x80, UPT ;  /* 0x000000800400788c */ /* 0x000fe4000bf06270 */
[----:B------:R-:W-:-:S04]  /*0120*/  SHF.R.S32.HI R5, RZ, 0x1f, R0 ;  /* 0x0000001fff057819 */ /* 0x000fc80000011400 */
[----:B------:R-:W-:-:S04]  /*0130*/  LEA.HI R5, R5, R0, RZ, 0x7 ;  /* 0x0000000005057211 */ /* 0x000fc800078f38ff */
[----:B------:R-:W-:Y:S02]  /*0140*/  SHF.R.S32.HI R0, RZ, 0x7, R5 ;  /* 0x00000007ff007819 */ /* 0x000fe40000011405 */
[----:B------:R-:W0:Y:S03]  /*0150*/  S2R R5, SR_CTAID.X ;  /* 0x0000000000057919 */ /* 0x000e260000002500 */
[----:B------:R-:W-:-:S05]  /*0160*/  IMAD.SHL.U32 R0, R0, 0x8, RZ ;  /* 0x0000000800007824 */ /* 0x000fca00078e00ff */
[-C--:B------:R-:W-:Y:S02]  /*0170*/  IABS R9, R0.reuse ;  /* 0x0000000000097213 */ /* 0x080fe40000000000 */
[----:B------:R-:W-:Y:S02]  /*0180*/  IABS R12, R0 ;  /* 0x00000000000c7213 */ /* 0x000fe40000000000 */
[----:B------:R-:W1:Y:S08]  /*0190*/  I2F.RP R4, R9 ;  /* 0x0000000900047306 */ /* 0x000e700000209400 */
[----:B-1----:R-:W1:Y:S01]  /*01a0*/  MUFU.RCP R4, R4 ;  /* 0x0000000400047308 */ /* 0x002e620000001000 */
[----:B0-----:R-:W-:Y:S01]  /*01b0*/  IABS R10, R5 ;  /* 0x00000005000a7213 */ /* 0x001fe20000000000 */
[----:B-1----:R-:W-:-:S02]  /*01c0*/  VIADD R6, R4, 0xffffffe ;  /* 0x0ffffffe04067836 */ /* 0x002fc40000000000 */
[----:B------:R-:W-:-:S04]  /*01d0*/  IMAD.MOV R4, RZ, RZ, -R12 ;  /* 0x000000ffff047224 */ /* 0x000fc800078e0a0c */
[----:B------:R0:W1:Y:S02]  /*01e0*/  F2I.FTZ.U32.TRUNC.NTZ R7, R6 ;  /* 0x0000000600077305 */ /* 0x000064000021f000 */
[----:B0-----:R-:W-:Y:S02]  /*01f0*/  IMAD.MOV.U32 R6, RZ, RZ, RZ ;  /* 0x000000ffff067224 */ /* 0x001fe400078e00ff */
[----:B-1----:R-:W-:-:S04]  /*0200*/  IMAD.MOV R8, RZ, RZ, -R7 ;  /* 0x000000ffff087224 */ /* 0x002fc800078e0a07 */
[----:B------:R-:W-:Y:S02]  /*0210*/  IMAD R11, R8, R9, RZ ;  /* 0x00000009080b7224 */ /* 0x000fe400078e02ff */
[----:B------:R-:W-:Y:S02]  /*0220*/  IMAD.MOV.U32 R8, RZ, RZ, R10 ;  /* 0x000000ffff087224 */ /* 0x000fe400078e000a */
[----:B------:R-:W-:-:S06]  /*0230*/  IMAD.HI.U32 R7, R7, R11, R6 ;  /* 0x0000000b07077227 */ /* 0x000fcc00078e0006 */
[----:B------:R-:W-:-:S04]  /*0240*/  IMAD.HI.U32 R7, R7, R8, RZ ;  /* 0x0000000807077227 */ /* 0x000fc800078e00ff */
[----:B------:R-:W-:-:S05]  /*0250*/  IMAD R4, R7, R4, R8 ;  /* 0x0000000407047224 */ /* 0x000fca00078e0208 */
[----:B------:R-:W-:-:S13]  /*0260*/  ISETP.GT.U32.AND P1, PT, R9, R4, PT ;  /* 0x000000040900720c */ /* 0x000fda0003f24070 */
[----:B------:R-:W-:Y:S02]  /*0270*/  @!P1 IMAD.IADD R4, R4, 0x1, -R9 ;  /* 0x0000000104049824 */ /* 0x000fe400078e0a09 */
[----:B------:R-:W-:Y:S01]  /*0280*/  @!P1 VIADD R7, R7, 0x1 ;  /* 0x0000000107079836 */ /* 0x000fe20000000000 */
[----:B------:R-:W-:Y:S02]  /*0290*/  ISETP.NE.AND P1, PT, R0, RZ, PT ;  /* 0x000000ff0000720c */ /* 0x000fe40003f25270 */
[----:B------:R-:W-:Y:S02]  /*02a0*/  ISETP.GE.U32.AND P0, PT, R4, R9, PT ;  /* 0x000000090400720c */ /* 0x000fe40003f06070 */
[----:B------:R-:W-:-:S04]  /*02b0*/  LOP3.LUT R4, R5, R0, RZ, 0x3c, !PT ;  /* 0x0000000005047212 */ /* 0x000fc800078e3cff */
[----:B------:R-:W-:Y:S01]  /*02c0*/  ISETP.GE.AND P2, PT, R4, RZ, PT ;  /* 0x000000ff0400720c */ /* 0x000fe20003f46270 */
[----:B------:R-:W-:-:S06]  /*02d0*/  VIADD R4, R2, 0x1ff ;  /* 0x000001ff02047836 */ /* 0x000fcc0000000000 */
[----:B------:R-:W-:-:S04]  /*02e0*/  @P0 VIADD R7, R7, 0x1 ;  /* 0x0000000107070836 */ /* 0x000fc80000000000 */
[----:B------:R-:W-:Y:S01]  /*02f0*/  IMAD.MOV.U32 R6, RZ, RZ, R7 ;  /* 0x000000ffff067224 */ /* 0x000fe200078e0007 */
[----:B------:R-:W-:-:S03]  /*0300*/  SHF.R.S32.HI R7, RZ, 0x1f, R4 ;  /* 0x0000001fff077819 */ /* 0x000fc60000011404 */
[----:B------:R-:W-:Y:S01]  /*0310*/  @!P2 IMAD.MOV R6, RZ, RZ, -R6 ;  /* 0x000000ffff06a224 */ /* 0x000fe200078e0a06 */
[----:B------:R-:W-:Y:S02]  /*0320*/  @!P1 LOP3.LUT R6, RZ, R0, RZ, 0x33, !PT ;  /* 0x00000000ff069212 */ /* 0x000fe400078e33ff */
[----:B------:R-:W-:-:S03]  /*0330*/  LEA.HI R7, R7, R4, RZ, 0x9 ;  /* 0x0000000407077211 */ /* 0x000fc600078f48ff */
[----:B------:R-:W-:Y:S02]  /*0340*/  IMAD.SHL.U32 R4, R6, 0x8, RZ ;  /* 0x0000000806047824 */ /* 0x000fe400078e00ff */
[----:B------:R-:W-:-:S03]  /*0350*/  IMAD.MOV R6, RZ, RZ, -R6 ;  /* 0x000000ffff067224 */ /* 0x000fc600078e0a06 */
[----:B------:R-:W-:Y:S01]  /*0360*/  LEA.HI.SX32 R7, R7, -R4, 0x17 ;  /* 0x8000000407077211 */ /* 0x000fe200078fbaff */
[----:B------:R-:W-:Y:S02]  /*0370*/  IMAD R13, R0, R6, R5 ;  /* 0x00000006000d7224 */ /* 0x000fe400078e0205 */
[----:B------:R-:W-:Y:S01]  /*0380*/  IMAD.MOV.U32 R6, RZ, RZ, RZ ;  /* 0x000000ffff067224 */ /* 0x000fe200078e00ff */
[----:B------:R-:W-:-:S04]  /*0390*/  VIMNMX R8, PT, PT, R7, 0x8, PT ;  /* 0x0000000807087848 */ /* 0x000fc80003fe0100 */
[-C--:B------:R-:W-:Y:S02]  /*03a0*/  IABS R10, R8.reuse ;  /* 0x00000008000a7213 */ /* 0x080fe40000000000 */
[----:B------:R-:W-:Y:S02]  /*03b0*/  IABS R0, R8 ;  /* 0x0000000800007213 */ /* 0x000fe40000000000 */
[----:B------:R-:W0:Y:S08]  /*03c0*/  I2F.RP R9, R10 ;  /* 0x0000000a00097306 */ /* 0x000e300000209400 */
[----:B0-----:R-:W0:Y:S02]  /*03d0*/  MUFU.RCP R9, R9 ;  /* 0x0000000900097308 */ /* 0x001e240000001000 */
[----:B0-----:R-:W-:-:S06]  /*03e0*/  VIADD R7, R9, 0xffffffe ;  /* 0x0ffffffe09077836 */ /* 0x001fcc0000000000 */
[----:B------:R-:W0:Y:S02]  /*03f0*/  F2I.FTZ.U32.TRUNC.NTZ R7, R7 ;  /* 0x0000000700077305 */ /* 0x000e24000021f000 */
[----:B0-----:R-:W-:-:S04]  /*0400*/  IMAD.MOV R11, RZ, RZ, -R7 ;  /* 0x000000ffff0b7224 */ /* 0x001fc800078e0a07 */
[----:B------:R-:W-:Y:S01]  /*0410*/  IMAD.MOV.U32 R5, RZ, RZ, R11 ;  /* 0x000000ffff057224 */ /* 0x000fe200078e000b */
[----:B------:R-:W-:-:S03]  /*0420*/  IABS R11, R13 ;  /* 0x0000000d000b7213 */ /* 0x000fc60000000000 */
[----:B------:R-:W-:-:S04]  /*0430*/  IMAD R5, R5, R10, RZ ;  /* 0x0000000a05057224 */ /* 0x000fc800078e02ff */
[----:B------:R-:W-:-:S04]  /*0440*/  IMAD.HI.U32 R6, R7, R5, R6 ;  /* 0x0000000507067227 */ /* 0x000fc800078e0006 */
[----:B------:R-:W-:Y:S02]  /*0450*/  IMAD.MOV R5, RZ, RZ, -R0 ;  /* 0x000000ffff057224 */ /* 0x000fe400078e0a00 */
[----:B------:R-:W-:Y:S01]  /*0460*/  IMAD.HI.U32 R0, R6, R11, RZ ;  /* 0x0000000b06007227 */ /* 0x000fe200078e00ff */
[----:B--2---:R-:W-:Y:S02]  /*0470*/  LOP3.LUT R6, R14, 0x1ff, RZ, 0xc0, !PT ;  /* 0x000001ff0e067812 */ /* 0x004fe400078ec0ff */
[----:B------:R-:W-:Y:S01]  /*0480*/  CS2R R14, SRZ ;  /* 0x00000000000e7805 */ /* 0x000fe2000001ff00 */
[----:B------:R-:W-:-:S05]  /*0490*/  IMAD R5, R0, R5, R11 ;  /* 0x0000000500057224 */ /* 0x000fca00078e020b */
[----:B------:R-:W-:-:S13]  /*04a0*/  ISETP.GT.U32.AND P1, PT, R10, R5, PT ;  /* 0x000000050a00720c */ /* 0x000fda0003f24070 */
[----:B------:R-:W-:Y:S02]  /*04b0*/  @!P1 IMAD.IADD R5, R5, 0x1, -R10 ;  /* 0x0000000105059824 */ /* 0x000fe400078e0a0a */
[----:B------:R-:W-:Y:S01]  /*04c0*/  @!P1 VIADD R0, R0, 0x1 ;  /* 0x0000000100009836 */ /* 0x000fe20000000000 */
[----:B------:R-:W-:Y:S02]  /*04d0*/  ISETP.NE.AND P1, PT, R8, RZ, PT ;  /* 0x000000ff0800720c */ /* 0x000fe40003f25270 */
[----:B------:R-:W-:Y:S02]  /*04e0*/  ISETP.GE.U32.AND P0, PT, R5, R10, PT ;  /* 0x0000000a0500720c */ /* 0x000fe40003f06070 */
[----:B------:R-:W-:Y:S02]  /*04f0*/  CS2R R10, SRZ ;  /* 0x00000000000a7805 */ /* 0x000fe4000001ff00 */
[----:B------:R-:W-:-:S04]  /*0500*/  LOP3.LUT R5, R13, R8, RZ, 0x3c, !PT ;  /* 0x000000080d057212 */ /* 0x000fc800078e3cff */
[----:B------:R-:W-:-:S05]  /*0510*/  ISETP.GE.AND P2, PT, R5, RZ, PT ;  /* 0x000000ff0500720c */ /* 0x000fca0003f46270 */
[----:B------:R-:W-:-:S08]  /*0520*/  @P0 VIADD R0, R0, 0x1 ;  /* 0x0000000100000836 */ /* 0x000fd00000000000 */
[----:B------:R-:W-:Y:S01]  /*0530*/  @!P2 IMAD.MOV R0, RZ, RZ, -R0 ;  /* 0x000000ffff00a224 */ /* 0x000fe200078e0a00 */
[----:B------:R-:W-:-:S05]  /*0540*/  @!P1 LOP3.LUT R0, RZ, R8, RZ, 0x33, !PT ;  /* 0x00000008ff009212 */ /* 0x000fca00078e33ff */
[----:B------:R-:W-:Y:S02]  /*0550*/  IMAD.MOV R5, RZ, RZ, -R0 ;  /* 0x000000ffff057224 */ /* 0x000fe400078e0a00 */
[----:B------:R-:W-:Y:S02]  /*0560*/  IMAD.SHL.U32 R29, R0, 0x80, RZ ;  /* 0x00000080001d7824 */ /* 0x000fe400078e00ff */
[----:B------:R-:W-:Y:S01]  /*0570*/  IMAD R5, R8, R5, R13 ;  /* 0x0000000508057224 */ /* 0x000fe200078e020d */
[----:B------:R-:W-:Y:S02]  /*0580*/  CS2R R8, SRZ ;  /* 0x0000000000087805 */ /* 0x000fe4000001ff00 */
[----:B------:R-:W-:Y:S01]  /*0590*/  CS2R R12, SRZ ;  /* 0x00000000000c7805 */ /* 0x000fe2000001ff00 */
[----:B------:R-:W-:-:S04]  /*05a0*/  IMAD.IADD R5, R4, 0x1, R5 ;  /* 0x0000000104057824 */ /* 0x000fc800078e0205 */
[----:B------:R-:W-:Y:S01]  /*05b0*/  IMAD R28, R5, 0x200, R6 ;  /* 0x00000200051c7824 */ /* 0x000fe200078e0206 */
[----:B------:R-:W-:Y:S02]  /*05c0*/  CS2R R4, SRZ ;  /* 0x0000000000047805 */ /* 0x000fe4000001ff00 */
[----:B------:R-:W-:Y:S02]  /*05d0*/  CS2R R6, SRZ ;  /* 0x0000000000067805 */ /* 0x000fe4000001ff00 */
[----:B------:R3:W-:Y:S04]  /*05e0*/  STL [R1+0x8e8], R28 ;  /* 0x0008e81c01007387 */ /* 0x0007e80000100800 */
[----:B------:R3:W-:Y:S04]  /*05f0*/  STL [R1+0x1c], RZ ;  /* 0x00001cff01007387 */ /* 0x0007e80000100800 */
[----:B------:R3:W-:Y:S04]  /*0600*/  STL [R1], RZ ;  /* 0x000000ff01007387 */ /* 0x0007e80000100800 */
[----:B------:R3:W-:Y:S04]  /*0610*/  STL [R1+0x4], RZ ;  /* 0x000004ff01007387 */ /* 0x0007e80000100800 */
        /* <DEDUP_REMOVED lines=34> */
[----:B------:R3:W-:Y:S01]  /*0840*/  STL [R1+0x3e4], R29 ;  /* 0x0003e41d01007387 */ /* 0x0007e20000100800 */
[----:B----4-:R-:W-:Y:S05]  /*0850*/  BRA.U !UP0, `(.L_x_0) ;  /* 0x0000021508687547 */ /* 0x010fea000b800000 */
[----:B------:R-:W-:Y:S01]  /*0860*/  IABS R0, R2 ;  /* 0x0000000200007213 */ /* 0x000fe20000000000 */
[----:B------:R-:W0:Y:S01]  /*0870*/  S2R R27, SR_TID.X ;  /* 0x00000000001b7919 */ /* 0x000e220000002100 */
[----:B------:R-:W-:Y:S01]  /*0880*/  IABS R4, R3 ;  /* 0x0000000300047213 */ /* 0x000fe20000000000 */
[----:B------:R-:W1:Y:S01]  /*0890*/  LDCU UR5, c[0x0][0x3ac] ;  /* 0x00007580ff0577ac */ /* 0x000e620008000800 */
[----:B------:R-:W2:Y:S01]  /*08a0*/  I2F.RP R5, R0 ;  /* 0x0000000000057306 */ /* 0x000ea20000209400 */
[----:B------:R-:W-:Y:S01]  /*08b0*/  ISETP.GE.AND P3, PT, R28, RZ, PT ;  /* 0x000000ff1c00720c */ /* 0x000fe20003f66270 */
[----:B------:R4:W-:Y:S01]  /*08c0*/  STL [R1+0x930], R3 ;  /* 0x0009300301007387 */ /* 0x0009e20000100800 */
[----:B------:R-:W-:Y:S01]  /*08d0*/  ISETP.NE.AND P6, PT, R2, RZ, PT ;  /* 0x000000ff0200720c */ /* 0x000fe20003fc5270 */
[----:B------:R-:W5:Y:S04]  /*08e0*/  LDCU.128 UR12, c[0x0][0x380] ;  /* 0x00007000ff0c77ac */ /* 0x000f680008000c00 */
[----:B------:R-:W3:Y:S01]  /*08f0*/  I2F.RP R10, R4 ;  /* 0x00000004000a7306 */ /* 0x000ee20000209400 */
[----:B------:R-:W0:Y:S01]  /*0900*/  LDCU UR6, c[0x0][0x3b0] ;  /* 0x00007600ff0677ac */ /* 0x000e220008000800 */
[----:B------:R-:W0:Y:S06]  /*0910*/  LDCU UR4, c[0x0][0x3a4] ;  /* 0x00007480ff0477ac */ /* 0x000e2c0008000800 */
[----:B--2---:R-:W2:Y:S01]  /*0920*/  MUFU.RCP R5, R5 ;  /* 0x0000000500057308 */ /* 0x004ea20000001000 */
[----:B------:R-:W1:Y:S07]  /*0930*/  LDCU UR16, c[0x0][0x3a0] ;  /* 0x00007400ff1077ac */ /* 0x000e6e0008000800 */
[----:B---3--:R-:W3:Y:S01]  /*0940*/  MUFU.RCP R10, R10 ;  /* 0x0000000a000a7308 */ /* 0x008ee20000001000 */
[----:B--2---:R-:W-:Y:S01]  /*0950*/  VIADD R6, R5, 0xffffffe ;  /* 0x0ffffffe05067836 */ /* 0x004fe20000000000 */
[----:B0-----:R-:W-:-:S06]  /*0960*/  SHF.R.U32.HI R5, RZ, 0x7, R27 ;  /* 0x00000007ff057819 */ /* 0x001fcc000001161b */
[----:B------:R0:W2:Y:S01]  /*0970*/  F2I.FTZ.U32.TRUNC.NTZ R7, R6 ;  /* 0x0000000600077305 */ /* 0x0000a2000021f000 */
[----:B------:R-:W-:Y:S01]  /*0980*/  SGXT.U32 R5, R5, 0x2 ;  /* 0x000000020505781a */ /* 0x000fe20000000000 */
[----:B---3--:R-:W-:Y:S01]  /*0990*/  VIADD R8, R10, 0xffffffe ;  /* 0x0ffffffe0a087836 */ /* 0x008fe20000000000 */
[----:B------:R-:W-:-:S05]  /*09a0*/  IABS R10, R28 ;  /* 0x0000001c000a7213 */ /* 0x000fca0000000000 */
[----:B------:R-:W3:Y:S01]  /*09b0*/  F2I.FTZ.U32.TRUNC.NTZ R9, R8 ;  /* 0x0000000800097305 */ /* 0x000ee2000021f000 */
[----:B0-----:R-:W-:Y:S02]  /*09c0*/  IMAD.MOV.U32 R6, RZ, RZ, RZ ;  /* 0x000000ffff067224 */ /* 0x001fe400078e00ff */
[----:B--2---:R-:W-:-:S04]  /*09d0*/  IMAD.MOV R11, RZ, RZ, -R7 ;  /* 0x000000ffff0b7224 */ /* 0x004fc800078e0a07 */
[----:B------:R-:W-:-:S04]  /*09e0*/  IMAD R11, R11, R0, RZ ;  /* 0x000000000b0b7224 */ /* 0x000fc800078e02ff */
[----:B------:R-:W-:Y:S01]  /*09f0*/  IMAD.HI.U32 R7, R7, R11, R6 ;  /* 0x0000000b07077227 */ /* 0x000fe200078e0006 */
[----:B------:R-:W-:-:S03]  /*0a00*/  LOP3.LUT R6, R29, R5, RZ, 0xfc, !PT ;  /* 0x000000051d067212 */ /* 0x000fc600078efcff */
[----:B---3--:R-:W-:Y:S01]  /*0a10*/  IMAD.MOV R5, RZ, RZ, -R9 ;  /* 0x000000ffff057224 */ /* 0x008fe200078e0a09 */
[C---:B------:R-:W-:Y:S01]  /*0a20*/  LOP3.LUT R11, R6.reuse, 0x7c, RZ, 0xfc, !PT ;  /* 0x0000007c060b7812 */ /* 0x040fe200078efcff */
[----:B------:R-:W-:Y:S01]  /*0a30*/  IMAD.HI.U32 R7, R7, R10, RZ ;  /* 0x0000000a07077227 */ /* 0x000fe200078e00ff */
[C---:B------:R-:W-:Y:S02]  /*0a40*/  LOP3.LUT R12, R6.reuse, 0x70, RZ, 0xfc, !PT ;  /* 0x00000070060c7812 */ /* 0x040fe400078efcff */
[----:B------:R-:W-:Y:S01]  /*0a50*/  IABS R8, R11 ;  /* 0x0000000b00087213 */ /* 0x000fe20000000000 */
[----:B------:R-:W-:Y:S01]  /*0a60*/  IMAD.MOV R7, RZ, RZ, -R7 ;  /* 0x000000ffff077224 */ /* 0x000fe200078e0a07 */
[----:B------:R-:W-:Y:S01]  /*0a70*/  IABS R13, R12 ;  /* 0x0000000c000d7213 */ /* 0x000fe20000000000 */
[----:B------:R-:W-:Y:S01]  /*0a80*/  IMAD R5, R5, R4, RZ ;  /* 0x0000000405057224 */ /* 0x000fe200078e02ff */
[----:B------:R-:W-:Y:S01]  /*0a90*/  LOP3.LUT R20, R6, 0x64, RZ, 0xfc, !PT ;  /* 0x0000006406147812 */ /* 0x000fe200078efcff */
[----:B------:R-:W-:Y:S01]  /*0aa0*/  IMAD R7, R0, R7, R10 ;  /* 0x0000000700077224 */ /* 0x000fe200078e020a */
[----:B------:R-:W-:Y:S01]  /*0ab0*/  LOP3.LUT R19, R6, 0x60, RZ, 0xfc, !PT ;  /* 0x0000006006137812 */ /* 0x000fe200078efcff */
[----:B------:R-:W-:Y:S01]  /*0ac0*/  IMAD.MOV.U32 R10, RZ, RZ, R8 ;  /* 0x000000ffff0a7224 */ /* 0x000fe200078e0008 */
[----:B------:R-:W-:Y:S01]  /*0ad0*/  IABS R14, R20 ;  /* 0x00000014000e7213 */ /* 0x000fe20000000000 */
[----:B------:R-:W-:Y:S01]  /*0ae0*/  IMAD.MOV.U32 R8, RZ, RZ, RZ ;  /* 0x000000ffff087224 */ /* 0x000fe200078e00ff */
[----:B------:R-:W-:-:S02]  /*0af0*/  ISETP.GT.U32.AND P0, PT, R0, R7, PT ;  /* 0x000000070000720c */ /* 0x000fc40003f04070 */
[----:B------:R-:W-:Y:S01]  /*0b00*/  IABS R15, R19 ;  /* 0x00000013000f7213 */ /* 0x000fe20000000000 */
[----:B------:R-:W-:Y:S01]  /*0b10*/  IMAD.HI.U32 R5, R9, R5, R8 ;  /* 0x0000000509057227 */ /* 0x000fe200078e0008 */
[C---:B------:R-:W-:Y:S02]  /*0b20*/  LOP3.LUT R18, R6.reuse, 0x5c, RZ, 0xfc, !PT ;  /* 0x0000005c06127812 */ /* 0x040fe400078efcff */
[----:B------:R-:W-:Y:S02]  /*0b30*/  LOP3.LUT R27, R6, 0x30, RZ, 0xfc, !PT ;  /* 0x00000030061b7812 */ /* 0x000fe400078efcff */
[----:B------:R-:W-:Y:S01]  /*0b40*/  IABS R16, R18 ;  /* 0x0000001200107213 */ /* 0x000fe20000000000 */
[----:B------:R-:W-:-:S04]  /*0b50*/  IMAD.HI.U32 R8, R5, R10, RZ ;  /* 0x0000000a05087227 */ /* 0x000fc800078e00ff */
[----:B------:R-:W-:Y:S01]  /*0b60*/  @!P0 IMAD.IADD R7, R7, 0x1, -R0 ;  /* 0x0000000107078824 */ /* 0x000fe200078e0a00 */
[----:B------:R-:W-:Y:S01]  /*0b70*/  ISETP.GE.AND P0, PT, R11, RZ, PT ;  /* 0x000000ff0b00720c */ /* 0x000fe20003f06270 */
[----:B------:R-:W-:Y:S01]  /*0b80*/  IMAD.MOV R9, RZ, RZ, -R8 ;  /* 0x000000ffff097224 */ /* 0x000fe200078e0a08 */
[----:B------:R-:W-:Y:S02]  /*0b90*/  LOP3.LUT R8, R6, 0x78, RZ, 0xfc, !PT ;  /* 0x0000007806087812 */ /* 0x000fe400078efcff */
[----:B------:R-:W-:Y:S01]  /*0ba0*/  ISETP.GT.U32.AND P2, PT, R0, R7, PT ;  /* 0x000000070000720c */ /* 0x000fe20003f44070 */
[----:B------:R-:W-:Y:S01]  /*0bb0*/  IMAD R9, R4, R9, R10 ;  /* 0x0000000904097224 */ /* 0x000fe200078e020a */
[----:B------:R-:W-:Y:S02]  /*0bc0*/  IABS R11, R8 ;  /* 0x00000008000b7213 */ /* 0x000fe40000000000 */
[----:B------:R-:W-:Y:S02]  /*0bd0*/  ISETP.GE.AND P4, PT, R8, RZ, PT ;  /* 0x000000ff0800720c */ /* 0x000fe40003f86270 */
[----:B------:R-:W-:-:S02]  /*0be0*/  LOP3.LUT R8, R6, 0x74, RZ, 0xfc, !PT ;  /* 0x0000007406087812 */ /* 0x000fc400078efcff */
[----:B------:R-:W-:Y:S02]  /*0bf0*/  ISETP.GT.U32.AND P5, PT, R4, R9, PT ;  /* 0x000000090400720c */ /* 0x000fe40003fa4070 */
[----:B------:R-:W-:Y:S02]  /*0c00*/  IABS R17, R8 ;  /* 0x0000000800117213 */ /* 0x000fe40000000000 */
[----:B------:R-:W-:Y:S01]  /*0c10*/  ISETP.GE.AND P1, PT, R8, RZ, PT ;  /* 0x000000ff0800720c */ /* 0x000fe20003f26270 */
[----:B------:R-:W-:-:S04]  /*0c20*/  IMAD.HI.U32 R8, R5, R11, RZ ;  /* 0x0000000b05087227 */ /* 0x000fc800078e00ff */
[----:B------:R-:W-:Y:S02]  /*0c30*/  @!P2 IMAD.IADD R7, R7, 0x1, -R0 ;  /* 0x000000010707a824 */ /* 0x000fe400078e0a00 */
[----:B------:R-:W-:Y:S02]  /*0c40*/  IMAD.MOV R10, RZ, RZ, -R8 ;  /* 0x000000ffff0a7224 */ /* 0x000fe400078e0a08 */
[----:B------:R-:W-:-:S04]  /*0c50*/  IMAD.HI.U32 R0, R5, R17, RZ ;  /* 0x0000001105007227 */ /* 0x000fc800078e00ff */
[C---:B------:R-:W-:Y:S02]  /*0c60*/  IMAD R11, R4.reuse, R10, R11 ;  /* 0x0000000a040b7224 */ /* 0x040fe400078e020b */
[----:B------:R-:W-:Y:S02]  /*0c70*/  IMAD.MOV R10, RZ, RZ, -R0 ;  /* 0x000000ffff0a7224 */ /* 0x000fe400078e0a00 */
[----:B------:R-:W-:Y:S01]  /*0c80*/  @!P5 IMAD.IADD R9, R9, 0x1, -R4 ;  /* 0x000000010909d824 */ /* 0x000fe200078e0a04 */
[----:B------:R-:W-:Y:S01]  /*0c90*/  ISETP.GT.U32.AND P2, PT, R4, R11, PT ;  /* 0x0000000b0400720c */ /* 0x000fe20003f44070 */
[----:B------:R-:W-:Y:S01]  /*0ca0*/  IMAD.MOV.U32 R0, RZ, RZ, R7 ;  /* 0x000000ffff007224 */ /* 0x000fe200078e0007 */
[----:B------:R-:W-:Y:S01]  /*0cb0*/  LOP3.LUT R7, R6, 0x6c, RZ, 0xfc, !PT ;  /* 0x0000006c06077812 */ /* 0x000fe200078efcff */
[C---:B------:R-:W-:Y:S01]  /*0cc0*/  IMAD R17, R4.reuse, R10, R17 ;  /* 0x0000000a04117224 */ /* 0x040fe200078e0211 */
[C---:B------:R-:W-:Y:S01]  /*0cd0*/  ISETP.GT.U32.AND P5, PT, R4.reuse, R9, PT ;  /* 0x000000090400720c */ /* 0x040fe20003fa4070 */
[----:B------:R-:W-:Y:S01]  /*0ce0*/  @!P3 IMAD.MOV R0, RZ, RZ, -R0 ;  /* 0x000000ffff00b224 */ /* 0x000fe200078e0a00 */
[----:B------:R-:W-:Y:S01]  /*0cf0*/  @!P6 LOP3.LUT R0, RZ, R2, RZ, 0x33, !PT ;  /* 0x00000002ff00e212 */ /* 0x000fe200078e33ff */
[----:B------:R-:W-:Y:S01]  /*0d00*/  IMAD.HI.U32 R8, R5, R13, RZ ;  /* 0x0000000d05087227 */ /* 0x000fe200078e00ff */
[----:B------:R-:W-:-:S02]  /*0d10*/  ISETP.GT.U32.AND P6, PT, R4, R17, PT ;  /* 0x000000110400720c */ /* 0x000fc40003fc4070 */
[----:B------:R-:W-:Y:S01]  /*0d20*/  IABS R2, R7 ;  /* 0x0000000700027213 */ /* 0x000fe20000000000 */
[----:B------:R-:W-:Y:S01]  /*0d30*/  IMAD.MOV R8, RZ, RZ, -R8 ;  /* 0x000000ffff087224 */ /* 0x000fe200078e0a08 */
[----:B------:R-:W-:Y:S01]  /*0d40*/  LOP3.LUT R10, R6, 0x68, RZ, 0xfc, !PT ;  /* 0x00000068060a7812 */ /* 0x000fe200078efcff */
[--C-:B------:R-:W-:Y:S01]  /*0d50*/  @!P2 IMAD.IADD R11, R11, 0x1, -R4.reuse ;  /* 0x000000010b0ba824 */ /* 0x100fe200078e0a04 */
[----:B------:R-:W-:Y:S01]  /*0d60*/  STL [R1+0x918], R0 ;  /* 0x0009180001007387 */ /* 0x000fe20000100800 */
[C---:B------:R-:W-:Y:S01]  /*0d70*/  IMAD R13, R4.reuse, R8, R13 ;  /* 0x00000008040d7224 */ /* 0x040fe200078e020d */
[----:B------:R-:W-:Y:S01]  /*0d80*/  IABS R8, R10 ;  /* 0x0000000a00087213 */ /* 0x000fe20000000000 */
[--C-:B------:R-:W-:Y:S01]  /*0d90*/  @!P5 IMAD.IADD R9, R9, 0x1, -R4.reuse ;  /* 0x000000010909d824 */ /* 0x100fe200078e0a04 */
[C---:B------:R-:W-:Y:S02]  /*0da0*/  ISETP.GT.U32.AND P2, PT, R4.reuse, R11, PT ;  /* 0x0000000b0400720c */ /* 0x040fe40003f44070 */
[----:B------:R-:W-:Y:S01]  /*0db0*/  ISETP.GT.U32.AND P5, PT, R4, R13, PT ;  /* 0x0000000d0400720c */ /* 0x000fe20003fa4070 */
[----:B------:R-:W-:Y:S01]  /*0dc0*/  @!P6 IMAD.IADD R17, R17, 0x1, -R4 ;  /* 0x000000011111e824 */ /* 0x000fe200078e0a04 */
[----:B------:R-:W-:Y:S01]  /*0dd0*/  ISETP.GE.AND P3, PT, R12, RZ, PT ;  /* 0x000000ff0c00720c */ /* 0x000fe20003f66270 */
[----:B----4-:R-:W-:-:S02]  /*0de0*/  IMAD.MOV.U32 R3, RZ, RZ, R9 ;  /* 0x000000ffff037224 */ /* 0x010fc400078e0009 */
[----:B------:R-:W-:Y:S01]  /*0df0*/  IMAD.MOV.U32 R9, RZ, RZ, R2 ;  /* 0x000000ffff097224 */ /* 0x000fe200078e0002 */
[----:B------:R-:W-:Y:S01]  /*0e00*/  ISETP.GT.U32.AND P6, PT, R4, R17, PT ;  /* 0x000000110400720c */ /* 0x000fe20003fc4070 */
[----:B------:R-:W-:Y:S01]  /*0e10*/  @!P0 IMAD.MOV R3, RZ, RZ, -R3 ;  /* 0x000000ffff038224 */ /* 0x000fe200078e0a03 */
[----:B------:R-:W-:Y:S01]  /*0e20*/  ISETP.GE.AND P0, PT, R7, RZ, PT ;  /* 0x000000ff0700720c */ /* 0x000fe20003f06270 */
[----:B------:R-:W-:-:S03]  /*0e30*/  IMAD.HI.U32 R2, R5, R9, RZ ;  /* 0x0000000905027227 */ /* 0x000fc600078e00ff */
[----:B------:R0:W-:Y:S01]  /*0e40*/  STL [R1+0x20], R3 ;  /* 0x0000200301007387 */ /* 0x0001e20000100800 */
[----:B------:R-:W-:Y:S02]  /*0e50*/  IMAD.MOV R2, RZ, RZ, -R2 ;  /* 0x000000ffff027224 */ /* 0x000fe400078e0a02 */
[--C-:B------:R-:W-:Y:S02]  /*0e60*/  @!P5 IMAD.IADD R13, R13, 0x1, -R4.reuse ;  /* 0x000000010d0dd824 */ /* 0x100fe400078e0a04 */
[C---:B------:R-:W-:Y:S02]  /*0e70*/  IMAD R9, R4.reuse, R2, R9 ;  /* 0x0000000204097224 */ /* 0x040fe400078e0209 */
[----:B------:R-:W-:Y:S01]  /*0e80*/  @!P6 IMAD.IADD R17, R17, 0x1, -R4 ;  /* 0x000000011111e824 */ /* 0x000fe200078e0a04 */
[C---:B------:R-:W-:Y:S01]  /*0e90*/  ISETP.GT.U32.AND P5, PT, R4.reuse, R13, PT ;  /* 0x0000000d0400720c */ /* 0x040fe20003fa4070 */
[----:B------:R-:W-:Y:S01]  /*0ea0*/  IMAD.HI.U32 R2, R5, R14, RZ ;  /* 0x0000000e05027227 */ /* 0x000fe200078e00ff */
[----:B------:R-:W-:-:S03]  /*0eb0*/  ISETP.GT.U32.AND P6, PT, R4, R9, PT ;  /* 0x000000090400720c */ /* 0x000fc60003fc4070 */
[----:B------:R-:W-:-:S04]  /*0ec0*/  IMAD.HI.U32 R7, R5, R8, RZ ;  /* 0x0000000805077227 */ /* 0x000fc800078e00ff */
[----:B------:R-:W-:Y:S02]  /*0ed0*/  IMAD.MOV R21, RZ, RZ, -R2 ;  /* 0x000000ffff157224 */ /* 0x000fe400078e0a02 */
[----:B------:R-:W-:Y:S02]  /*0ee0*/  IMAD.MOV R7, RZ, RZ, -R7 ;  /* 0x000000ffff077224 */ /* 0x000fe400078e0a07 */
[C---:B------:R-:W-:Y:S02]  /*0ef0*/  IMAD R14, R4.reuse, R21, R14 ;  /* 0x00000015040e7224 */ /* 0x040fe400078e020e */
[----:B------:R-:W-:Y:S01]  /*0f00*/  IMAD R7, R4, R7, R8 ;  /* 0x0000000704077224 */ /* 0x000fe200078e0208 */
[----:B------:R-:W-:Y:S01]  /*0f10*/  LOP3.LUT R8, R6, 0x58, RZ, 0xfc, !PT ;  /* 0x0000005806087812 */ /* 0x000fe200078efcff */
[--C-:B------:R-:W-:Y:S01]  /*0f20*/  @!P2 IMAD.IADD R11, R11, 0x1, -R4.reuse ;  /* 0x000000010b0ba824 */ /* 0x100fe200078e0a04 */
[----:B------:R-:W-:Y:S01]  /*0f30*/  ISETP.GE.AND P2, PT, R10, RZ, PT ;  /* 0x000000ff0a00720c */ /* 0x000fe20003f46270 */
[--C-:B------:R-:W-:Y:S01]  /*0f40*/  @!P6 IMAD.IADD R9, R9, 0x1, -R4.reuse ;  /* 0x000000010909e824 */ /* 0x100fe200078e0a04 */
[C---:B------:R-:W-:Y:S01]  /*0f50*/  ISETP.GT.U32.AND P6, PT, R4.reuse, R14, PT ;  /* 0x0000000e0400720c */ /* 0x040fe20003fc4070 */
[----:B------:R-:W-:Y:S01]  /*0f60*/  @!P5 IMAD.IADD R13, R13, 0x1, -R4 ;  /* 0x000000010d0dd824 */ /* 0x000fe200078e0a04 */
[----:B------:R-:W-:Y:S01]  /*0f70*/  ISETP.GT.U32.AND P5, PT, R4, R7, PT ;  /* 0x000000070400720c */ /* 0x000fe20003fa4070 */
[----:B0-----:R-:W-:Y:S01]  /*0f80*/  IMAD.MOV.U32 R3, RZ, RZ, R11 ;  /* 0x000000ffff037224 */ /* 0x001fe200078e000b */
[----:B------:R-:W-:Y:S01]  /*0f90*/  LOP3.LUT R10, R6, 0x54, RZ, 0xfc, !PT ;  /* 0x00000054060a7812 */ /* 0x000fe200078efcff */
[----:B------:R-:W-:Y:S01]  /*0fa0*/  IMAD.MOV.U32 R0, RZ, RZ, R17 ;  /* 0x000000ffff007224 */ /* 0x000fe200078e0011 */
[----:B------:R-:W-:Y:S01]  /*0fb0*/  IABS R2, R8 ;  /* 0x0000000800027213 */ /* 0x000fe20000000000 */
[----:B------:R-:W-:-:S04]  /*0fc0*/  IMAD.HI.U32 R12, R5, R15, RZ ;  /* 0x0000000f050c7227 */ /* 0x000fc800078e00ff */
[----:B------:R-:W-:Y:S02]  /*0fd0*/  @!P4 IMAD.MOV R3, RZ, RZ, -R3 ;  /* 0x000000ffff03c224 */ /* 0x000fe400078e0a03 */
[----:B------:R-:W-:Y:S02]  /*0fe0*/  @!P1 IMAD.MOV R0, RZ, RZ, -R0 ;  /* 0x000000ffff009224 */ /* 0x000fe400078e0a00 */
[----:B------:R-:W-:Y:S01]  /*0ff0*/  IMAD.MOV R12, RZ, RZ, -R12 ;  /* 0x000000ffff0c7224 */ /* 0x000fe200078e0a0c */
[----:B------:R-:W-:Y:S01]  /*1000*/  STL [R1+0x1c], R3 ;  /* 0x00001c0301007387 */ /* 0x000fe20000100800 */
[--C-:B------:R-:W-:Y:S01]  /*1010*/  @!P6 IMAD.IADD R14, R14, 0x1, -R4.reuse ;  /* 0x000000010e0ee824 */ /* 0x100fe200078e0a04 */
[C---:B------:R-:W-:Y:S01]  /*1020*/  ISETP.GT.U32.AND P6, PT, R4.reuse, R9, PT ;  /* 0x000000090400720c */ /* 0x040fe20003fc4070 */
[C---:B------:R-:W-:Y:S01]  /*1030*/  IMAD R15, R4.reuse, R12, R15 ;  /* 0x0000000c040f7224 */ /* 0x040fe200078e020f */
[----:B------:R0:W-:Y:S01]  /*1040*/  STL [R1+0x18], R0 ;  /* 0x0000180001007387 */ /* 0x0001e20000100800 */
[----:B------:R-:W-:Y:S01]  /*1050*/  @!P5 IMAD.IADD R7, R7, 0x1, -R4 ;  /* 0x000000010707d824 */ /* 0x000fe200078e0a04 */
[----:B------:R-:W-:Y:S01]  /*1060*/  IABS R12, R10 ;  /* 0x0000000a000c7213 */ /* 0x000fe20000000000 */
[----:B------:R-:W-:Y:S01]  /*1070*/  IMAD.HI.U32 R21, R5, R16, RZ ;  /* 0x0000001005157227 */ /* 0x000fe200078e00ff */
[----:B------:R-:W-:-:S02]  /*1080*/  ISETP.GT.U32.AND P4, PT, R4, R14, PT ;  /* 0x0000000e0400720c */ /* 0x000fc40003f84070 */
[----:B------:R-:W-:Y:S01]  /*1090*/  ISETP.GE.AND P5, PT, R20, RZ, PT ;  /* 0x000000ff1400720c */ /* 0x000fe20003fa6270 */
[----:B------:R-:W-:Y:S01]  /*10a0*/  IMAD.HI.U32 R20, R5, R2, RZ ;  /* 0x0000000205147227 */ /* 0x000fe200078e00ff */
[----:B------:R-:W-:-:S03]  /*10b0*/  ISETP.GT.U32.AND P1, PT, R4, R7, PT ;  /* 0x000000070400720c */ /* 0x000fc60003f24070 */
[----:B0-----:R-:W-:Y:S02]  /*10c0*/  IMAD.MOV.U32 R0, RZ, RZ, R13 ;  /* 0x000000ffff007224 */ /* 0x001fe400078e000d */
[----:B------:R-:W-:Y:S02]  /*10d0*/  IMAD.MOV R21, RZ, RZ, -R21 ;  /* 0x000000ffff157224 */ /* 0x000fe400078e0a15 */
[----:B------:R-:W-:Y:S01]  /*10e0*/  @!P3 IMAD.MOV R0, RZ, RZ, -R0 ;  /* 0x000000ffff00b224 */ /* 0x000fe200078e0a00 */
[C---:B------:R-:W-:Y:S01]  /*10f0*/  ISETP.GT.U32.AND P3, PT, R4.reuse, R15, PT ;  /* 0x0000000f0400720c */ /* 0x040fe20003f64070 */
[----:B------:R-:W-:Y:S02]  /*1100*/  IMAD.MOV.U32 R13, RZ, RZ, R12 ;  /* 0x000000ffff0d7224 */ /* 0x000fe400078e000c */
[----:B------:R-:W-:Y:S01]  /*1110*/  IMAD.MOV R11, RZ, RZ, -R20 ;  /* 0x000000ffff0b7224 */ /* 0x000fe200078e0a14 */
[----:B------:R0:W-:Y:S01]  /*1120*/  STL [R1+0x8], R0 ;  /* 0x0000080001007387 */ /* 0x0001e20000100800 */
[----:B------:R-:W-:-:S02]  /*1130*/  IMAD R16, R4, R21, R16 ;  /* 0x0000001504107224 */ /* 0x000fc400078e0210 */
[----:B------:R-:W-:-:S04]  /*1140*/  IMAD.HI.U32 R12, R5, R13, RZ ;  /* 0x0000000d050c7227 */ /* 0x000fc800078e00ff */
[----:B------:R-:W-:Y:S01]  /*1150*/  IMAD R17, R4, R11, R2 ;  /* 0x0000000b04117224 */ /* 0x000fe200078e0202 */
[----:B------:R-:W-:Y:S01]  /*1160*/  LOP3.LUT R2, R6, 0x50, RZ, 0xfc, !PT ;  /* 0x0000005006027812 */ /* 0x000fe200078efcff */
[----:B------:R-:W-:Y:S01]  /*1170*/  @!P6 IMAD.IADD R9, R9, 0x1, -R4 ;  /* 0x000000010909e824 */ /* 0x000fe200078e0a04 */
[----:B------:R-:W-:Y:S01]  /*1180*/  ISETP.GT.U32.AND P6, PT, R4, R16, PT ;  /* 0x000000100400720c */ /* 0x000fe20003fc4070 */
[----:B------:R-:W-:Y:S01]  /*1190*/  IMAD.MOV R12, RZ, RZ, -R12 ;  /* 0x000000ffff0c7224 */ /* 0x000fe200078e0a0c */
[----:B------:R-:W-:Y:S01]  /*11a0*/  LOP3.LUT R11, R6, 0x4c, RZ, 0xfc, !PT ;  /* 0x0000004c060b7812 */ /* 0x000fe200078efcff */
[--C-:B------:R-:W-:Y:S01]  /*11b0*/  @!P3 IMAD.IADD R15, R15, 0x1, -R4.reuse ;  /* 0x000000010f0fb824 */ /* 0x100fe200078e0a04 */
[----:B------:R-:W-:Y:S01]  /*11c0*/  ISETP.GE.AND P3, PT, R18, RZ, PT ;  /* 0x000000ff1200720c */ /* 0x000fe20003f66270 */
[--C-:B------:R-:W-:Y:S01]  /*11d0*/  @!P4 IMAD.IADD R14, R14, 0x1, -R4.reuse ;  /* 0x000000010e0ec824 */ /* 0x100fe200078e0a04 */
[----:B------:R-:W-:Y:S01]  /*11e0*/  ISETP.GE.AND P4, PT, R19, RZ, PT ;  /* 0x000000ff1300720c */ /* 0x000fe20003f86270 */
[----:B------:R-:W-:Y:S01]  /*11f0*/  @!P1 IMAD.IADD R7, R7, 0x1, -R4 ;  /* 0x0000000107079824 */ /* 0x000fe200078e0a04 */
[C---:B------:R-:W-:Y:S01]  /*1200*/  ISETP.GT.U32.AND P1, PT, R4.reuse, R17, PT ;  /* 0x000000110400720c */ /* 0x040fe20003f24070 */
[C---:B------:R-:W-:Y:S01]  /*1210*/  IMAD R18, R4.reuse, R12, R13 ;  /* 0x0000000c04127224 */ /* 0x040fe200078e020d */
[----:B------:R-:W-:Y:S01]  /*1220*/  IABS R19, R2 ;  /* 0x0000000200137213 */ /* 0x000fe20000000000 */
[----:B------:R-:W-:Y:S01]  /*1230*/  @!P5 IMAD.MOV R14, RZ, RZ, -R14 ;  /* 0x000000ffff0ed224 */ /* 0x000fe200078e0a0e */
[----:B------:R-:W-:Y:S01]  /*1240*/  IABS R20, R11 ;  /* 0x0000000b00147213 */ /* 0x000fe20000000000 */
[----:B0-----:R-:W-:Y:S01]  /*1250*/  IMAD.MOV.U32 R0, RZ, RZ, R7 ;  /* 0x000000ffff007224 */ /* 0x001fe200078e0007 */
[----:B------:R-:W-:Y:S01]  /*1260*/  ISETP.GT.U32.AND P5, PT, R4, R18, PT ;  /* 0x000000120400720c */ /* 0x000fe20003fa4070 */
[----:B------:R-:W-:-:S04]  /*1270*/  IMAD.HI.U32 R7, R5, R19, RZ ;  /* 0x0000001305077227 */ /* 0x000fc800078e00ff */
[--C-:B------:R-:W-:Y:S01]  /*1280*/  @!P6 IMAD.IADD R16, R16, 0x1, -R4.reuse ;  /* 0x000000011010e824 */ /* 0x100fe200078e0a04 */
[C---:B------:R-:W-:Y:S01]  /*1290*/  ISETP.GT.U32.AND P6, PT, R4.reuse, R15, PT ;  /* 0x0000000f0400720c */ /* 0x040fe20003fc4070 */
[----:B------:R-:W-:Y:S02]  /*12a0*/  IMAD.MOV.U32 R3, RZ, RZ, R9 ;  /* 0x000000ffff037224 */ /* 0x000fe400078e0009 */
[----:B------:R-:W-:Y:S02]  /*12b0*/  IMAD.MOV R7, RZ, RZ, -R7 ;  /* 0x000000ffff077224 */ /* 0x000fe400078e0a07 */
[----:B------:R-:W-:Y:S02]  /*12c0*/  @!P1 IMAD.IADD R17, R17, 0x1, -R4 ;  /* 0x0000000111119824 */ /* 0x000fe400078e0a04 */
[----:B------:R-:W-:Y:S01]  /*12d0*/  @!P0 IMAD.MOV R3, RZ, RZ, -R3 ;  /* 0x000000ffff038224 */ /* 0x000fe200078e0a03 */
[----:B------:R-:W-:Y:S01]  /*12e0*/  ISETP.GT.U32.AND P0, PT, R4, R16, PT ;  /* 0x000000100400720c */ /* 0x000fe20003f04070 */
[----:B------:R-:W-:Y:S01]  /*12f0*/  @!P2 IMAD.MOV R0, RZ, RZ, -R0 ;  /* 0x000000ffff00a224 */ /* 0x000fe200078e0a00 */
[----:B------:R-:W-:Y:S01]  /*1300*/  ISETP.GE.AND P2, PT, R8, RZ, PT ;  /* 0x000000ff0800720c */ /* 0x000fe20003f46270 */
[C---:B------:R-:W-:Y:S01]  /*1310*/  IMAD R19, R4.reuse, R7, R19 ;  /* 0x0000000704137224 */ /* 0x040fe200078e0213 */
[----:B------:R-:W-:Y:S01]  /*1320*/  ISETP.GT.U32.AND P1, PT, R4, R17, PT ;  /* 0x000000110400720c */ /* 0x000fe20003f24070 */
[----:B------:R-:W-:Y:S01]  /*1330*/  IMAD.HI.U32 R8, R5, R20, RZ ;  /* 0x0000001405087227 */ /* 0x000fe200078e00ff */
[----:B------:R-:W-:Y:S01]  /*1340*/  LOP3.LUT R7, R6, 0x44, RZ, 0xfc, !PT ;  /* 0x0000004406077812 */ /* 0x000fe200078efcff */
[----:B------:R-:W-:Y:S02]  /*1350*/  STL [R1+0x4], R3 ;  /* 0x0000040301007387 */ /* 0x000fe40000100800 */
[----:B------:R-:W-:Y:S01]  /*1360*/  @!P5 IMAD.IADD R18, R18, 0x1, -R4 ;  /* 0x000000011212d824 */ /* 0x000fe200078e0a04 */
[----:B------:R-:W-:Y:S01]  /*1370*/  ISETP.GT.U32.AND P5, PT, R4, R19, PT ;  /* 0x000000130400720c */ /* 0x000fe20003fa4070 */
[----:B------:R-:W-:Y:S01]  /*1380*/  IMAD.MOV R9, RZ, RZ, -R8 ;  /* 0x000000ffff097224 */ /* 0x000fe200078e0a08 */
[----:B------:R-:W-:Y:S01]  /*1390*/  IABS R22, R7 ;  /* 0x0000000700167213 */ /* 0x000fe20000000000 */
[----:B------:R-:W-:Y:S01]  /*13a0*/  @!P0 IMAD.IADD R16, R16, 0x1, -R4 ;  /* 0x0000000110108824 */ /* 0x000fe200078e0a04 */
[----:B------:R-:W-:Y:S01]  /*13b0*/  ISETP.GE.AND P0, PT, R2, RZ, PT ;  /* 0x000000ff0200720c */ /* 0x000fe20003f06270 */
[----:B------:R-:W-:Y:S01]  /*13c0*/  IMAD R20, R4, R9, R20 ;  /* 0x0000000904147224 */ /* 0x000fe200078e0214 */
[----:B------:R-:W-:Y:S01]  /*13d0*/  LOP3.LUT R9, R6, 0x48, RZ, 0xfc, !PT ;  /* 0x0000004806097812 */ /* 0x000fe200078efcff */
[----:B------:R-:W-:Y:S01]  /*13e0*/  @!P1 IMAD.IADD R17, R17, 0x1, -R4 ;  /* 0x0000000111119824 */ /* 0x000fe200078e0a04 */
[----:B------:R-:W-:Y:S01]  /*13f0*/  ISETP.GE.AND P1, PT, R11, RZ, PT ;  /* 0x000000ff0b00720c */ /* 0x000fe20003f26270 */
[----:B------:R-:W-:Y:S01]  /*1400*/  @!P3 IMAD.MOV R16, RZ, RZ, -R16 ;  /* 0x000000ffff10b224 */ /* 0x000fe200078e0a10 */
[----:B------:R-:W-:Y:S01]  /*1410*/  IABS R21, R9 ;  /* 0x0000000900157213 */ /* 0x000fe20000000000 */
[--C-:B------:R-:W-:Y:S01]  /*1420*/  @!P6 IMAD.IADD R15, R15, 0x1, -R4.reuse ;  /* 0x000000010f0fe824 */ /* 0x100fe200078e0a04 */
[C---:B------:R-:W-:Y:S01]  /*1430*/  ISETP.GT.U32.AND P3, PT, R4.reuse, R20, PT ;  /* 0x000000140400720c */ /* 0x040fe20003f64070 */
[----:B------:R-:W-:Y:S01]  /*1440*/  @!P5 IMAD.IADD R19, R19, 0x1, -R4 ;  /* 0x000000011313d824 */ /* 0x000fe200078e0a04 */
[----:B------:R-:W-:Y:S01]  /*1450*/  ISETP.GT.U32.AND P5, PT, R4, R18, PT ;  /* 0x000000120400720c */ /* 0x000fe20003fa4070 */
[C---:B------:R-:W-:Y:S01]  /*1460*/  IMAD.HI.U32 R11, R5.reuse, R21, RZ ;  /* 0x00000015050b7227 */ /* 0x040fe200078e00ff */
[----:B------:R-:W-:Y:S01]  /*1470*/  ISETP.GE.AND P6, PT, R10, RZ, PT ;  /* 0x000000ff0a00720c */ /* 0x000fe20003fc6270 */
[----:B------:R0:W-:Y:S01]  /*1480*/  STL [R1], R0 ;  /* 0x0000000001007387 */ /* 0x0001e20000100800 */
[C---:B------:R-:W-:Y:S01]  /*1490*/  LOP3.LUT R2, R6.reuse, 0x40, RZ, 0xfc, !PT ;  /* 0x0000004006027812 */ /* 0x040fe200078efcff */
[----:B------:R-:W-:Y:S01]  /*14a0*/  IMAD.MOV R11, RZ, RZ, -R11 ;  /* 0x000000ffff0b7224 */ /* 0x000fe200078e0a0b */
[----:B------:R-:W-:Y:S01]  /*14b0*/  LOP3.LUT R8, R6, 0x3c, RZ, 0xfc, !PT ;  /* 0x0000003c06087812 */ /* 0x000fe200078efcff */
[----:B------:R-:W-:Y:S01]  /*14c0*/  IMAD.HI.U32 R10, R5, R22, RZ ;  /* 0x00000016050a7227 */ /* 0x000fe200078e00ff */
[----:B------:R-:W-:Y:S01]  /*14d0*/  IABS R23, R2 ;  /* 0x0000000200177213 */ /* 0x000fe20000000000 */
[----:B------:R2:W-:Y:S01]  /*14e0*/  STL [R1+0x91c], R14 ;  /* 0x00091c0e01007387 */ /* 0x0005e20000100800 */
[----:B------:R-:W-:Y:S01]  /*14f0*/  IABS R24, R8 ;  /* 0x0000000800187213 */ /* 0x000fe20000000000 */
[----:B------:R-:W-:-:S02]  /*1500*/  IMAD R21, R4, R11, R21 ;  /* 0x0000000b04157224 */ /* 0x000fc400078e0215 */
[----:B------:R-:W-:Y:S01]  /*1510*/  IMAD.MOV R10, RZ, RZ, -R10 ;  /* 0x000000ffff0a7224 */ /* 0x000fe200078e0a0a */
[----:B0-----:R-:W-:Y:S01]  /*1520*/  LOP3.LUT R0, R6, 0xc, RZ, 0xfc, !PT ;  /* 0x0000000c06007812 */ /* 0x001fe200078efcff */
[--C-:B------:R-:W-:Y:S01]  /*1530*/  @!P5 IMAD.IADD R18, R18, 0x1, -R4.reuse ;  /* 0x000000011212d824 */ /* 0x100fe200078e0a04 */
[----:B------:R-:W-:Y:S01]  /*1540*/  ISETP.GT.U32.AND P5, PT, R4, R21, PT ;  /* 0x000000150400720c */ /* 0x000fe20003fa4070 */
[----:B------:R-:W-:Y:S02]  /*1550*/  @!P3 IMAD.IADD R20, R20, 0x1, -R4 ;  /* 0x000000011414b824 */ /* 0x000fe400078e0a04 */
[----:B------:R-:W-:Y:S01]  /*1560*/  @!P4 IMAD.MOV R15, RZ, RZ, -R15 ;  /* 0x000000ffff0fc224 */ /* 0x000fe200078e0a0f */
[C---:B------:R-:W-:Y:S01]  /*1570*/  ISETP.GT.U32.AND P4, PT, R4.reuse, R19, PT ;  /* 0x000000130400720c */ /* 0x040fe20003f84070 */
[C---:B------:R-:W-:Y:S01]  /*1580*/  IMAD R22, R4.reuse, R10, R22 ;  /* 0x0000000a04167224 */ /* 0x040fe200078e0216 */
[----:B------:R-:W-:Y:S01]  /*1590*/  ISETP.GT.U32.AND P3, PT, R4, R20, PT ;  /* 0x000000140400720c */ /* 0x000fe20003f64070 */
[----:B------:R-:W-:Y:S01]  /*15a0*/  @!P2 IMAD.MOV R17, RZ, RZ, -R17 ;  /* 0x000000ffff11a224 */ /* 0x000fe200078e0a11 */
[----:B------:R-:W-:Y:S01]  /*15b0*/  ISETP.GE.AND P2, PT, R9, RZ, PT ;  /* 0x000000ff0900720c */ /* 0x000fe20003f46270 */
[----:B------:R-:W-:Y:S01]  /*15c0*/  IMAD.HI.U32 R9, R5, R23, RZ ;  /* 0x0000001705097227 */ /* 0x000fe200078e00ff */
[----:B------:R-:W-:Y:S01]  /*15d0*/  STL [R1+0x920], R15 ;  /* 0x0009200f01007387 */ /* 0x000fe20000100800 */
[----:B--2---:R-:W-:-:S02]  /*15e0*/  LOP3.LUT R14, R6, 0x10, RZ, 0xfc, !PT ;  /* 0x00000010060e7812 */ /* 0x004fc400078efcff */
[----:B------:R-:W-:Y:S01]  /*15f0*/  @!P6 IMAD.MOV R18, RZ, RZ, -R18 ;  /* 0x000000ffff12e224 */ /* 0x000fe200078e0a12 */
[C---:B------:R-:W-:Y:S01]  /*1600*/  ISETP.GT.U32.AND P6, PT, R4.reuse, R22, PT ;  /* 0x000000160400720c */ /* 0x040fe20003fc4070 */
[----:B------:R-:W-:Y:S01]  /*1610*/  IMAD.MOV R9, RZ, RZ, -R9 ;  /* 0x000000ffff097224 */ /* 0x000fe200078e0a09 */
[----:B------:R-:W-:Y:S01]  /*1620*/  STL [R1+0x924], R16 ;  /* 0x0009241001007387 */ /* 0x000fe20000100800 */
[--C-:B------:R-:W-:Y:S02]  /*1630*/  @!P5 IMAD.IADD R21, R21, 0x1, -R4.reuse ;  /* 0x000000011515d824 */ /* 0x100fe400078e0a04 */
[C---:B------:R-:W-:Y:S01]  /*1640*/  IMAD R23, R4.reuse, R9, R23 ;  /* 0x0000000904177224 */ /* 0x040fe200078e0217 */
[----:B------:R0:W-:Y:S01]  /*1650*/  STL [R1+0x928], R17 ;  /* 0x0009281101007387 */ /* 0x0001e20000100800 */
[--C-:B------:R-:W-:Y:S01]  /*1660*/  @!P4 IMAD.IADD R19, R19, 0x1, -R4.reuse ;  /* 0x000000011313c824 */ /* 0x100fe200078e0a04 */
[----:B------:R-:W-:Y:S01]  /*1670*/  ISETP.GT.U32.AND P5, PT, R4, R21, PT ;  /* 0x000000150400720c */ /* 0x000fe20003fa4070 */
[--C-:B------:R-:W-:Y:S01]  /*1680*/  @!P3 IMAD.IADD R20, R20, 0x1, -R4.reuse ;  /* 0x000000011414b824 */ /* 0x100fe200078e0a04 */
[----:B------:R-:W-:Y:S01]  /*1690*/  ISETP.GT.U32.AND P3, PT, R4, R23, PT ;  /* 0x000000170400720c */ /* 0x000fe20003f64070 */
[----:B------:R-:W-:Y:S01]  /*16a0*/  @!P0 IMAD.MOV R19, RZ, RZ, -R19 ;  /* 0x000000ffff138224 */ /* 0x000fe200078e0a13 */
[----:B------:R-:W-:Y:S01]  /*16b0*/  ISETP.GE.AND P0, PT, R2, RZ, PT ;  /* 0x000000ff0200720c */ /* 0x000fe20003f06270 */
[----:B------:R-:W-:Y:S01]  /*16c0*/  @!P6 IMAD.IADD R22, R22, 0x1, -R4 ;  /* 0x000000011616e824 */ /* 0x000fe200078e0a04 */
[----:B------:R-:W-:Y:S01]  /*16d0*/  LOP3.LUT R2, R6, 0x38, RZ, 0xfc, !PT ;  /* 0x0000003806027812 */ /* 0x000fe200078efcff */
[----:B------:R-:W-:Y:S01]  /*16e0*/  @!P1 IMAD.MOV R20, RZ, RZ, -R20 ;  /* 0x000000ffff149224 */ /* 0x000fe200078e0a14 */
[----:B------:R-:W-:Y:S01]  /*16f0*/  ISETP.GE.AND P4, PT, R7, RZ, PT ;  /* 0x000000ff0700720c */ /* 0x000fe20003f86270 */
[C---:B------:R-:W-:Y:S01]  /*1700*/  IMAD.HI.U32 R7, R5.reuse, R24, RZ ;  /* 0x0000001805077227 */ /* 0x040fe200078e00ff */
[----:B------:R-:W-:Y:S01]  /*1710*/  IABS R25, R2 ;  /* 0x0000000200197213 */ /* 0x000fe20000000000 */
[----:B------:R-:W-:Y:S01]  /*1720*/  STL [R1+0x92c], R18 ;  /* 0x00092c1201007387 */ /* 0x000fe20000100800 */
[----:B------:R-:W-:Y:S01]  /*1730*/  ISETP.GT.U32.AND P6, PT, R4, R22, PT ;  /* 0x000000160400720c */ /* 0x000fe20003fc4070 */
[----:B------:R-:W-:Y:S01]  /*1740*/  IMAD.MOV R7, RZ, RZ, -R7 ;  /* 0x000000ffff077224 */ /* 0x000fe200078e0a07 */
[----:B------:R-:W-:Y:S01]  /*1750*/  ISETP.GE.AND P1, PT, R8, RZ, PT ;  /* 0x000000ff0800720c */ /* 0x000fe20003f26270 */
[----:B------:R-:W-:Y:S01]  /*1760*/  IMAD.HI.U32 R9, R5, R25, RZ ;  /* 0x0000001905097227 */ /* 0x000fe200078e00ff */
[----:B------:R-:W-:Y:S01]  /*1770*/  STL [R1+0x934], R19 ;  /* 0x0009341301007387 */ /* 0x000fe20000100800 */
[----:B0-----:R-:W-:-:S02]  /*1780*/  LOP3.LUT R17, R6, 0x1c, RZ, 0xfc, !PT ;  /* 0x0000001c06117812 */ /* 0x001fc400078efcff */
[----:B------:R-:W-:Y:S01]  /*1790*/  IMAD R24, R4, R7, R24 ;  /* 0x0000000704187224 */ /* 0x000fe200078e0218 */
[----:B------:R-:W-:Y:S01]  /*17a0*/  LOP3.LUT R7, R6, 0x34, RZ, 0xfc, !PT ;  /* 0x0000003406077812 */ /* 0x000fe200078efcff */
[--C-:B------:R-:W-:Y:S01]  /*17b0*/  @!P5 IMAD.IADD R21, R21, 0x1, -R4.reuse ;  /* 0x000000011515d824 */ /* 0x100fe200078e0a04 */
[----:B------:R0:W-:Y:S01]  /*17c0*/  STL [R1+0x938], R20 ;  /* 0x0009381401007387 */ /* 0x0001e20000100800 */
[--C-:B------:R-:W-:Y:S01]  /*17d0*/  @!P3 IMAD.IADD R23, R23, 0x1, -R4.reuse ;  /* 0x000000011717b824 */ /* 0x100fe200078e0a04 */
[----:B------:R-:W-:Y:S01]  /*17e0*/  IABS R26, R7 ;  /* 0x00000007001a7213 */ /* 0x000fe20000000000 */
[----:B------:R-:W-:Y:S01]  /*17f0*/  IMAD.MOV R9, RZ, RZ, -R9 ;  /* 0x000000ffff097224 */ /* 0x000fe200078e0a09 */
[C---:B------:R-:W-:Y:S01]  /*1800*/  ISETP.GT.U32.AND P5, PT, R4.reuse, R24, PT ;  /* 0x000000180400720c */ /* 0x040fe20003fa4070 */
[----:B------:R-:W-:Y:S01]  /*1810*/  @!P2 IMAD.MOV R21, RZ, RZ, -R21 ;  /* 0x000000ffff15a224 */ /* 0x000fe200078e0a15 */
[----:B------:R-:W-:Y:S01]  /*1820*/  ISETP.GT.U32.AND P2, PT, R4, R23, PT ;  /* 0x000000170400720c */ /* 0x000fe20003f44070 */
[----:B------:R-:W-:Y:S01]  /*1830*/  @!P6 IMAD.IADD R22, R22, 0x1, -R4 ;  /* 0x000000011616e824 */ /* 0x000fe200078e0a04 */
[----:B------:R-:W-:Y:S01]  /*1840*/  ISETP.GE.AND P3, PT, R2, RZ, PT ;  /* 0x000000ff0200720c */ /* 0x000fe20003f66270 */
[----:B------:R-:W-:Y:S01]  /*1850*/  IMAD R25, R4, R9, R25 ;  /* 0x0000000904197224 */ /* 0x000fe200078e0219 */
[C---:B------:R-:W-:Y:S01]  /*1860*/  LOP3.LUT R2, R6.reuse, 0x2c, RZ, 0xfc, !PT ;  /* 0x0000002c06027812 */ /* 0x040fe200078efcff */
[----:B------:R-:W-:Y:S01]  /*1870*/  IMAD.HI.U32 R8, R5, R26, RZ ;  /* 0x0000001a05087227 */ /* 0x000fe200078e00ff */
[----:B0-----:R-:W-:Y:S01]  /*1880*/  LOP3.LUT R20, R6, 0x28, RZ, 0xfc, !PT ;  /* 0x0000002806147812 */ /* 0x001fe200078efcff */
[----:B------:R0:W-:Y:S01]  /*1890*/  STL [R1+0x93c], R21 ;  /* 0x00093c1501007387 */ /* 0x0001e20000100800 */
[----:B------:R-:W-:Y:S01]  /*18a0*/  IABS R28, R2 ;  /* 0x00000002001c7213 */ /* 0x000fe20000000000 */
[----:B------:R-:W-:Y:S01]  /*18b0*/  @!P4 IMAD.MOV R22, RZ, RZ, -R22 ;  /* 0x000000ffff16c224 */ /* 0x000fe200078e0a16 */
[C---:B------:R-:W-:Y:S01]  /*18c0*/  ISETP.GT.U32.AND P4, PT, R4.reuse, R25, PT ;  /* 0x000000190400720c */ /* 0x040fe20003f84070 */
[----:B------:R-:W-:Y:S01]  /*18d0*/  IMAD.MOV R8, RZ, RZ, -R8 ;  /* 0x000000ffff087224 */ /* 0x000fe200078e0a08 */
[----:B------:R-:W-:Y:S01]  /*18e0*/  IABS R29, R20 ;  /* 0x00000014001d7213 */ /* 0x000fe20000000000 */
[----:B------:R-:W-:Y:S01]  /*18f0*/  @!P2 IMAD.IADD R23, R23, 0x1, -R4 ;  /* 0x000000011717a824 */ /* 0x000fe200078e0a04 */
[----:B------:R-:W-:Y:S01]  /*1900*/  ISETP.GE.AND P2, PT, R27, RZ, PT ;  /* 0x000000ff1b00720c */ /* 0x000fe20003f46270 */
[----:B------:R-:W-:Y:S01]  /*1910*/  IMAD R26, R4, R8, R26 ;  /* 0x00000008041a7224 */ /* 0x000fe200078e021a */
[----:B------:R-:W-:Y:S01]  /*1920*/  IABS R27, R27 ;  /* 0x0000001b001b7213 */ /* 0x000fe20000000000 */
[----:B------:R-:W-:Y:S01]  /*1930*/  @!P0 IMAD.MOV R23, RZ, RZ, -R23 ;  /* 0x000000ffff178224 */ /* 0x000fe200078e0a17 */
[----:B------:R-:W-:Y:S01]  /*1940*/  ISETP.GE.AND P6, PT, R7, RZ, PT ;  /* 0x000000ff0700720c */ /* 0x000fe20003fc6270 */
[--C-:B------:R-:W-:Y:S01]  /*1950*/  @!P5 IMAD.IADD R24, R24, 0x1, -R4.reuse ;  /* 0x000000011818d824 */ /* 0x100fe200078e0a04 */
[----:B------:R-:W-:Y:S01]  /*1960*/  ISETP.GT.U32.AND P0, PT, R4, R26, PT ;  /* 0x0000001a0400720c */ /* 0x000fe20003f04070 */
[----:B------:R-:W-:Y:S01]  /*1970*/  IMAD.HI.U32 R8, R5, R27, RZ ;  /* 0x0000001b05087227 */ /* 0x000fe200078e00ff */
[----:B0-----:R-:W-:Y:S01]  /*1980*/  LOP3.LUT R21, R6, 0x24, RZ, 0xfc, !PT ;  /* 0x0000002406157812 */ /* 0x001fe200078efcff */
[----:B------:R0:W-:Y:S01]  /*1990*/  STL [R1+0x940], R22 ;  /* 0x0009401601007387 */ /* 0x0001e20000100800 */
[----:B------:R-:W-:Y:S01]  /*19a0*/  ISETP.GT.U32.AND P5, PT, R4, R24, PT ;  /* 0x000000180400720c */ /* 0x000fe20003fa4070 */
[----:B------:R-:W-:Y:S01]  /*19b0*/  @!P4 IMAD.IADD R25, R25, 0x1, -R4 ;  /* 0x000000011919c824 */ /* 0x000fe200078e0a04 */
[----:B------:R-:W-:Y:S01]  /*19c0*/  IABS R13, R21 ;  /* 0x00000015000d7213 */ /* 0x000fe20000000000 */
[----:B------:R-:W-:Y:S01]  /*19d0*/  IMAD.MOV R8, RZ, RZ, -R8 ;  /* 0x000000ffff087224 */ /* 0x000fe200078e0a08 */
[----:B------:R-:W-:Y:S01]  /*19e0*/  LOP3.LUT R18, R6, 0x20, RZ, 0xfc, !PT ;  /* 0x0000002006127812 */ /* 0x000fe200078efcff */
[C---:B------:R-:W-:Y:S01]  /*19f0*/  IMAD.HI.U32 R7, R5.reuse, R28, RZ ;  /* 0x0000001c05077227 */ /* 0x040fe200078e00ff */
[----:B------:R-:W-:Y:S01]  /*1a00*/  ISETP.GT.U32.AND P4, PT, R4, R25, PT ;  /* 0x000000190400720c */ /* 0x000fe20003f84070 */
[----:B------:R2:W-:Y:S01]  /*1a10*/  STL [R1+0x944], R23 ;  /* 0x0009441701007387 */ /* 0x0005e20000100800 */
[----:B------:R-:W-:Y:S01]  /*1a20*/  IABS R12, R18 ;  /* 0x00000012000c7213 */ /* 0x000fe20000000000 */
[--C-:B------:R-:W-:Y:S01]  /*1a30*/  @!P0 IMAD.IADD R26, R26, 0x1, -R4.reuse ;  /* 0x000000011a1a8824 */ /* 0x100fe200078e0a04 */
[----:B------:R-:W-:Y:S01]  /*1a40*/  IABS R11, R17 ;  /* 0x00000011000b7213 */ /* 0x000fe20000000000 */
[----:B------:R-:W-:Y:S01]  /*1a50*/  IMAD R27, R4, R8, R27 ;  /* 0x00000008041b7224 */ /* 0x000fe200078e021b */
[----:B------:R-:W-:Y:S01]  /*1a60*/  LOP3.LUT R16, R6, 0x18, RZ, 0xfc, !PT ;  /* 0x0000001806107812 */ /* 0x000fe200078efcff */
[----:B------:R-:W-:Y:S01]  /*1a70*/  @!P5 IMAD.IADD R24, R24, 0x1, -R4 ;  /* 0x000000011818d824 */ /* 0x000fe200078e0a04 */
[----:B------:R-:W-:Y:S01]  /*1a80*/  ISETP.GT.U32.AND P0, PT, R4, R26, PT ;  /* 0x0000001a0400720c */ /* 0x000fe20003f04070 */
[----:B------:R-:W-:Y:S01]  /*1a90*/  IMAD.MOV R7, RZ, RZ, -R7 ;  /* 0x000000ffff077224 */ /* 0x000fe200078e0a07 */
[----:B------:R-:W-:Y:S01]  /*1aa0*/  ISETP.GE.AND P5, PT, R2, RZ, PT ;  /* 0x000000ff0200720c */ /* 0x000fe20003fa6270 */
[----:B------:R-:W-:Y:S01]  /*1ab0*/  IMAD.HI.U32 R2, R5, R29, RZ ;  /* 0x0000001d05027227 */ /* 0x000fe200078e00ff */
[----:B------:R-:W-:-:S02]  /*1ac0*/  IABS R10, R16 ;  /* 0x00000010000a7213 */ /* 0x000fc40000000000 */
[----:B------:R-:W-:Y:S01]  /*1ad0*/  LOP3.LUT R15, R6, 0x14, RZ, 0xfc, !PT ;  /* 0x00000014060f7812 */ /* 0x000fe200078efcff */
[----:B------:R-:W-:Y:S01]  /*1ae0*/  @!P4 IMAD.IADD R25, R25, 0x1, -R4 ;  /* 0x000000011919c824 */ /* 0x000fe200078e0a04 */
[C---:B------:R-:W-:Y:S01]  /*1af0*/  ISETP.GT.U32.AND P4, PT, R4.reuse, R27, PT ;  /* 0x0000001b0400720c */ /* 0x040fe20003f84070 */
[----:B------:R-:W-:Y:S01]  /*1b00*/  IMAD.MOV R2, RZ, RZ, -R2 ;  /* 0x000000ffff027224 */ /* 0x000fe200078e0a02 */
[----:B------:R-:W-:Y:S01]  /*1b10*/  IABS R9, R15 ;  /* 0x0000000f00097213 */ /* 0x000fe20000000000 */
[----:B------:R-:W-:Y:S01]  /*1b20*/  IMAD R28, R4, R7, R28 ;  /* 0x00000007041c7224 */ /* 0x000fe200078e021c */
[----:B------:R-:W-:Y:S01]  /*1b30*/  LOP3.LUT R19, R6, 0x8, RZ, 0xfc, !PT ;  /* 0x0000000806137812 */ /* 0x000fe200078efcff */
[----:B------:R-:W-:Y:S01]  /*1b40*/  IMAD R29, R4, R2, R29 ;  /* 0x00000002041d7224 */ /* 0x000fe200078e021d */
[----:B0-----:R-:W-:Y:S01]  /*1b50*/  IABS R22, R6 ;  /* 0x0000000600167213 */ /* 0x001fe20000000000 */
[----:B------:R-:W-:Y:S01]  /*1b60*/  @!P0 IMAD.IADD R26, R26, 0x1, -R4 ;  /* 0x000000011a1a8824 */ /* 0x000fe200078e0a04 */
[----:B------:R-:W-:Y:S01]  /*1b70*/  ISETP.GT.U32.AND P0, PT, R4, R28, PT ;  /* 0x0000001c0400720c */ /* 0x000fe20003f04070 */
[----:B------:R-:W-:Y:S01]  /*1b80*/  IMAD.HI.U32 R2, R5, R13, RZ ;  /* 0x0000000d05027227 */ /* 0x000fe200078e00ff */
[----:B------:R-:W-:-:S03]  /*1b90*/  IABS R3, R19 ;  /* 0x0000001300037213 */ /* 0x000fc60000000000 */
[----:B------:R-:W-:Y:S01]  /*1ba0*/  @!P4 IMAD.IADD R27, R27, 0x1, -R4 ;  /* 0x000000011b1bc824 */ /* 0x000fe200078e0a04 */
[C---:B------:R-:W-:Y:S01]  /*1bb0*/  ISETP.GT.U32.AND P4, PT, R4.reuse, R29, PT ;  /* 0x0000001d0400720c */ /* 0x040fe20003f84070 */
[----:B------:R-:W-:Y:S02]  /*1bc0*/  @!P1 IMAD.MOV R24, RZ, RZ, -R24 ;  /* 0x000000ffff189224 */ /* 0x000fe400078e0a18 */
[----:B------:R-:W-:Y:S01]  /*1bd0*/  IMAD.MOV R2, RZ, RZ, -R2 ;  /* 0x000000ffff027224 */ /* 0x000fe200078e0a02 */
[----:B------:R-:W-:Y:S01]  /*1be0*/  ISETP.GT.U32.AND P1, PT, R4, R27, PT ;  /* 0x0000001b0400720c */ /* 0x000fe20003f24070 */
[----:B------:R-:W-:-:S04]  /*1bf0*/  IMAD.HI.U32 R7, R5, R12, RZ ;  /* 0x0000000c05077227 */ /* 0x000fc800078e00ff */
[--C-:B------:R-:W-:Y:S02]  /*1c00*/  @!P0 IMAD.IADD R28, R28, 0x1, -R4.reuse ;  /* 0x000000011c1c8824 */ /* 0x100fe400078e0a04 */
[C---:B------:R-:W-:Y:S02]  /*1c10*/  IMAD R13, R4.reuse, R2, R13 ;  /* 0x00000002040d7224 */ /* 0x040fe400078e020d */
[----:B------:R-:W-:Y:S01]  /*1c20*/  @!P4 IMAD.IADD R29, R29, 0x1, -R4 ;  /* 0x000000011d1dc824 */ /* 0x000fe200078e0a04 */
[----:B------:R-:W-:Y:S01]  /*1c30*/  ISETP.GT.U32.AND P0, PT, R4, R28, PT ;  /* 0x0000001c0400720c */ /* 0x000fe20003f04070 */
[----:B------:R-:W-:-:S03]  /*1c40*/  IMAD.HI.U32 R2, R5, R11, RZ ;  /* 0x0000000b05027227 */ /* 0x000fc600078e00ff */
[C---:B------:R-:W-:Y:S01]  /*1c50*/  ISETP.GT.U32.AND P4, PT, R4.reuse, R29, PT ;  /* 0x0000001d0400720c */ /* 0x040fe20003f84070 */
[----:B------:R-:W-:Y:S02]  /*1c60*/  IMAD.MOV R7, RZ, RZ, -R7 ;  /* 0x000000ffff077224 */ /* 0x000fe400078e0a07 */
[----:B------:R-:W-:Y:S02]  /*1c70*/  IMAD.MOV R2, RZ, RZ, -R2 ;  /* 0x000000ffff027224 */ /* 0x000fe400078e0a02 */
[----:B------:R-:W-:Y:S01]  /*1c80*/  @!P1 IMAD.IADD R27, R27, 0x1, -R4 ;  /* 0x000000011b1b9824 */ /* 0x000fe200078e0a04 */
[C---:B------:R-:W-:Y:S01]  /*1c90*/  ISETP.GT.U32.AND P1, PT, R4.reuse, R13, PT ;  /* 0x0000000d0400720c */ /* 0x040fe20003f24070 */
[----:B------:R-:W-:Y:S01]  /*1ca0*/  IMAD R12, R4, R7, R12 ;  /* 0x00000007040c7224 */ /* 0x000fe200078e020c */
[----:B------:R-:W-:Y:S01]  /*1cb0*/  IABS R7, R0 ;  /* 0x0000000000077213 */ /* 0x000fe20000000000 */
[----:B------:R-:W-:-:S04]  /*1cc0*/  IMAD.HI.U32 R8, R5, R10, RZ ;  /* 0x0000000a05087227 */ /* 0x000fc800078e00ff */
[----:B------:R-:W-:Y:S02]  /*1cd0*/  IMAD R11, R4, R2, R11 ;  /* 0x00000002040b7224 */ /* 0x000fe400078e020b */
[----:B------:R-:W-:Y:S01]  /*1ce0*/  @!P0 IMAD.IADD R28, R28, 0x1, -R4 ;  /* 0x000000011c1c8824 */ /* 0x000fe200078e0a04 */
[----:B------:R-:W-:Y:S01]  /*1cf0*/  ISETP.GT.U32.AND P0, PT, R4, R12, PT ;  /* 0x0000000c0400720c */ /* 0x000fe20003f04070 */
[----:B------:R-:W-:Y:S02]  /*1d00*/  IMAD.MOV R8, RZ, RZ, -R8 ;  /* 0x000000ffff087224 */ /* 0x000fe400078e0a08 */
[----:B------:R-:W-:-:S04]  /*1d10*/  IMAD.HI.U32 R2, R5, R9, RZ ;  /* 0x0000000905027227 */ /* 0x000fc800078e00ff */
[----:B------:R-:W-:Y:S01]  /*1d20*/  @!P4 IMAD.IADD R29, R29, 0x1, -R4 ;  /* 0x000000011d1dc824 */ /* 0x000fe200078e0a04 */
[C---:B------:R-:W-:Y:S01]  /*1d30*/  ISETP.GT.U32.AND P4, PT, R4.reuse, R11, PT ;  /* 0x0000000b0400720c */ /* 0x040fe20003f84070 */
[C---:B------:R-:W-:Y:S01]  /*1d40*/  IMAD R10, R4.reuse, R8, R10 ;  /* 0x00000008040a7224 */ /* 0x040fe200078e020a */
[----:B------:R-:W-:Y:S01]  /*1d50*/  IABS R8, R14 ;  /* 0x0000000e00087213 */ /* 0x000fe20000000000 */
[----:B------:R-:W-:Y:S02]  /*1d60*/  IMAD.MOV R2, RZ, RZ, -R2 ;  /* 0x000000ffff027224 */ /* 0x000fe400078e0a02 */
[----:B------:R-:W-:Y:S01]  /*1d70*/  @!P1 IMAD.IADD R13, R13, 0x1, -R4 ;  /* 0x000000010d0d9824 */ /* 0x000fe200078e0a04 */
[C---:B------:R-:W-:Y:S01]  /*1d80*/  ISETP.GT.U32.AND P1, PT, R4.reuse, R10, PT ;  /* 0x0000000a0400720c */ /* 0x040fe20003f24070 */
[----:B------:R-:W-:Y:S02]  /*1d90*/  IMAD R9, R4, R2, R9 ;  /* 0x0000000204097224 */ /* 0x000fe400078e0209 */
[----:B------:R-:W-:-:S02]  /*1da0*/  IMAD.MOV.U32 R2, RZ, RZ, R3 ;  /* 0x000000ffff027224 */ /* 0x000fc400078e0003 */
[----:B------:R-:W-:-:S04]  /*1db0*/  IMAD.HI.U32 R3, R5, R8, RZ ;  /* 0x0000000805037227 */ /* 0x000fc800078e00ff */
[----:B------:R-:W-:Y:S01]  /*1dc0*/  @!P0 IMAD.IADD R12, R12, 0x1, -R4 ;  /* 0x000000010c0c8824 */ /* 0x000fe200078e0a04 */
[----:B------:R-:W-:Y:S01]  /*1dd0*/  ISETP.GE.AND P0, PT, R20, RZ, PT ;  /* 0x000000ff1400720c */ /* 0x000fe20003f06270 */
[----:B--2---:R-:W-:-:S04]  /*1de0*/  IMAD.HI.U32 R23, R5, R7, RZ ;  /* 0x0000000705177227 */ /* 0x004fc800078e00ff */
[--C-:B------:R-:W-:Y:S01]  /*1df0*/  @!P4 IMAD.IADD R11, R11, 0x1, -R4.reuse ;  /* 0x000000010b0bc824 */ /* 0x100fe200078e0a04 */
[C---:B------:R-:W-:Y:S01]  /*1e00*/  ISETP.GE.AND P4, PT, R6.reuse, RZ, PT ;  /* 0x000000ff0600720c */ /* 0x040fe20003f86270 */
[----:B------:R-:W-:Y:S01]  /*1e10*/  IMAD.MOV R20, RZ, RZ, -R3 ;  /* 0x000000ffff147224 */ /* 0x000fe200078e0a03 */
[----:B------:R-:W-:Y:S01]  /*1e20*/  LOP3.LUT R3, R6, 0x4, RZ, 0xfc, !PT ;  /* 0x0000000406037812 */ /* 0x000fe200078efcff */
[----:B------:R-:W-:Y:S02]  /*1e30*/  IMAD.MOV R6, RZ, RZ, -R23 ;  /* 0x000000ffff067224 */ /* 0x000fe400078e0a17 */
[----:B------:R-:W-:Y:S01]  /*1e40*/  @!P1 IMAD.IADD R10, R10, 0x1, -R4 ;  /* 0x000000010a0a9824 */ /* 0x000fe200078e0a04 */
[C---:B------:R-:W-:Y:S01]  /*1e50*/  ISETP.GT.U32.AND P1, PT, R4.reuse, R9, PT ;  /* 0x000000090400720c */ /* 0x040fe20003f24070 */
[----:B------:R-:W-:Y:S02]  /*1e60*/  IMAD R7, R4, R6, R7 ;  /* 0x0000000604077224 */ /* 0x000fe400078e0207 */
[----:B------:R-:W-:-:S04]  /*1e70*/  IMAD.HI.U32 R6, R5, R2, RZ ;  /* 0x0000000205067227 */ /* 0x000fc800078e00ff */
[----:B------:R-:W-:Y:S01]  /*1e80*/  @!P3 IMAD.MOV R25, RZ, RZ, -R25 ;  /* 0x000000ffff19b224 */ /* 0x000fe200078e0a19 */
[C---:B------:R-:W-:Y:S01]  /*1e90*/  ISETP.GT.U32.AND P3, PT, R4.reuse, R12, PT ;  /* 0x0000000c0400720c */ /* 0x040fe20003f64070 */
[C---:B------:R-:W-:Y:S01]  /*1ea0*/  IMAD R8, R4.reuse, R20, R8 ;  /* 0x0000001404087224 */ /* 0x040fe200078e0208 */
[----:B------:R-:W-:Y:S01]  /*1eb0*/  IABS R20, R3 ;  /* 0x0000000300147213 */ /* 0x000fe20000000000 */
[----:B------:R-:W-:Y:S02]  /*1ec0*/  IMAD.MOV R6, RZ, RZ, -R6 ;  /* 0x000000ffff067224 */ /* 0x000fe400078e0a06 */
[----:B------:R-:W-:Y:S01]  /*1ed0*/  @!P6 IMAD.MOV R26, RZ, RZ, -R26 ;  /* 0x000000ffff1ae224 */ /* 0x000fe200078e0a1a */
[----:B------:R-:W-:Y:S01]  /*1ee0*/  ISETP.GT.U32.AND P6, PT, R4, R10, PT ;  /* 0x0000000a0400720c */ /* 0x000fe20003fc4070 */
[----:B------:R-:W-:-:S04]  /*1ef0*/  IMAD.HI.U32 R23, R5, R22, RZ ;  /* 0x0000001605177227 */ /* 0x000fc800078e00ff */
[----:B------:R-:W-:Y:S01]  /*1f00*/  @!P2 IMAD.MOV R27, RZ, RZ, -R27 ;  /* 0x000000ffff1ba224 */ /* 0x000fe200078e0a1b */
[C---:B------:R-:W-:Y:S01]  /*1f10*/  ISETP.GT.U32.AND P2, PT, R4.reuse, R11, PT ;  /* 0x0000000b0400720c */ /* 0x040fe20003f44070 */
[C---:B------:R-:W-:Y:S02]  /*1f20*/  IMAD R6, R4.reuse, R6, R2 ;  /* 0x0000000604067224 */ /* 0x040fe400078e0202 */
[----:B------:R-:W-:Y:S01]  /*1f30*/  @!P0 IMAD.MOV R29, RZ, RZ, -R29 ;  /* 0x000000ffff1d8224 */ /* 0x000fe200078e0a1d */
[C---:B------:R-:W-:Y:S01]  /*1f40*/  ISETP.GT.U32.AND P0, PT, R4.reuse, R8, PT ;  /* 0x000000080400720c */ /* 0x040fe20003f04070 */
[----:B------:R-:W-:Y:S02]  /*1f50*/  IMAD.MOV R2, RZ, RZ, -R23 ;  /* 0x000000ffff027224 */ /* 0x000fe400078e0a17 */
[----:B------:R-:W-:Y:S01]  /*1f60*/  @!P1 IMAD.IADD R9, R9, 0x1, -R4 ;  /* 0x0000000109099824 */ /* 0x000fe200078e0a04 */
[----:B------:R-:W2:Y:S01]  /*1f70*/  LDL.LU R23, [R1+0x944] ;  /* 0x0009440001177983 */ /* 0x000ea20000300800 */
[C---:B------:R-:W-:Y:S01]  /*1f80*/  IMAD R2, R4.reuse, R2, R22 ;  /* 0x0000000204027224 */ /* 0x040fe200078e0216 */
[----:B------:R-:W-:Y:S01]  /*1f90*/  ISETP.GT.U32.AND P1, PT, R4, R13, PT ;  /* 0x0000000d0400720c */ /* 0x000fe20003f24070 */
[--C-:B------:R-:W-:Y:S01]  /*1fa0*/  @!P3 IMAD.IADD R12, R12, 0x1, -R4.reuse ;  /* 0x000000010c0cb824 */ /* 0x100fe200078e0a04 */
[----:B------:R-:W3:Y:S01]  /*1fb0*/  LDL.LU R22, [R1+0x940] ;  /* 0x0009400001167983 */ /* 0x000ee20000300800 */
[--C-:B------:R-:W-:Y:S01]  /*1fc0*/  @!P6 IMAD.IADD R10, R10, 0x1, -R4.reuse ;  /* 0x000000010a0ae824 */ /* 0x100fe200078e0a04 */
[C---:B------:R-:W-:Y:S01]  /*1fd0*/  ISETP.GT.U32.AND P3, PT, R4.reuse, R2, PT ;  /* 0x000000020400720c */ /* 0x040fe20003f64070 */
[--C-:B------:R-:W-:Y:S01]  /*1fe0*/  @!P2 IMAD.IADD R11, R11, 0x1, -R4.reuse ;  /* 0x000000010b0ba824 */ /* 0x100fe200078e0a04 */
[----:B------:R-:W-:Y:S01]  /*1ff0*/  ISETP.GT.U32.AND P6, PT, R4, R6, PT ;  /* 0x000000060400720c */ /* 0x000fe20003fc4070 */
[----:B------:R-:W-:Y:S01]  /*2000*/  @!P0 IMAD.IADD R8, R8, 0x1, -R4 ;  /* 0x0000000108088824 */ /* 0x000fe200078e0a04 */
[----:B------:R-:W-:Y:S01]  /*2010*/  ISETP.GE.AND P2, PT, R21, RZ, PT ;  /* 0x000000ff1500720c */ /* 0x000fe20003f46270 */
[----:B------:R-:W-:Y:S01]  /*2020*/  @!P5 IMAD.MOV R28, RZ, RZ, -R28 ;  /* 0x000000ffff1cd224 */ /* 0x000fe200078e0a1c */
[----:B------:R-:W-:Y:S01]  /*2030*/  ISETP.GE.AND P0, PT, R17, RZ, PT ;  /* 0x000000ff1100720c */ /* 0x000fe20003f06270 */
[----:B------:R-:W-:Y:S01]  /*2040*/  IMAD.HI.U32 R5, R5, R20, RZ ;  /* 0x0000001405057227 */ /* 0x000fe200078e00ff */
[----:B------:R-:W-:Y:S01]  /*2050*/  ISETP.GT.U32.AND P5, PT, R4, R9, PT ;  /* 0x000000090400720c */ /* 0x000fe20003fa4070 */
[----:B------:R-:W4:Y:S02]  /*2060*/  LDL.LU R21, [R1+0x93c] ;  /* 0x00093c0001157983 */ /* 0x000f240000300800 */
[----:B------:R-:W-:-:S02]  /*2070*/  @!P1 IMAD.IADD R13, R13, 0x1, -R4 ;  /* 0x000000010d0d9824 */ /* 0x000fc400078e0a04 */
[--C-:B------:R-:W-:Y:S02]  /*2080*/  @!P3 IMAD.IADD R2, R2, 0x1, -R4.reuse ;  /* 0x000000010202b824 */ /* 0x100fe400078e0a04 */
[----:B------:R-:W-:Y:S01]  /*2090*/  @!P6 IMAD.IADD R6, R6, 0x1, -R4 ;  /* 0x000000010606e824 */ /* 0x000fe200078e0a04 */
[----:B------:R-:W-:Y:S01]  /*20a0*/  ISETP.GE.AND P3, PT, R16, RZ, PT ;  /* 0x000000ff1000720c */ /* 0x000fe20003f66270 */
[----:B------:R-:W-:Y:S01]  /*20b0*/  @!P2 IMAD.MOV R13, RZ, RZ, -R13 ;  /* 0x000000ffff0da224 */ /* 0x000fe200078e0a0d */
[C---:B------:R-:W-:Y:S01]  /*20c0*/  ISETP.GT.U32.AND P2, PT, R4.reuse, R8, PT ;  /* 0x000000080400720c */ /* 0x040fe20003f44070 */
[----:B------:R-:W-:Y:S01]  /*20d0*/  @!P0 IMAD.MOV R11, RZ, RZ, -R11 ;  /* 0x000000ffff0b8224 */ /* 0x000fe200078e0a0b */
[C---:B------:R-:W-:Y:S02]  /*20e0*/  ISETP.GT.U32.AND P6, PT, R4.reuse, R2, PT ;  /* 0x000000020400720c */ /* 0x040fe40003fc4070 */
[----:B------:R-:W-:Y:S01]  /*20f0*/  ISETP.GT.U32.AND P0, PT, R4, R6, PT ;  /* 0x000000060400720c */ /* 0x000fe20003f04070 */
[----:B------:R-:W-:-:S02]  /*2100*/  IMAD.MOV R5, RZ, RZ, -R5 ;  /* 0x000000ffff057224 */ /* 0x000fc400078e0a05 */
[----:B------:R-:W-:Y:S01]  /*2110*/  @!P5 IMAD.IADD R9, R9, 0x1, -R4 ;  /* 0x000000010909d824 */ /* 0x000fe200078e0a04 */
[----:B------:R-:W-:Y:S01]  /*2120*/  ISETP.GE.AND P5, PT, R18, RZ, PT ;  /* 0x000000ff1200720c */ /* 0x000fe20003fa6270 */
[----:B------:R-:W-:Y:S02]  /*2130*/  IMAD R5, R4, R5, R20 ;  /* 0x0000000504057224 */ /* 0x000fe400078e0214 */
[----:B------:R-:W2:Y:S01]  /*2140*/  LDL.LU R20, [R1+0x938] ;  /* 0x0009380001147983 */ /* 0x000ea20000300800 */
[----:B------:R-:W-:Y:S01]  /*2150*/  @!P3 IMAD.MOV R10, RZ, RZ, -R10 ;  /* 0x000000ffff0ab224 */ /* 0x000fe200078e0a0a */
[----:B------:R-:W-:Y:S02]  /*2160*/  ISETP.GE.AND P3, PT, R15, RZ, PT ;  /* 0x000000ff0f00720c */ /* 0x000fe40003f66270 */
[----:B------:R-:W2:Y:S01]  /*2170*/  LDL.LU R18, [R1+0x20] ;  /* 0x0000200001127983 */ /* 0x000ea20000300800 */
[----:B------:R-:W-:Y:S01]  /*2180*/  @!P2 IMAD.IADD R8, R8, 0x1, -R4 ;  /* 0x000000010808a824 */ /* 0x000fe200078e0a04 */
[----:B------:R-:W-:-:S02]  /*2190*/  ISETP.GE.AND P2, PT, R14, RZ, PT ;  /* 0x000000ff0e00720c */ /* 0x000fc40003f46270 */
[----:B------:R-:W2:Y:S01]  /*21a0*/  LDL.LU R17, [R1+0x1c] ;  /* 0x00001c0001117983 */ /* 0x000ea20000300800 */
[--C-:B------:R-:W-:Y:S01]  /*21b0*/  @!P6 IMAD.IADD R2, R2, 0x1, -R4.reuse ;  /* 0x000000010202e824 */ /* 0x100fe200078e0a04 */
[----:B------:R-:W-:Y:S02]  /*21c0*/  ISETP.GE.AND P6, PT, R19, RZ, PT ;  /* 0x000000ff1300720c */ /* 0x000fe40003fc6270 */
[----:B------:R-:W2:Y:S01]  /*21d0*/  LDL.LU R16, [R1+0x18] ;  /* 0x0000180001107983 */ /* 0x000ea20000300800 */
[----:B------:R-:W-:Y:S01]  /*21e0*/  @!P0 IMAD.IADD R6, R6, 0x1, -R4 ;  /* 0x0000000106068824 */ /* 0x000fe200078e0a04 */
[----:B------:R-:W-:Y:S02]  /*21f0*/  ISETP.GE.AND P0, PT, R3, RZ, PT ;  /* 0x000000ff0300720c */ /* 0x000fe40003f06270 */
[----:B------:R-:W2:Y:S04]  /*2200*/  LDL.LU R15, [R1+0x8] ;  /* 0x00000800010f7983 */ /* 0x000ea80000300800 */
[----:B------:R-:W2:Y:S04]  /*2210*/  LDL.LU R14, [R1+0x4] ;  /* 0x00000400010e7983 */ /* 0x000ea80000300800 */
[----:B------:R-:W2:Y:S04]  /*2220*/  LDL.LU R19, [R1+0x934] ;  /* 0x0009340001137983 */ /* 0x000ea80000300800 */
[----:B------:R-:W2:Y:S01]  /*2230*/  LDL.LU R3, [R1+0x930] ;  /* 0x0009300001037983 */ /* 0x000ea20000300800 */
[----:B------:R-:W-:Y:S01]  /*2240*/  ISETP.GT.U32.AND P1, PT, R4, R7, PT ;  /* 0x000000070400720c */ /* 0x000fe20003f24070 */
[----:B------:R-:W-:-:S12]  /*2250*/  @!P5 IMAD.MOV R12, RZ, RZ, -R12 ;  /* 0x000000ffff0cd224 */ /* 0x000fd800078e0a0c */
[----:B------:R-:W-:-:S05]  /*2260*/  @!P1 IMAD.IADD R7, R7, 0x1, -R4 ;  /* 0x0000000107079824 */ /* 0x000fca00078e0a04 */
[C---:B------:R-:W-:Y:S02]  /*2270*/  ISETP.GT.U32.AND P5, PT, R4.reuse, R7, PT ;  /* 0x000000070400720c */ /* 0x040fe40003fa4070 */
[----:B------:R-:W-:-:S11]  /*2280*/  ISETP.GT.U32.AND P1, PT, R4, R5, PT ;  /* 0x000000050400720c */ /* 0x000fd60003f24070 */
[--C-:B------:R-:W-:Y:S01]  /*2290*/  @!P5 IMAD.IADD R7, R7, 0x1, -R4.reuse ;  /* 0x000000010707d824 */ /* 0x100fe200078e0a04 */
[----:B------:R-:W-:Y:S02]  /*22a0*/  ISETP.GE.AND P5, PT, R0, RZ, PT ;  /* 0x000000ff0000720c */ /* 0x000fe40003fa6270 */
[----:B------:R-:W0:Y:S01]  /*22b0*/  S2R R0, SR_TID.X ;  /* 0x0000000000007919 */ /* 0x000e220000002100 */
[----:B------:R-:W-:-:S05]  /*22c0*/  @!P1 IMAD.IADD R5, R5, 0x1, -R4 ;  /* 0x0000000105059824 */ /* 0x000fca00078e0a04 */
[----:B------:R-:W-:Y:S01]  /*22d0*/  ISETP.GT.U32.AND P1, PT, R4, R5, PT ;  /* 0x000000050400720c */ /* 0x000fe20003f24070 */
[----:B------:R-:W-:-:S12]  /*22e0*/  @!P3 IMAD.MOV R9, RZ, RZ, -R9 ;  /* 0x000000ffff09b224 */ /* 0x000fd800078e0a09 */
[----:B------:R-:W-:Y:S01]  /*22f0*/  @!P1 IMAD.IADD R5, R5, 0x1, -R4 ;  /* 0x0000000105059824 */ /* 0x000fe200078e0a04 */
[----:B0-----:R-:W-:-:S05]  /*2300*/  LOP3.LUT R0, R0, 0x7f, RZ, 0xc0, !PT ;  /* 0x0000007f00007812 */ /* 0x001fca00078ec0ff */
[----:B-1----:R-:W-:Y:S01]  /*2310*/  IMAD R4, R0, UR5, RZ ;  /* 0x0000000500047c24 */ /* 0x002fe2000f8e02ff */
[----:B--2---:R-:W-:Y:S02]  /*2320*/  ISETP.NE.AND P1, PT, R3, RZ, PT ;  /* 0x000000ff0300720c */ /* 0x004fe40003f25270 */
[----:B------:R-:W-:Y:S02]  /*2330*/  LOP3.LUT R0, RZ, R3, RZ, 0x33, !PT ;  /* 0x00000003ff007212 */ /* 0x000fe400078e33ff */
[----:B-----5:R-:W-:Y:S01]  /*2340*/  LEA R3, P3, R4, UR14, 0x1 ;  /* 0x0000000e04037c11 */ /* 0x020fe2000f8608ff */
[----:B------:R-:W-:Y:S01]  /*2350*/  @!P2 IMAD.MOV R8, RZ, RZ, -R8 ;  /* 0x000000ffff08a224 */ /* 0x000fe200078e0a08 */
[C---:B------:R-:W-:Y:S01]  /*2360*/  SEL R18, R0.reuse, R18, !P1 ;  /* 0x0000001200127207 */ /* 0x040fe20004800000 */
[----:B------:R-:W-:Y:S01]  /*2370*/  @!P5 IMAD.MOV R7, RZ, RZ, -R7 ;  /* 0x000000ffff07d224 */ /* 0x000fe200078e0a07 */
[C---:B------:R-:W-:Y:S01]  /*2380*/  SEL R17, R0.reuse, R17, !P1 ;  /* 0x0000001100117207 */ /* 0x040fe20004800000 */
[----:B------:R0:W-:Y:S01]  /*2390*/  STL [R1+0x904], R3 ;  /* 0x0009040301007387 */ /* 0x0001e20000100800 */
[C---:B------:R-:W-:Y:S01]  /*23a0*/  SEL R16, R0.reuse, R16, !P1 ;  /* 0x0000001000107207 */ /* 0x040fe20004800000 */
[----:B------:R-:W-:Y:S01]  /*23b0*/  @!P4 IMAD.MOV R2, RZ, RZ, -R2 ;  /* 0x000000ffff02c224 */ /* 0x000fe200078e0a02 */
[C---:B------:R-:W-:Y:S01]  /*23c0*/  SEL R15, R0.reuse, R15, !P1 ;  /* 0x0000000f000f7207 */ /* 0x040fe20004800000 */
[----:B------:R-:W-:Y:S01]  /*23d0*/  @!P6 IMAD.MOV R6, RZ, RZ, -R6 ;  /* 0x000000ffff06e224 */ /* 0x000fe200078e0a06 */
[C---:B------:R-:W-:Y:S01]  /*23e0*/  SEL R14, R0.reuse, R14, !P1 ;  /* 0x0000000e000e7207 */ /* 0x040fe20004800000 */
[----:B------:R-:W-:Y:S01]  /*23f0*/  @!P0 IMAD.MOV R5, RZ, RZ, -R5 ;  /* 0x000000ffff058224 */ /* 0x000fe200078e0a05 */
[----:B------:R-:W1:Y:S01]  /*2400*/  LDCU UR14, c[0x0][0x3a8] ;  /* 0x00007500ff0e77ac */ /* 0x000e620008000800 */
[----:B0-----:R-:W2:Y:S04]  /*2410*/  LDL.LU R3, [R1] ;  /* 0x0000000001037983 */ /* 0x001ea80000300800 */
[----:B------:R0:W-:Y:S04]  /*2420*/  STL [R1+0x30], R18 ;  /* 0x0000301201007387 */ /* 0x0001e80000100800 */
[----:B0-----:R-:W5:Y:S04]  /*2430*/  LDL.LU R18, [R1+0x92c] ;  /* 0x00092c0001127983 */ /* 0x001f680000300800 */
[----:B------:R0:W-:Y:S04]  /*2440*/  STL [R1+0x2c], R17 ;  /* 0x00002c1101007387 */ /* 0x0001e80000100800 */
[----:B0-----:R-:W3:Y:S04]  /*2450*/  LDL.LU R17, [R1+0x928] ;  /* 0x0009280001117983 */ /* 0x001ee80000300800 */
[----:B------:R0:W-:Y:S04]  /*2460*/  STL [R1+0x28], R16 ;  /* 0x0000281001007387 */ /* 0x0001e80000100800 */
[----:B0-----:R-:W3:Y:S04]  /*2470*/  LDL.LU R16, [R1+0x924] ;  /* 0x0009240001107983 */ /* 0x001ee80000300800 */
[----:B------:R0:W-:Y:S04]  /*2480*/  STL [R1+0x24], R15 ;  /* 0x0000240f01007387 */ /* 0x0001e80000100800 */
[----:B0-----:R-:W3:Y:S04]  /*2490*/  LDL.LU R15, [R1+0x920] ;  /* 0x00092000010f7983 */ /* 0x001ee80000300800 */
[----:B------:R0:W-:Y:S04]  /*24a0*/  STL [R1+0x20], R14 ;  /* 0x0000200e01007387 */ /* 0x0001e80000100800 */
[----:B0-----:R-:W3:Y:S01]  /*24b0*/  LDL.LU R14, [R1+0x91c] ;  /* 0x00091c00010e7983 */ /* 0x001ee20000300800 */
[----:B--2---:R-:W-:-:S05]  /*24c0*/  SEL R3, R0, R3, !P1 ;  /* 0x0000000300037207 */ /* 0x004fca0004800000 */
[----:B------:R3:W-:Y:S02]  /*24d0*/  STL [R1+0x1c], R3 ;  /* 0x00001c0301007387 */ /* 0x0007e40000100800 */
[C---:B---3--:R-:W-:Y:S02]  /*24e0*/  SEL R3, R0.reuse, R14, !P1 ;  /* 0x0000000e00037207 */ /* 0x048fe40004800000 */
[C---:B------:R-:W-:Y:S02]  /*24f0*/  SEL R14, R0.reuse, R15, !P1 ;  /* 0x0000000f000e7207 */ /* 0x040fe40004800000 */
[C---:B------:R-:W-:Y:S02]  /*2500*/  SEL R15, R0.reuse, R16, !P1 ;  /* 0x00000010000f7207 */ /* 0x040fe40004800000 */
[C---:B------:R-:W-:Y:S02]  /*2510*/  SEL R16, R0.reuse, R17, !P1 ;  /* 0x0000001100107207 */ /* 0x040fe40004800000 */
[----:B-----5:R-:W-:-:S02]  /*2520*/  SEL R17, R0, R18, !P1 ;  /* 0x0000001200117207 */ /* 0x020fc40004800000 */
[C---:B------:R-:W-:Y:S02]  /*2530*/  SEL R18, R0.reuse, R19, !P1 ;  /* 0x0000001300127207 */ /* 0x040fe40004800000 */
[C---:B------:R-:W-:Y:S02]  /*2540*/  SEL R19, R0.reuse, R20, !P1 ;  /* 0x0000001400137207 */ /* 0x040fe40004800000 */
[C---:B----4-:R-:W-:Y:S02]  /*2550*/  SEL R20, R0.reuse, R21, !P1 ;  /* 0x0000001500147207 */ /* 0x050fe40004800000 */
[C---:B------:R-:W-:Y:S02]  /*2560*/  SEL R21, R0.reuse, R22, !P1 ;  /* 0x0000001600157207 */ /* 0x040fe40004800000 */
[C---:B------:R-:W-:Y:S01]  /*2570*/  SEL R22, R0.reuse, R23, !P1 ;  /* 0x0000001700167207 */ /* 0x040fe20004800000 */
[----:B------:R0:W-:Y:S01]  /*2580*/  STL [R1+0x18], R3 ;  /* 0x0000180301007387 */ /* 0x0001e20000100800 */
[----:B------:R-:W-:-:S02]  /*2590*/  SEL R23, R0, R24, !P1 ;  /* 0x0000001800177207 */ /* 0x000fc40004800000 */
[C---:B------:R-:W-:Y:S02]  /*25a0*/  SEL R24, R0.reuse, R25, !P1 ;  /* 0x0000001900187207 */ /* 0x040fe40004800000 */
[C---:B------:R-:W-:Y:S02]  /*25b0*/  SEL R25, R0.reuse, R26, !P1 ;  /* 0x0000001a00197207 */ /* 0x040fe40004800000 */
[C---:B------:R-:W-:Y:S02]  /*25c0*/  SEL R26, R0.reuse, R27, !P1 ;  /* 0x0000001b001a7207 */ /* 0x040fe40004800000 */
[C---:B0-----:R-:W-:Y:S02]  /*25d0*/  SEL R3, R0.reuse, R29, !P1 ;  /* 0x0000001d00037207 */ /* 0x041fe40004800000 */
[C---:B------:R-:W-:Y:S02]  /*25e0*/  SEL R27, R0.reuse, R28, !P1 ;  /* 0x0000001c001b7207 */ /* 0x040fe40004800000 */
[----:B------:R-:W-:-:S02]  /*25f0*/  SEL R28, R0, R13, !P1 ;  /* 0x0000000d001c7207 */ /* 0x000fc40004800000 */
[----:B------:R-:W2:Y:S04]  /*2600*/  LDL.LU R13, [R1+0x18] ;  /* 0x00001800010d7983 */ /* 0x000ea80000300800 */
[----:B------:R0:W-:Y:S04]  /*2610*/  STL [R1+0x14], R3 ;  /* 0x0000140301007387 */ /* 0x0001e80000100800 */
[----:B------:R3:W-:Y:S01]  /*2620*/  STL [R1+0x10], R28 ;  /* 0x0000101c01007387 */ /* 0x0007e20000100800 */
[----:B0-----:R-:W-:-:S03]  /*2630*/  SEL R3, R0, R12, !P1 ;  /* 0x0000000c00037207 */ /* 0x001fc60004800000 */
[----:B------:R-:W4:Y:S01]  /*2640*/  LDL.LU R12, [R1+0x1c] ;  /* 0x00001c00010c7983 */ /* 0x000f220000300800 */
[----:B---3--:R-:W-:-:S03]  /*2650*/  SEL R28, R0, R11, !P1 ;  /* 0x0000000b001c7207 */ /* 0x008fc60004800000 */
[----:B------:R0:W-:Y:S04]  /*2660*/  STL [R1+0xc], R3 ;  /* 0x00000c0301007387 */ /* 0x0001e80000100800 */
[----:B------:R-:W3:Y:S01]  /*2670*/  LDL.LU R11, [R1+0x20] ;  /* 0x00002000010b7983 */ /* 0x000ee20000300800 */
[----:B0-----:R-:W-:-:S03]  /*2680*/  SEL R3, R0, R10, !P1 ;  /* 0x0000000a00037207 */ /* 0x001fc60004800000 */
[----:B------:R0:W-:Y:S04]  /*2690*/  STL [R1+0x8], R28 ;  /* 0x0000081c01007387 */ /* 0x0001e80000100800 */
[----:B------:R-:W5:Y:S04]  /*26a0*/  LDL.LU R10, [R1+0x24] ;  /* 0x00002400010a7983 */ /* 0x000f680000300800 */
[----:B------:R1:W-:Y:S01]  /*26b0*/  STL [R1+0x908], R3 ;  /* 0x0009080301007387 */ /* 0x0003e20000100800 */
[----:B0-----:R-:W-:-:S03]  /*26c0*/  SEL R28, R0, R9, !P1 ;  /* 0x00000009001c7207 */ /* 0x001fc60004800000 */
[----:B------:R-:W2:Y:S04]  /*26d0*/  LDL.LU R9, [R1+0x28] ;  /* 0x0000280001097983 */ /* 0x000ea80000300800 */
[----:B-1----:R-:W2:Y:S04]  /*26e0*/  LDL.LU R3, [R1+0x8] ;  /* 0x0000080001037983 */ /* 0x002ea80000300800 */
[----:B------:R-:W-:Y:S04]  /*26f0*/  STL [R1], R28 ;  /* 0x0000001c01007387 */ /* 0x000fe80000100800 */
[----:B--2---:R0:W-:Y:S04]  /*2700*/  STL [R1+0x90c], R3 ;  /* 0x00090c0301007387 */ /* 0x0041e80000100800 */
[----:B0-----:R-:W2:Y:S04]  /*2710*/  LDL.LU R3, [R1+0xc] ;  /* 0x00000c0001037983 */ /* 0x001ea80000300800 */
[----:B--2---:R0:W-:Y:S04]  /*2720*/  STL [R1+0x910], R3 ;  /* 0x0009100301007387 */ /* 0x0041e80000100800 */
[----:B0-----:R-:W2:Y:S01]  /*2730*/  LDL.LU R3, [R1+0x10] ;  /* 0x0000100001037983 */ /* 0x001ea20000300800 */
[----:B------:R-:W-:-:S03]  /*2740*/  IMAD R19, R19, UR6, RZ ;  /* 0x0000000613137c24 */ /* 0x000fc6000f8e02ff */
[----:B--2---:R0:W-:Y:S04]  /*2750*/  STL [R1+0x914], R3 ;  /* 0x0009140301007387 */ /* 0x0041e80000100800 */
[----:B0-----:R-:W2:Y:S01]  /*2760*/  LDL.LU R3, [R1+0x14] ;  /* 0x0000140001037983 */ /* 0x001ea20000300800 */
[C---:B------:R-:W-:Y:S02]  /*2770*/  SEL R29, R0.reuse, R8, !P1 ;  /* 0x00000008001d7207 */ /* 0x040fe40004800000 */
[C---:B------:R-:W-:Y:S01]  /*2780*/  SEL R28, R0.reuse, R7, !P1 ;  /* 0x00000007001c7207 */ /* 0x040fe20004800000 */
[----:B------:R-:W3:Y:S01]  /*2790*/  LDL.LU R8, [R1+0x2c] ;  /* 0x00002c0001087983 */ /* 0x000ee20000300800 */
[C---:B------:R-:W-:Y:S02]  /*27a0*/  SEL R6, R0.reuse, R6, !P1 ;  /* 0x0000000600067207 */ /* 0x040fe40004800000 */
[C---:B------:R-:W-:Y:S01]  /*27b0*/  SEL R5, R0.reuse, R5, !P1 ;  /* 0x0000000500057207 */ /* 0x040fe20004800000 */
[----:B------:R-:W3:Y:S01]  /*27c0*/  LDL.LU R7, [R1+0x30] ;  /* 0x0000300001077983 */ /* 0x000ee20000300800 */
[----:B------:R-:W-:-:S03]  /*27d0*/  SEL R2, R0, R2, !P1 ;  /* 0x0000000200027207 */ /* 0x000fc60004800000 */
[----:B------:R-:W3:Y:S04]  /*27e0*/  LDL.LU R0, [R1+0x918] ;  /* 0x0009180001007983 */ /* 0x000ee80000300800 */
[----:B------:R0:W-:Y:S04]  /*27f0*/  STL [R1+0x900], R19 ;  /* 0x0009001301007387 */ /* 0x0001e80000100800 */
[----:B0-----:R-:W3:Y:S01]  /*2800*/  LDL.LU R19, [R1] ;  /* 0x0000000001137983 */ /* 0x001ee20000300800 */
[----:B--2---:R-:W-:-:S05]  /*2810*/  IMAD R3, R3, UR6, RZ ;  /* 0x0000000603037c24 */ /* 0x004fca000f8e02ff */
[----:B------:R0:W-:Y:S04]  /*2820*/  STL [R1+0x14], R3 ;  /* 0x0000140301007387 */ /* 0x0001e80000100800 */
[----:B0-----:R-:W2:Y:S02]  /*2830*/  LDL.LU R3, [R1+0x914] ;  /* 0x0009140001037983 */ /* 0x001ea40000300800 */
        /* <DEDUP_REMOVED lines=8> */
[----:B0-----:R-:W2:Y:S01]  /*28c0*/  LDL.LU R3, [R1+0x908] ;  /* 0x0009080001037983 */ /* 0x001ea20000300800 */
[----:B---3--:R-:W-:Y:S02]  /*28d0*/  IMAD R19, R19, UR6, RZ ;  /* 0x0000000613137c24 */ /* 0x008fe4000f8e02ff */
[----:B------:R-:W-:Y:S02]  /*28e0*/  IMAD R0, R0, UR4, RZ ;  /* 0x0000000400007c24 */ /* 0x000fe4000f8e02ff */
[----:B--2---:R-:W-:-:S05]  /*28f0*/  IMAD R3, R3, UR6, RZ ;  /* 0x0000000603037c24 */ /* 0x004fca000f8e02ff */
[----:B------:R0:W-:Y:S04]  /*2900*/  STL [R1+0x4], R3 ;  /* 0x0000040301007387 */ /* 0x0001e80000100800 */
[----:B0-----:R-:W2:Y:S01]  /*2910*/  LDL.LU R3, [R1+0x904] ;  /* 0x0009040001037983 */ /* 0x001ea20000300800 */
[----:B------:R-:W-:-:S03]  /*2920*/  IMAD R7, R7, UR6, RZ ;  /* 0x0000000607077c24 */ /* 0x000fc6000f8e02ff */
[----:B------:R0:W-:Y:S01]  /*2930*/  STL [R1], R19 ;  /* 0x0000001301007387 */ /* 0x0001e20000100800 */
[----:B------:R-:W-:Y:S01]  /*2940*/  IMAD R8, R8, UR6, RZ ;  /* 0x0000000608087c24 */ /* 0x000fe2000f8e02ff */
[----:B0-----:R-:W-:-:S05]  /*2950*/  LEA R19, P0, R0, UR12, 0x1 ;  /* 0x0000000c00137c11 */ /* 0x001fca000f8008ff */
[----:B------:R2:W-:Y:S01]  /*2960*/  STL [R1+0x394], R19 ;  /* 0x0003941301007387 */ /* 0x0005e20000100800 */
[----:B------:R-:W-:Y:S02]  /*2970*/  IMAD R9, R9, UR6, RZ ;  /* 0x0000000609097c24 */ /* 0x000fe4000f8e02ff */
[----:B-----5:R-:W-:Y:S01]  /*2980*/  IMAD R10, R10, UR6, RZ ;  /* 0x000000060a0a7c24 */ /* 0x020fe2000f8e02ff */
[----:B------:R-:W-:Y:S01]  /*2990*/  LEA.HI.X.SX32 R4, R4, UR15, 0x1, P3 ;  /* 0x0000000f04047c11 */ /* 0x000fe200098f0eff */
[----:B------:R-:W-:Y:S02]  /*29a0*/  IMAD R11, R11, UR6, RZ ;  /* 0x000000060b0b7c24 */ /* 0x000fe4000f8e02ff */
[----:B----4-:R-:W-:Y:S02]  /*29b0*/  IMAD R12, R12, UR6, RZ ;  /* 0x000000060c0c7c24 */ /* 0x010fe4000f8e02ff */
[----:B------:R-:W-:Y:S02]  /*29c0*/  IMAD R13, R13, UR6, RZ ;  /* 0x000000060d0d7c24 */ /* 0x000fe4000f8e02ff */
[----:B------:R-:W-:-:S02]  /*29d0*/  IMAD R14, R14, UR6, RZ ;  /* 0x000000060e0e7c24 */ /* 0x000fc4000f8e02ff */
[----:B------:R-:W-:Y:S02]  /*29e0*/  IMAD R15, R15, UR6, RZ ;  /* 0x000000060f0f7c24 */ /* 0x000fe4000f8e02ff */
[----:B------:R-:W-:Y:S02]  /*29f0*/  IMAD R16, R16, UR6, RZ ;  /* 0x0000000610107c24 */ /* 0x000fe4000f8e02ff */
[----:B------:R-:W-:Y:S02]  /*2a00*/  IMAD R17, R17, UR6, RZ ;  /* 0x0000000611117c24 */ /* 0x000fe4000f8e02ff */
[----:B------:R-:W-:Y:S01]  /*2a10*/  IMAD R18, R18, UR6, RZ ;  /* 0x0000000612127c24 */ /* 0x000fe2000f8e02ff */
[----:B--2---:R-:W-:-:S05]  /*2a20*/  LEA R19, P6, R7, R3, 0x1 ;  /* 0x0000000307137211 */ /* 0x004fca00078c08ff */
[----:B------:R0:W-:Y:S02]  /*2a30*/  STL [R1+0x8cc], R19 ;  /* 0x0008cc1301007387 */ /* 0x0001e40000100800 */
[----:B0-----:R-:W-:-:S05]  /*2a40*/  LEA R19, P1, R8, R3, 0x1 ;  /* 0x0000000308137211 */ /* 0x001fca00078208ff */
        /* <DEDUP_REMOVED lines=9> */
[----:B0-----:R-:W-:Y:S02]  /*2ae0*/  LEA.HI.X.SX32 R19, R7, R4, 0x1, P6 ;  /* 0x0000000407137211 */ /* 0x001fe400030f0eff */
[----:B------:R-:W-:-:S03]  /*2af0*/  LEA R7, P6, R13, R3, 0x1 ;  /* 0x000000030d077211 */ /* 0x000fc600078c08ff */
[----:B------:R0:W-:Y:S04]  /*2b00*/  STL [R1+0x8c4], R19 ;  /* 0x0008c41301007387 */ /* 0x0001e80000100800 */
[----:B------:R1:W-:Y:S01]  /*2b10*/  STL [R1+0x8c8], R7 ;  /* 0x0008c80701007387 */ /* 0x0003e20000100800 */
[----:B0-----:R-:W-:Y:S02]  /*2b20*/  LEA.HI.X.SX32 R19, R8, R4, 0x1, P1 ;  /* 0x0000000408137211 */ /* 0x001fe400008f0eff */
[----:B-1----:R-:W-:-:S03]  /*2b30*/  LEA R7, P1, R14, R3, 0x1 ;  /* 0x000000030e077211 */ /* 0x002fc600078208ff */
[----:B------:R-:W-:Y:S01]  /*2b40*/  STL [R1+0x8bc], R19 ;  /* 0x0008bc1301007387 */ /* 0x000fe20000100800 */
[-C--:B------:R-:W-:Y:S02]  /*2b50*/  LEA.HI.X.SX32 R8, R9, R4.reuse, 0x1, P2 ;  /* 0x0000000409087211 */ /* 0x080fe400010f0eff */
[----:B------:R-:W-:Y:S01]  /*2b60*/  LEA R9, P2, R15, R3, 0x1 ;  /* 0x000000030f097211 */ /* 0x000fe200078408ff */
[----:B------:R0:W-:Y:S04]  /*2b70*/  STL [R1+0x8c0], R7 ;  /* 0x0008c00701007387 */ /* 0x0001e80000100800 */
[----:B------:R1:W-:Y:S01]  /*2b80*/  STL [R1+0x8b4], R8 ;  /* 0x0008b40801007387 */ /* 0x0003e20000100800 */
[----:B0-----:R-:W-:-:S03]  /*2b90*/  LEA.HI.X.SX32 R7, R10, R4, 0x1, P3 ;  /* 0x000000040a077211 */ /* 0x001fc600018f0eff */
[----:B------:R-:W-:Y:S01]  /*2ba0*/  STL [R1+0x8b8], R9 ;  /* 0x0008b80901007387 */ /* 0x000fe20000100800 */
[----:B-1----:R-:W-:-:S03]  /*2bb0*/  LEA R8, P3, R16, R3, 0x1 ;  /* 0x0000000310087211 */ /* 0x002fc600078608ff */
[----:B------:R-:W2:Y:S04]  /*2bc0*/  LDL.LU R10, [R1+0xc] ;  /* 0x00000c00010a7983 */ /* 0x000ea80000300800 */
[----:B------:R0:W-:Y:S04]  /*2bd0*/  STL [R1+0x8ac], R7 ;  /* 0x0008ac0701007387 */ /* 0x0001e80000100800 */
[----:B------:R1:W-:Y:S01]  /*2be0*/  STL [R1+0x8b0], R8 ;  /* 0x0008b00801007387 */ /* 0x0003e20000100800 */
[----:B0-----:R-:W-:-:S03]  /*2bf0*/  LEA.HI.X.SX32 R7, R11, R4, 0x1, P4 ;  /* 0x000000040b077211 */ /* 0x001fc600020f0eff */
[----:B------:R-:W3:Y:S04]  /*2c00*/  LDL.LU R11, [R1+0x10] ;  /* 0x00001000010b7983 */ /* 0x000ee80000300800 */
[----:B------:R-:W4:Y:S04]  /*2c10*/  LDL.LU R9, [R1+0x8] ;  /* 0x0000080001097983 */ /* 0x000f280000300800 */
[----:B------:R0:W-:Y:S01]  /*2c20*/  STL [R1+0x8a4], R7 ;  /* 0x0008a40701007387 */ /* 0x0001e20000100800 */
[----:B------:R-:W-:-:S03]  /*2c30*/  LEA.HI.X.SX32 R19, R12, R4, 0x1, P5 ;  /* 0x000000040c137211 */ /* 0x000fc600028f0eff */
[----:B-1----:R-:W5:Y:S01]  /*2c40*/  LDL.LU R8, [R1+0x4] ;  /* 0x0000040001087983 */ /* 0x002f620000300800 */
[----:B0-----:R-:W-:-:S05]  /*2c50*/  LEA R7, P4, R17, R3, 0x1 ;  /* 0x0000000311077211 */ /* 0x001fca00078808ff */
[----:B------:R0:W-:Y:S04]  /*2c60*/  STL [R1+0x8a8], R7 ;  /* 0x0008a80701007387 */ /* 0x0001e80000100800 */
[----:B------:R-:W2:Y:S04]  /*2c70*/  LDL.LU R12, [R1+0x14] ;  /* 0x00001400010c7983 */ /* 0x000ea80000300800 */
[----:B0-----:R-:W2:Y:S04]  /*2c80*/  LDL.LU R7, [R1] ;  /* 0x0000000001077983 */ /* 0x001ea80000300800 */
[----:B------:R0:W-:Y:S02]  /*2c90*/  STL [R1+0x89c], R19 ;  /* 0x00089c1301007387 */ /* 0x0001e40000100800 */
[----:B0-----:R-:W-:-:S05]  /*2ca0*/  LEA R19, P5, R18, R3, 0x1 ;  /* 0x0000000312137211 */ /* 0x001fca00078a08ff */
[----:B------:R0:W-:Y:S04]  /*2cb0*/  STL [R1+0x8a0], R19 ;  /* 0x0008a01301007387 */ /* 0x0001e80000100800 */
[----:B0-----:R-:W2:Y:S01]  /*2cc0*/  LDL.LU R19, [R1+0x900] ;  /* 0x0009000001137983 */ /* 0x001ea20000300800 */
[----:B------:R-:W-:Y:S01]  /*2cd0*/  LEA.HI.X.SX32 R13, R13, R4, 0x1, P6 ;  /* 0x000000040d0d7211 */ /* 0x000fe200030f0eff */
[----:B------:R-:W-:-:S04]  /*2ce0*/  IMAD R20, R20, UR6, RZ ;  /* 0x0000000614147c24 */ /* 0x000fc8000f8e02ff */
[----:B------:R2:W-:Y:S01]  /*2cf0*/  STL [R1+0x894], R13 ;  /* 0x0008940d01007387 */ /* 0x0005e20000100800 */
[----:B------:R-:W-:Y:S01]  /*2d00*/  LEA.HI.X.SX32 R14, R14, R4, 0x1, P1 ;  /* 0x000000040e0e7211 */ /* 0x000fe200008f0eff */
[----:B------:R-:W-:Y:S02]  /*2d10*/  IMAD R21, R21, UR6, RZ ;  /* 0x0000000615157c24 */ /* 0x000fe4000f8e02ff */
[----:B------:R-:W-:Y:S02]  /*2d20*/  IMAD R22, R22, UR6, RZ ;  /* 0x0000000616167c24 */ /* 0x000fe4000f8e02ff */
[----:B------:R-:W-:Y:S02]  /*2d30*/  IMAD R23, R23, UR6, RZ ;  /* 0x0000000617177c24 */ /* 0x000fe4000f8e02ff */
[----:B------:R-:W-:Y:S02]  /*2d40*/  IMAD R24, R24, UR6, RZ ;  /* 0x0000000618187c24 */ /* 0x000fe4000f8e02ff */
[----:B------:R-:W-:-:S02]  /*2d50*/  IMAD R25, R25, UR6, RZ ;  /* 0x0000000619197c24 */ /* 0x000fc4000f8e02ff */
[----:B------:R-:W-:Y:S02]  /*2d60*/  IMAD R26, R26, UR6, RZ ;  /* 0x000000061a1a7c24 */ /* 0x000fe4000f8e02ff */
[----:B------:R-:W-:Y:S02]  /*2d70*/  IMAD R27, R27, UR6, RZ ;  /* 0x000000061b1b7c24 */ /* 0x000fe4000f8e02ff */
[----:B------:R-:W-:Y:S02]  /*2d80*/  IMAD R29, R29, UR6, RZ ;  /* 0x000000061d1d7c24 */ /* 0x000fe4000f8e02ff */
[----:B------:R-:W-:Y:S02]  /*2d90*/  IMAD R28, R28, UR6, RZ ;  /* 0x000000061c1c7c24 */ /* 0x000fe4000f8e02ff */
[----:B------:R-:W-:Y:S02]  /*2da0*/  IMAD R6, R6, UR6, RZ ;  /* 0x0000000606067c24 */ /* 0x000fe4000f8e02ff */
[----:B------:R-:W-:-:S02]  /*2db0*/  IMAD R5, R5, UR6, RZ ;  /* 0x0000000605057c24 */ /* 0x000fc4000f8e02ff */
[----:B------:R-:W-:Y:S01]  /*2dc0*/  IMAD R2, R2, UR6, RZ ;  /* 0x0000000602027c24 */ /* 0x000fe2000f8e02ff */
[----:B--2---:R-:W-:-:S05]  /*2dd0*/  LEA R13, P6, R19, R3, 0x1 ;  /* 0x00000003130d7211 */ /* 0x004fca00078c08ff */
[----:B------:R0:W-:Y:S04]  /*2de0*/  STL [R1+0x898], R13 ;  /* 0x0008980d01007387 */ /* 0x0001e80000100800 */
[----:B------:R1:W-:Y:S01]  /*2df0*/  STL [R1+0x88c], R14 ;  /* 0x00088c0e01007387 */ /* 0x0003e20000100800 */
[----:B0-----:R-:W-:Y:S02]  /*2e00*/  LEA R13, P1, R20, R3, 0x1 ;  /* 0x00000003140d7211 */ /* 0x001fe400078208ff */
[----:B-1----:R-:W-:-:S03]  /*2e10*/  LEA.HI.X.SX32 R14, R15, R4, 0x1, P2 ;  /* 0x000000040f0e7211 */ /* 0x002fc600010f0eff */
[----:B------:R0:W-:Y:S01]  /*2e20*/  STL [R1+0x890], R13 ;  /* 0x0008900d01007387 */ /* 0x0001e20000100800 */
[----:B------:R-:W-:-:S03]  /*2e30*/  LEA.HI.X.SX32 R15, R16, R4, 0x1, P3 ;  /* 0x00000004100f7211 */ /* 0x000fc600018f0eff */
[----:B------:R1:W-:Y:S01]  /*2e40*/  STL [R1+0x884], R14 ;  /* 0x0008840e01007387 */ /* 0x0003e20000100800 */
[-C--:B0-----:R-:W-:Y:S02]  /*2e50*/  LEA R13, P2, R21, R3.reuse, 0x1 ;  /* 0x00000003150d7211 */ /* 0x081fe400078408ff */
[----:B-1----:R-:W-:-:S03]  /*2e60*/  LEA R14, P3, R22, R3, 0x1 ;  /* 0x00000003160e7211 */ /* 0x002fc600078608ff */
[----:B------:R0:W-:Y:S04]  /*2e70*/  STL [R1+0x888], R13 ;  /* 0x0008880d01007387 */ /* 0x0001e80000100800 */
[----:B------:R1:W-:Y:S01]  /*2e80*/  STL [R1+0x87c], R15 ;  /* 0x00087c0f01007387 */ /* 0x0003e20000100800 */
[----:B0-----:R-:W-:-:S03]  /*2e90*/  LEA.HI.X.SX32 R13, R17, R4, 0x1, P4 ;  /* 0x00000004110d7211 */ /* 0x001fc600020f0eff */
[----:B------:R0:W-:Y:S01]  /*2ea0*/  STL [R1+0x880], R14 ;  /* 0x0008800e01007387 */ /* 0x0001e20000100800 */
[----:B-1----:R-:W-:-:S03]  /*2eb0*/  LEA R15, P4, R23, R3, 0x1 ;  /* 0x00000003170f7211 */ /* 0x002fc600078808ff */
[----:B------:R1:W-:Y:S01]  /*2ec0*/  STL [R1+0x874], R13 ;  /* 0x0008740d01007387 */ /* 0x0003e20000100800 */
[----:B0-----:R-:W-:-:S03]  /*2ed0*/  LEA.HI.X.SX32 R14, R18, R4, 0x1, P5 ;  /* 0x00000004120e7211 */ /* 0x001fc600028f0eff */
[----:B------:R0:W-:Y:S01]  /*2ee0*/  STL [R1+0x878], R15 ;  /* 0x0008780f01007387 */ /* 0x0001e20000100800 */
[----:B-1----:R-:W-:-:S03]  /*2ef0*/  LEA R13, P5, R24, R3, 0x1 ;  /* 0x00000003180d7211 */ /* 0x002fc600078a08ff */
[----:B------:R1:W-:Y:S04]  /*2f00*/  STL [R1+0x86c], R14 ;  /* 0x00086c0e01007387 */ /* 0x0003e80000100800 */
[----:B------:R2:W-:Y:S01]  /*2f10*/  STL [R1+0x870], R13 ;  /* 0x0008700d01007387 */ /* 0x0005e20000100800 */
[----:B0-----:R-:W-:Y:S02]  /*2f20*/  LEA.HI.X.SX32 R15, R19, R4, 0x1, P6 ;  /* 0x00000004130f7211 */ /* 0x001fe400030f0eff */
[----:B-1----:R-:W-:-:S03]  /*2f30*/  LEA R14, P6, R25, R3, 0x1 ;  /* 0x00000003190e7211 */ /* 0x002fc600078c08ff */
[----:B------:R0:W-:Y:S01]  /*2f40*/  STL [R1+0x864], R15 ;  /* 0x0008640f01007387 */ /* 0x0001e20000100800 */
[----:B--2---:R-:W-:-:S03]  /*2f50*/  LEA.HI.X.SX32 R13, R20, R4, 0x1, P1 ;  /* 0x00000004140d7211 */ /* 0x004fc600008f0eff */
[----:B------:R1:W-:Y:S04]  /*2f60*/  STL [R1+0x868], R14 ;  /* 0x0008680e01007387 */ /* 0x0003e80000100800 */
[----:B------:R2:W-:Y:S01]  /*2f70*/  STL [R1+0x85c], R13 ;  /* 0x00085c0d01007387 */ /* 0x0005e20000100800 */
[----:B0-----:R-:W-:Y:S02]  /*2f80*/  LEA R15, P1, R26, R3, 0x1 ;  /* 0x000000031a0f7211 */ /* 0x001fe400078208ff */
[----:B-1----:R-:W-:-:S03]  /*2f90*/  LEA.HI.X.SX32 R14, R21, R4, 0x1, P2 ;  /* 0x00000004150e7211 */ /* 0x002fc600010f0eff */
[----:B------:R0:W-:Y:S01]  /*2fa0*/  STL [R1+0x860], R15 ;  /* 0x0008600f01007387 */ /* 0x0001e20000100800 */
[----:B--2---:R-:W-:-:S03]  /*2fb0*/  LEA R13, P2, R27, R3, 0x1 ;  /* 0x000000031b0d7211 */ /* 0x004fc600078408ff */
        /* <DEDUP_REMOVED lines=8> */
[----:B---3--:R-:W-:Y:S02]  /*3040*/  LEA R15, P4, R11, R3, 0x1 ;  /* 0x000000030b0f7211 */ /* 0x008fe400078808ff */
[----:B0-----:R-:W-:-:S03]  /*3050*/  LEA.HI.X.SX32 R14, R24, R4, 0x1, P5 ;  /* 0x00000004180e7211 */ /* 0x001fc600028f0eff */
[----:B------:R0:W-:Y:S01]  /*3060*/  STL [R1+0x848], R15 ;  /* 0x0008480f01007387 */ /* 0x0001e20000100800 */
[----:B-1----:R-:W-:-:S03]  /*3070*/  LEA R13, P5, R10, R3, 0x1 ;  /* 0x000000030a0d7211 */ /* 0x002fc600078a08ff */
[----:B------:R4:W-:Y:S04]  /*3080*/  STL [R1+0x83c], R14 ;  /* 0x00083c0e01007387 */ /* 0x0009e80000100800 */
[----:B------:R1:W-:Y:S01]  /*3090*/  STL [R1+0x840], R13 ;  /* 0x0008400d01007387 */ /* 0x0003e20000100800 */
[----:B0-----:R-:W-:Y:S02]  /*30a0*/  LEA.HI.X.SX32 R15, R25, R4, 0x1, P6 ;  /* 0x00000004190f7211 */ /* 0x001fe400030f0eff */
[----:B----4-:R-:W-:-:S03]  /*30b0*/  LEA R14, P6, R9, R3, 0x1 ;  /* 0x00000003090e7211 */ /* 0x010fc600078c08ff */
[----:B------:R5:W-:Y:S01]  /*30c0*/  STL [R1+0x834], R15 ;  /* 0x0008340f01007387 */ /* 0x000be20000100800 */
[----:B-1----:R-:W-:-:S03]  /*30d0*/  LEA.HI.X.SX32 R13, R26, R4, 0x1, P1 ;  /* 0x000000041a0d7211 */ /* 0x002fc600008f0eff */
[----:B------:R0:W-:Y:S01]  /*30e0*/  STL [R1+0x838], R14 ;  /* 0x0008380e01007387 */ /* 0x0001e20000100800 */
[----:B------:R-:W-:-:S03]  /*30f0*/  LEA.HI.X.SX32 R12, R12, R4, 0x1, P3 ;  /* 0x000000040c0c7211 */ /* 0x000fc600018f0eff */
[----:B------:R1:W-:Y:S01]  /*3100*/  STL [R1+0x82c], R13 ;  /* 0x00082c0d01007387 */ /* 0x0003e20000100800 */
[----:B-----5:R-:W-:Y:S02]  /*3110*/  LEA R15, P1, R8, R3, 0x1 ;  /* 0x00000003080f7211 */ /* 0x020fe400078208ff */
[----:B0-----:R-:W-:-:S03]  /*3120*/  LEA.HI.X.SX32 R14, R27, R4, 0x1, P2 ;  /* 0x000000041b0e7211 */ /* 0x001fc600010f0eff */
[----:B------:R-:W-:Y:S01]  /*3130*/  STL [R1+0x830], R15 ;  /* 0x0008300f01007387 */ /* 0x000fe20000100800 */
[----:B-1----:R-:W-:-:S03]  /*3140*/  LEA R13, P2, R7, R3, 0x1 ;  /* 0x00000003070d7211 */ /* 0x002fc600078408ff */
[----:B------:R0:W-:Y:S04]  /*3150*/  STL [R1+0x800], R14 ;  /* 0x0008000e01007387 */ /* 0x0001e80000100800 */
[----:B------:R1:W-:Y:S04]  /*3160*/  STL [R1+0x818], R13 ;  /* 0x0008180d01007387 */ /* 0x0003e80000100800 */
[----:B------:R2:W-:Y:S01]  /*3170*/  STL [R1+0x804], R12 ;  /* 0x0008040c01007387 */ /* 0x0005e20000100800 */
[----:B0-----:R-:W-:Y:S02]  /*3180*/  LEA R14, P3, R29, R3, 0x1 ;  /* 0x000000031d0e7211 */ /* 0x001fe400078608ff */
[----:B-1----:R-:W-:-:S02]  /*3190*/  LEA.HI.X.SX32 R13, R11, R4, 0x1, P4 ;  /* 0x000000040b0d7211 */ /* 0x002fc400020f0eff */
[-C--:B------:R-:W-:Y:S02]  /*31a0*/  LEA.HI.X.SX32 R11, R10, R4.reuse, 0x1, P5 ;  /* 0x000000040a0b7211 */ /* 0x080fe400028f0eff */
[-C--:B--2---:R-:W-:Y:S01]  /*31b0*/  LEA R12, P4, R28, R3.reuse, 0x1 ;  /* 0x000000031c0c7211 */ /* 0x084fe200078808ff */
[----:B------:R-:W-:Y:S01]  /*31c0*/  STL [R1+0x81c], R14 ;  /* 0x00081c0e01007387 */ /* 0x000fe20000100800 */
[-C--:B------:R-:W-:Y:S02]  /*31d0*/  LEA R10, P5, R6, R3.reuse, 0x1 ;  /* 0x00000003060a7211 */ /* 0x080fe400078a08ff */
[----:B------:R-:W-:Y:S01]  /*31e0*/  LEA.HI.X.SX32 R9, R9, R4, 0x1, P6 ;  /* 0x0000000409097211 */ /* 0x000fe200030f0eff */
[----:B------:R-:W-:Y:S04]  /*31f0*/  STL [R1+0x808], R13 ;  /* 0x0008080d01007387 */ /* 0x000fe80000100800 */
[----:B------:R-:W-:Y:S04]  /*3200*/  STL [R1+0x820], R12 ;  /* 0x0008200c01007387 */ /* 0x000fe80000100800 */
[----:B------:R0:W-:Y:S04]  /*3210*/  STL [R1+0x80c], R11 ;  /* 0x00080c0b01007387 */ /* 0x0001e80000100800 */
[----:B------:R1:W-:Y:S04]  /*3220*/  STL [R1+0x824], R10 ;  /* 0x0008240a01007387 */ /* 0x0003e80000100800 */
[----:B------:R2:W-:Y:S01]  /*3230*/  STL [R1+0x810], R9 ;  /* 0x0008100901007387 */ /* 0x0005e20000100800 */
[----:B0-----:R-:W-:-:S02]  /*3240*/  LEA R11, P6, R5, R3, 0x1 ;  /* 0x00000003050b7211 */ /* 0x001fc400078c08ff */
[-C--:B-1----:R-:W-:Y:S02]  /*3250*/  LEA.HI.X.SX32 R10, R8, R4.reuse, 0x1, P1 ;  /* 0x00000004080a7211 */ /* 0x082fe400008f0eff */
[-C--:B------:R-:W-:Y:S02]  /*3260*/  LEA.HI.X.SX32 R8, R7, R4.reuse, 0x1, P2 ;  /* 0x0000000407087211 */ /* 0x080fe400010f0eff */
[----:B--2---:R-:W-:Y:S01]  /*3270*/  LEA R9, P1, R2, R3, 0x1 ;  /* 0x0000000302097211 */ /* 0x004fe200078208ff */
[----:B------:R-:W-:Y:S01]  /*3280*/  STL [R1+0x828], R11 ;  /* 0x0008280b01007387 */ /* 0x000fe20000100800 */
[----:B------:R-:W-:-:S03]  /*3290*/  LEA.HI.X.SX32 R3, R29, R4, 0x1, P3 ;  /* 0x000000041d037211 */ /* 0x000fc600018f0eff */
[----:B------:R-:W-:Y:S01]  /*32a0*/  STL [R1+0x814], R10 ;  /* 0x0008140a01007387 */ /* 0x000fe20000100800 */
[----:B------:R-:W-:-:S03]  /*32b0*/  LEA.HI.X.SX32 R7, R28, R4, 0x1, P4 ;  /* 0x000000041c077211 */ /* 0x000fc600020f0eff */
[----:B------:R0:W-:Y:S01]  /*32c0*/  STL [R1+0x7fc], R9 ;  /* 0x0007fc0901007387 */ /* 0x0001e20000100800 */
[----:B------:R-:W-:-:S03]  /*32d0*/  LEA.HI.X.SX32 R6, R6, R4, 0x1, P5 ;  /* 0x0000000406067211 */ /* 0x000fc600028f0eff */
[----:B------:R-:W-:Y:S01]  /*32e0*/  STL [R1+0x7e8], R8 ;  /* 0x0007e80801007387 */ /* 0x000fe20000100800 */
[----:B------:R-:W-:-:S03]  /*32f0*/  LEA.HI.X.SX32 R2, R2, R4, 0x1, P1 ;  /* 0x0000000402027211 */ /* 0x000fc600008f0eff */
[----:B------:R1:W-:Y:S01]  /*3300*/  STL [R1+0x7ec], R3 ;  /* 0x0007ec0301007387 */ /* 0x0003e20000100800 */
[----:B0-----:R-:W-:Y:S01]  /*3310*/  LEA.HI.X.SX32 R9, R0, UR13, 0x1, P0 ;  /* 0x0000000d00097c11 */ /* 0x001fe200080f0eff */
[----:B------:R-:W0:Y:S02]  /*3320*/  LDCU UR13, c[0x0][0x3ac] ;  /* 0x00007580ff0d77ac */ /* 0x000e240008000800 */
[----:B------:R-:W-:Y:S01]  /*3330*/  STL [R1+0x7f0], R7 ;  /* 0x0007f00701007387 */ /* 0x000fe20000100800 */
[----:B------:R-:W2:Y:S01]  /*3340*/  LDC R0, c[0x0][0x3a8] ;  /* 0x0000ea00ff007b82 */ /* 0x000ea20000000800 */
[----:B-1----:R-:W-:Y:S02]  /*3350*/  LEA.HI.X.SX32 R3, R5, R4, 0x1, P6 ;  /* 0x0000000405037211 */ /* 0x002fe400030f0eff */
[----:B------:R-:W-:Y:S04]  /*3360*/  STL [R1+0x7f4], R6 ;  /* 0x0007f40601007387 */ /* 0x000fe80000100800 */
[----:B------:R-:W-:Y:S04]  /*3370*/  STL [R1+0x7f8], R3 ;  /* 0x0007f80301007387 */ /* 0x000fe80000100800 */
[----:B------:R-:W-:Y:S04]  /*3380*/  STL [R1+0x7e4], R2 ;  /* 0x0007e40201007387 */ /* 0x000fe80000100800 */
[----:B------:R-:W-:Y:S04]  /*3390*/  STL [R1+0x3e8], RZ ;  /* 0x0003e8ff01007387 */ /* 0x000fe80000100800 */
[----:B------:R-:W-:Y:S04]  /*33a0*/  STL [R1+0x390], R9 ;  /* 0x0003900901007387 */ /* 0x000fe80000100800 */
[----:B------:R-:W-:Y:S04]  /*33b0*/  STL [R1+0x2d0], RZ ;  /* 0x0002d0ff01007387 */ /* 0x000fe80000100800 */
        /* <DEDUP_REMOVED lines=91> */
[----:B------:R-:W-:Y:S01]  /*3970*/  STL [R1+0x1a0], RZ ;  /* 0x0001a0ff01007387 */ /* 0x000fe20000100800 */
[----:B--2---:R-:W-:-:S03]  /*3980*/  IMAD R28, R0, 0x55, RZ ;  /* 0x00000055001c7824 */ /* 0x004fc600078e02ff */
[----:B------:R-:W-:Y:S01]  /*3990*/  STL [R1+0x1a4], RZ ;  /* 0x0001a4ff01007387 */ /* 0x000fe20000100800 */
[----:B------:R-:W-:-:S03]  /*39a0*/  IMAD R26, R0, 0x53, RZ ;  /* 0x00000053001a7824 */ /* 0x000fc600078e02ff */
[----:B------:R-:W-:Y:S01]  /*39b0*/  STL [R1+0x1a8], RZ ;  /* 0x0001a8ff01007387 */ /* 0x000fe20000100800 */
[----:B------:R-:W-:-:S03]  /*39c0*/  IMAD R24, R0, 0x51, RZ ;  /* 0x0000005100187824 */ /* 0x000fc600078e02ff */
[----:B------:R-:W-:Y:S01]  /*39d0*/  STL [R1+0x1ac], RZ ;  /* 0x0001acff01007387 */ /* 0x000fe20000100800 */
[----:B------:R-:W-:-:S03]  /*39e0*/  IMAD R22, R0, 0x4f, RZ ;  /* 0x0000004f00167824 */ /* 0x000fc600078e02ff */
[----:B------:R-:W-:Y:S01]  /*39f0*/  STL [R1+0x300], RZ ;  /* 0x000300ff01007387 */ /* 0x000fe20000100800 */
[----:B------:R-:W-:-:S03]  /*3a00*/  IMAD R20, R0, 0x4d, RZ ;  /* 0x0000004d00147824 */ /* 0x000fc600078e02ff */
[----:B------:R-:W-:Y:S04]  /*3a10*/  STL [R1+0x304], RZ ;  /* 0x000304ff01007387 */ /* 0x000fe80000100800 */
[----:B------:R-:W-:Y:S04]  /*3a20*/  STL [R1+0x308], RZ ;  /* 0x000308ff01007387 */ /* 0x000fe80000100800 */
[----:B------:R-:W-:Y:S04]  /*3a30*/  STL [R1+0x30c], RZ ;  /* 0x00030cff01007387 */ /* 0x000fe80000100800 */
[----:B------:R-:W-:Y:S04]  /*3a40*/  STL [R1+0x2b0], RZ ;  /* 0x0002b0ff01007387 */ /* 0x000fe80000100800 */
[----:B------:R-:W-:Y:S04]  /*3a50*/  STL [R1+0x8ec], R28 ;  /* 0x0008ec1c01007387 */ /* 0x000fe80000100800 */
[----:B------:R1:W-:Y:S04]  /*3a60*/  STL [R1+0x8f0], R26 ;  /* 0x0008f01a01007387 */ /* 0x0003e80000100800 */
[----:B------:R2:W-:Y:S04]  /*3a70*/  STL [R1+0x8f4], R24 ;  /* 0x0008f41801007387 */ /* 0x0005e80000100800 */
[----:B------:R3:W-:Y:S01]  /*3a80*/  STL [R1+0x8f8], R22 ;  /* 0x0008f81601007387 */ /* 0x0007e20000100800 */
[C---:B------:R-:W-:Y:S01]  /*3a90*/  IMAD R18, R0.reuse, 0x4b, RZ ;  /* 0x0000004b00127824 */ /* 0x040fe200078e02ff */
[----:B-1----:R-:W1:Y:S02]  /*3aa0*/  LDC R26, c[0x0][0x3a8] ;  /* 0x0000ea00ff1a7b82 */ /* 0x002e640000000800 */
[----:B------:R4:W-:Y:S04]  /*3ab0*/  STL [R1+0x8fc], R20 ;  /* 0x0008fc1401007387 */ /* 0x0009e80000100800 */
[----:B------:R-:W5:Y:S01]  /*3ac0*/  LDL R6, [R1+0x394] ;  /* 0x0003940001067983 */ /* 0x000f620000100800 */
[C---:B--2---:R-:W-:Y:S01]  /*3ad0*/  IMAD R24, R0.reuse, 0x9a, RZ ;  /* 0x0000009a00187824 */ /* 0x044fe200078e02ff */
[----:B---3--:R-:W2:Y:S01]  /*3ae0*/  LDC R22, c[0x0][0x3a8] ;  /* 0x0000ea00ff167b82 */ /* 0x008ea20000000800 */
[----:B------:R-:W-:-:S02]  /*3af0*/  IMAD R28, R0, 0x96, RZ ;  /* 0x00000096001c7824 */ /* 0x000fc400078e02ff */
[C---:B------:R-:W-:Y:S02]  /*3b00*/  IMAD R16, R0.reuse, 0x49, RZ ;  /* 0x0000004900107824 */ /* 0x040fe400078e02ff */
[C---:B------:R-:W-:Y:S02]  /*3b10*/  IMAD R29, R0.reuse, 0x92, RZ ;  /* 0x00000092001d7824 */ /* 0x040fe400078e02ff */
[C---:B------:R-:W-:Y:S01]  /*3b20*/  IMAD R14, R0.reuse, 0x47, RZ ;  /* 0x00000047000e7824 */ /* 0x040fe200078e02ff */
[----:B----4-:R-:W3:Y:S01]  /*3b30*/  LDC R20, c[0x0][0x3a8] ;  /* 0x0000ea00ff147b82 */ /* 0x010ee20000000800 */
[C---:B------:R-:W-:Y:S02]  /*3b40*/  IMAD R27, R0.reuse, 0x8e, RZ ;  /* 0x0000008e001b7824 */ /* 0x040fe400078e02ff */
[C---:B------:R-:W-:Y:S02]  /*3b50*/  IMAD R12, R0.reuse, 0x45, RZ ;  /* 0x00000045000c7824 */ /* 0x040fe400078e02ff */
[----:B------:R-:W-:-:S02]  /*3b60*/  IMAD R25, R0, 0x8a, RZ ;  /* 0x0000008a00197824 */ /* 0x000fc400078e02ff */
[C---:B------:R-:W-:Y:S02]  /*3b70*/  IMAD R11, R0.reuse, 0x43, RZ ;  /* 0x00000043000b7824 */ /* 0x040fe400078e02ff */
[C---:B------:R-:W-:Y:S02]  /*3b80*/  IMAD R23, R0.reuse, 0x86, RZ ;  /* 0x0000008600177824 */ /* 0x040fe400078e02ff */
[C---:B------:R-:W-:Y:S02]  /*3b90*/  IMAD R10, R0.reuse, 0x41, RZ ;  /* 0x00000041000a7824 */ /* 0x040fe400078e02ff */
        /* <DEDUP_REMOVED lines=10> */
[----:B------:R-:W-:Y:S02]  /*3c40*/  IMAD R7, R0, 0xbc, RZ ;  /* 0x000000bc00077824 */ /* 0x000fe400078e02ff */
[----:B------:R-:W4:Y:S01]  /*3c50*/  LDC R0, c[0x0][0x3a8] ;  /* 0x0000ea00ff007b82 */ /* 0x000f220000000800 */
[----:B---3--:R-:W-:Y:S02]  /*3c60*/  IMAD R20, R20, 0xfa, RZ ;  /* 0x000000fa14147824 */ /* 0x008fe400078e02ff */
[----:B--2---:R-:W-:Y:S02]  /*3c70*/  IMAD R22, R22, 0xf6, RZ ;  /* 0x000000f616167824 */ /* 0x004fe400078e02ff */
[----:B-1----:R-:W-:Y:S02]  /*3c80*/  IMAD R26, R26, 0xf2, RZ ;  /* 0x000000f21a1a7824 */ /* 0x002fe400078e02ff */
[----:B----4-:R-:W-:-:S05]  /*3c90*/  IMAD R0, R0, 0xfe, RZ ;  /* 0x000000fe00007824 */ /* 0x010fca00078e02ff */
[----:B-----5:R-:W-:-:S05]  /*3ca0*/  IADD3 R0, P2, PT, R0, R6, RZ ;  /* 0x0000000600007210 */ /* 0x020fca0007f5e0ff */
[----:B------:R1:W-:Y:S02]  /*3cb0*/  STL [R1+0x3f0], R0 ;  /* 0x0003f00001007387 */ /* 0x0003e40000100800 */
[-C--:B-1----:R-:W-:Y:S02]  /*3cc0*/  IADD3 R0, P4, PT, R20, R6.reuse, RZ ;  /* 0x0000000614007210 */ /* 0x082fe40007f9e0ff */
[-C--:B------:R-:W-:Y:S02]  /*3cd0*/  IADD3 R20, P5, PT, R22, R6.reuse, RZ ;  /* 0x0000000616147210 */ /* 0x080fe40007fbe0ff */
[----:B------:R-:W1:Y:S01]  /*3ce0*/  LDC R22, c[0x0][0x3a8] ;  /* 0x0000ea00ff167b82 */ /* 0x000e620000000800 */
[----:B------:R2:W-:Y:S04]  /*3cf0*/  STL [R1+0x400], R0 ;  /* 0x0004000001007387 */ /* 0x0005e80000100800 */
[----:B------:R3:W-:Y:S01]  /*3d00*/  STL [R1+0x410], R20 ;  /* 0x0004101401007387 */ /* 0x0007e20000100800 */
[----:B--2---:R-:W-:-:S02]  /*3d10*/  IADD3 R0, P6, PT, R26, R6, RZ ;  /* 0x000000061a007210 */ /* 0x004fc40007fde0ff */
[----:B------:R-:W2:Y:S03]  /*3d20*/  LDC R26, c[0x0][0x3a8] ;  /* 0x0000ea00ff1a7b82 */ /* 0x000ea60000000800 */
[----:B------:R4:W-:Y:S05]  /*3d30*/  STL [R1+0x420], R0 ;  /* 0x0004200001007387 */ /* 0x0009ea0000100800 */
[----:B---3--:R-:W3:Y:S08]  /*3d40*/  LDC R20, c[0x0][0x3a8] ;  /* 0x0000ea00ff147b82 */ /* 0x008ef00000000800 */
[----:B----4-:R-:W4:Y:S01]  /*3d50*/  LDC R0, c[0x0][0x3a8] ;  /* 0x0000ea00ff007b82 */ /* 0x010f220000000800 */
[----:B-1----:R-:W-:-:S02]  /*3d60*/  IMAD R22, R22, 0xe6, RZ ;  /* 0x000000e616167824 */ /* 0x002fc400078e02ff */
[----:B--2---:R-:W-:Y:S02]  /*3d70*/  IMAD R26, R26, 0x7f, RZ ;  /* 0x0000007f1a1a7824 */ /* 0x004fe400078e02ff */
[----:B---3--:R-:W-:Y:S02]  /*3d80*/  IMAD R20, R20, 0xea, RZ ;  /* 0x000000ea14147824 */ /* 0x008fe400078e02ff */
[----:B----4-:R-:W-:-:S05]  /*3d90*/  IMAD R0, R0, 0xee, RZ ;  /* 0x000000ee00007824 */ /* 0x010fca00078e02ff */
[----:B------:R-:W-:-:S05]  /*3da0*/  IADD3 R0, P0, PT, R0, R6, RZ ;  /* 0x0000000600007210 */ /* 0x000fca0007f1e0ff */
[----:B------:R1:W-:Y:S02]  /*3db0*/  STL [R1+0x430], R0 ;  /* 0x0004300001007387 */ /* 0x0003e40000100800 */
[-C--:B-1----:R-:W-:Y:S02]  /*3dc0*/  IADD3 R0, P3, PT, R20, R6.reuse, RZ ;  /* 0x0000000614007210 */ /* 0x082fe40007f7e0ff */
[----:B------:R-:W-:Y:S02]  /*3dd0*/  IADD3 R20, P1, PT, R22, R6, RZ ;  /* 0x0000000616147210 */ /* 0x000fe40007f3e0ff */
[----:B------:R-:W1:Y:S01]  /*3de0*/  LDC R22, c[0x0][0x3a8] ;  /* 0x0000ea00ff167b82 */ /* 0x000e620000000800 */
[----:B------:R2:W-:Y:S04]  /*3df0*/  STL [R1+0x440], R0 ;  /* 0x0004400001007387 */ /* 0x0005e80000100800 */
[----:B------:R3:W-:Y:S01]  /*3e00*/  STL [R1+0x450], R20 ;  /* 0x0004501401007387 */ /* 0x0007e20000100800 */
[----:B--2---:R-:W-:-:S02]  /*3e10*/  LEA.HI.X.SX32 R0, R26, R9, 0x1, P2 ;  /* 0x000000091a007211 */ /* 0x004fc400010f0eff */
        /* <DEDUP_REMOVED lines=10> */
[-C--:B-1----:R-:W-:Y:S02]  /*3ec0*/  LEA.HI.X.SX32 R0, R20, R9.reuse, 0x1, P4 ;  /* 0x0000000914007211 */ /* 0x082fe400020f0eff */
        /* <DEDUP_REMOVED lines=108> */
[----:B----4-:R-:W-:-:S03]  /*4590*/  IMAD R0, R0, 0xaa, RZ ;  /* 0x000000aa00007824 */ /* 0x010fc600078e02ff */
[----:B------:R-:W-:Y:S02]  /*45a0*/  LEA.HI.X.SX32 R20, R20, R9, 0x1, P4 ;  /* 0x0000000914147211 */ /* 0x000fe400020f0eff */
[----:B------:R-:W-:-:S05]  /*45b0*/  IADD3 R0, P2, PT, R0, R6, RZ ;  /* 0x0000000600007210 */ /* 0x000fca0007f5e0ff */
[----:B------:R1:W-:Y:S04]  /*45c0*/  STL [R1+0x540], R0 ;  /* 0x0005400001007387 */ /* 0x0003e80000100800 */
[----:B------:R2:W-:Y:S01]  /*45d0*/  STL [R1+0x4dc], R20 ;  /* 0x0004dc1401007387 */ /* 0x0005e20000100800 */
[----:B-1----:R-:W-:Y:S02]  /*45e0*/  IADD3 R0, P4, PT, R22, R6, RZ ;  /* 0x0000000616007210 */ /* 0x002fe40007f9e0ff */
[----:B------:R-:W1:Y:S01]  /*45f0*/  LDC R22, c[0x0][0x3a8] ;  /* 0x0000ea00ff167b82 */ /* 0x000e620000000800 */
[----:B--2---:R-:W-:Y:S02]  /*4600*/  LEA.HI.X.SX32 R20, R26, R9, 0x1, P5 ;  /* 0x000000091a147211 */ /* 0x004fe400028f0eff */
[----:B------:R2:W-:Y:S04]  /*4610*/  STL [R1+0x550], R0 ;  /* 0x0005500001007387 */ /* 0x0005e80000100800 */
[----:B------:R3:W-:Y:S01]  /*4620*/  STL [R1+0x4ec], R20 ;  /* 0x0004ec1401007387 */ /* 0x0007e20000100800 */
[----:B------:R-:W4:Y:S08]  /*4630*/  LDC R26, c[0x0][0x3a8] ;  /* 0x0000ea00ff1a7b82 */ /* 0x000f300000000800 */
[----:B--2---:R-:W2:Y:S08]  /*4640*/  LDC R0, c[0x0][0x3a8] ;  /* 0x0000ea00ff007b82 */ /* 0x004eb00000000800 */
[----:B---3--:R-:W3:Y:S01]  /*4650*/  LDC R20, c[0x0][0x3a8] ;  /* 0x0000ea00ff147b82 */ /* 0x008ee20000000800 */
[----:B-1----:R-:W-:-:S05]  /*4660*/  IMAD R22, R22, 0x5d, RZ ;  /* 0x0000005d16167824 */ /* 0x002fca00078e02ff */
[----:B------:R-:W-:Y:S01]  /*4670*/  LEA.HI.X.SX32 R22, R22, R9, 0x1, P6 ;  /* 0x0000000916167211 */ /* 0x000fe200030f0eff */
[----:B----4-:R-:W-:Y:S02]  /*4680*/  IMAD R26, R26, 0x5b, RZ ;  /* 0x0000005b1a1a7824 */ /* 0x010fe400078e02ff */
[----:B--2---:R-:W-:Y:S02]  /*4690*/  IMAD R0, R0, 0x9e, RZ ;  /* 0x0000009e00007824 */ /* 0x004fe400078e02ff */
[----:B---3--:R-:W-:-:S03]  /*46a0*/  IMAD R20, R20, 0xa2, RZ ;  /* 0x000000a214147824 */ /* 0x008fc600078e02ff */
[-C--:B------:R-:W-:Y:S02]  /*46b0*/  IADD3 R0, P6, PT, R0, R6.reuse, RZ ;  /* 0x0000000600007210 */ /* 0x080fe40007fde0ff */
[----:B------:R-:W-:-:S05]  /*46c0*/  IADD3 R20, P5, PT, R20, R6, RZ ;  /* 0x0000000614147210 */ /* 0x000fca0007fbe0ff */
[----:B------:R1:W-:Y:S04]  /*46d0*/  STL [R1+0x560], R20 ;  /* 0x0005601401007387 */ /* 0x0003e80000100800 */
[----:B-1----:R-:W2:Y:S04]  /*46e0*/  LDL.LU R20, [R1+0x8fc] ;  /* 0x0008fc0001147983 */ /* 0x002ea80000300800 */
[----:B------:R1:W-:Y:S04]  /*46f0*/  STL [R1+0x4fc], R22 ;  /* 0x0004fc1601007387 */ /* 0x0003e80000100800 */
[----:B-1----:R-:W3:Y:S04]  /*4700*/  LDL.LU R22, [R1+0x8f8] ;  /* 0x0008f80001167983 */ /* 0x002ee80000300800 */
[----:B------:R1:W-:Y:S02]  /*4710*/  STL [R1+0x570], R0 ;  /* 0x0005700001007387 */ /* 0x0003e40000100800 */
[----:B-1----:R-:W-:-:S02]  /*4720*/  LEA.HI.X.SX32 R0, R26, R9, 0x1, P0 ;  /* 0x000000091a007211 */ /* 0x002fc400000f0eff */
[----:B------:R-:W1:Y:S01]  /*4730*/  LDC R26, c[0x0][0x3a8] ;  /* 0x0000ea00ff1a7b82 */ /* 0x000e620000000800 */
[----:B------:R-:W-:Y:S02]  /*4740*/  IADD3 R24, P0, PT, R24, R6, RZ ;  /* 0x0000000618187210 */ /* 0x000fe40007f1e0ff */
[----:B------:R4:W-:Y:S04]  /*4750*/  STL [R1+0x50c], R0 ;  /* 0x00050c0001007387 */ /* 0x0009e80000100800 */
[----:B------:R5:W-:Y:S01]  /*4760*/  STL [R1+0x580], R24 ;  /* 0x0005801801007387 */ /* 0x000be20000100800 */
[----:B----4-:R-:W4:Y:S03]  /*4770*/  LDC R0, c[0x0][0x3a8] ;  /* 0x0000ea00ff007b82 */ /* 0x010f260000000800 */
[----:B-----5:R-:W5:Y:S01]  /*4780*/  LDL.LU R24, [R1+0x8f4] ;  /* 0x0008f40001187983 */ /* 0x020f620000300800 */
[----:B-1----:R-:W-:-:S05]  /*4790*/  IMAD R26, R26, 0x59, RZ ;  /* 0x000000591a1a7824 */ /* 0x002fca00078e02ff */
[----:B------:R-:W-:Y:S02]  /*47a0*/  LEA.HI.X.SX32 R26, R26, R9, 0x1, P3 ;  /* 0x000000091a1a7211 */ /* 0x000fe400018f0eff */
[----:B------:R-:W-:-:S03]  /*47b0*/  IADD3 R28, P3, PT, R28, R6, RZ ;  /* 0x000000061c1c7210 */ /* 0x000fc60007f7e0ff */
[----:B------:R1:W-:Y:S04]  /*47c0*/  STL [R1+0x51c], R26 ;  /* 0x00051c1a01007387 */ /* 0x0003e80000100800 */
[----:B-1----:R-:W5:Y:S04]  /*47d0*/  LDL.LU R26, [R1+0x8f0] ;  /* 0x0008f000011a7983 */ /* 0x002f680000300800 */
[----:B------:R1:W-:Y:S04]  /*47e0*/  STL [R1+0x590], R28 ;  /* 0x0005901c01007387 */ /* 0x0003e80000100800 */
[----:B-1----:R-:W5:Y:S01]  /*47f0*/  LDL.LU R28, [R1+0x8ec] ;  /* 0x0008ec00011c7983 */ /* 0x002f620000300800 */
[----:B----4-:R-:W-:-:S05]  /*4800*/  IMAD R0, R0, 0x57, RZ ;  /* 0x0000005700007824 */ /* 0x010fca00078e02ff */
[----:B------:R-:W-:Y:S02]  /*4810*/  LEA.HI.X.SX32 R0, R0, R9, 0x1, P1 ;  /* 0x0000000900007211 */ /* 0x000fe400008f0eff */
[----:B------:R-:W-:-:S03]  /*4820*/  IADD3 R29, P1, PT, R29, R6, RZ ;  /* 0x000000061d1d7210 */ /* 0x000fc60007f3e0ff */
[----:B------:R1:W-:Y:S04]  /*4830*/  STL [R1+0x52c], R0 ;  /* 0x00052c0001007387 */ /* 0x0003e80000100800 */
[----:B------:R-:W-:Y:S01]  /*4840*/  STL [R1+0x5a0], R29 ;  /* 0x0005a01d01007387 */ /* 0x000fe20000100800 */
[----:B-1----:R-:W1:Y:S01]  /*4850*/  LDC R0, c[0x0][0x3a8] ;  /* 0x0000ea00ff007b82 */ /* 0x002e620000000800 */
[-C--:B------:R-:W-:Y:S02]  /*4860*/  LEA.HI.X.SX32 R18, R18, R9.reuse, 0x1, P3 ;  /* 0x0000000912127211 */ /* 0x080fe400018f0eff */
[----:B------:R-:W-:Y:S02]  /*4870*/  IADD3 R17, P3, PT, R17, R6, RZ ;  /* 0x0000000611117210 */ /* 0x000fe40007f7e0ff */
[----:B------:R-:W-:-:S02]  /*4880*/  LEA.HI.X.SX32 R16, R16, R9, 0x1, P1 ;  /* 0x0000000910107211 */ /* 0x000fc400008f0eff */
[-C--:B------:R-:W-:Y:S02]  /*4890*/  IADD3 R15, P1, PT, R15, R6.reuse, RZ ;  /* 0x000000060f0f7210 */ /* 0x080fe40007f3e0ff */
[-C--:B--2---:R-:W-:Y:S02]  /*48a0*/  LEA.HI.X.SX32 R20, R20, R9.reuse, 0x1, P0 ;  /* 0x0000000914147211 */ /* 0x084fe400000f0eff */
[-C--:B------:R-:W-:Y:S02]  /*48b0*/  IADD3 R19, P0, PT, R19, R6.reuse, RZ ;  /* 0x0000000613137210 */ /* 0x080fe40007f1e0ff */
[----:B---3--:R-:W-:Y:S02]  /*48c0*/  LEA.HI.X.SX32 R22, R22, R9, 0x1, P6 ;  /* 0x0000000916167211 */ /* 0x008fe400030f0eff */
[----:B------:R-:W-:-:S04]  /*48d0*/  IADD3 R21, P6, PT, R21, R6, RZ ;  /* 0x0000000615157210 */ /* 0x000fc80007fde0ff */
[-C--:B------:R-:W-:Y:S02]  /*48e0*/  LEA.HI.X.SX32 R10, R10, R9.reuse, 0x1, P6 ;  /* 0x000000090a0a7211 */ /* 0x080fe400030f0eff */
[----:B-----5:R-:W-:Y:S02]  /*48f0*/  LEA.HI.X.SX32 R24, R24, R9, 0x1, P5 ;  /* 0x0000000918187211 */ /* 0x020fe400028f0eff */
[----:B------:R-:W-:-:S04]  /*4900*/  IADD3 R23, P5, PT, R23, R6, RZ ;  /* 0x0000000617177210 */ /* 0x000fc80007fbe0ff */
[-C--:B------:R-:W-:Y:S02]  /*4910*/  LEA.HI.X.SX32 R11, R11, R9.reuse, 0x1, P5 ;  /* 0x000000090b0b7211 */ /* 0x080fe400028f0eff */
[-C--:B------:R-:W-:Y:S02]  /*4920*/  LEA.HI.X.SX32 R26, R26, R9.reuse, 0x1, P4 ;  /* 0x000000091a1a7211 */ /* 0x080fe400020f0eff */
[-C--:B------:R-:W-:Y:S02]  /*4930*/  IADD3 R25, P4, PT, R25, R6.reuse, RZ ;  /* 0x0000000619197210 */ /* 0x080fe40007f9e0ff */
[----:B------:R-:W-:Y:S02]  /*4940*/  LEA.HI.X.SX32 R28, R28, R9, 0x1, P2 ;  /* 0x000000091c1c7211 */ /* 0x000fe400010f0eff */
[----:B------:R-:W-:-:S03]  /*4950*/  IADD3 R27, P2, PT, R27, R6, RZ ;  /* 0x000000061b1b7210 */ /* 0x000fc60007f5e0ff */
[----:B------:R-:W-:Y:S04]  /*4960*/  STL [R1+0x53c], R28 ;  /* 0x00053c1c01007387 */ /* 0x000fe80000100800 */
[----:B------:R-:W-:Y:S04]  /*4970*/  STL [R1+0x5b0], R27 ;  /* 0x0005b01b01007387 */ /* 0x000fe80000100800 */
[----:B------:R-:W-:Y:S04]  /*4980*/  STL [R1+0x54c], R26 ;  /* 0x00054c1a01007387 */ /* 0x000fe80000100800 */
[----:B------:R-:W-:Y:S04]  /*4990*/  STL [R1+0x5c0], R25 ;  /* 0x0005c01901007387 */ /* 0x000fe80000100800 */
[----:B------:R-:W-:Y:S04]  /*49a0*/  STL [R1+0x55c], R24 ;  /* 0x00055c1801007387 */ /* 0x000fe80000100800 */
[----:B------:R-:W-:Y:S01]  /*49b0*/  STL [R1+0x5d0], R23 ;  /* 0x0005d01701007387 */ /* 0x000fe20000100800 */
[----:B------:R-:W-:-:S03]  /*49c0*/  LEA.HI.X.SX32 R14, R14, R9, 0x1, P2 ;  /* 0x000000090e0e7211 */ /* 0x000fc600010f0eff */
[----:B------:R-:W-:Y:S01]  /*49d0*/  STL [R1+0x56c], R22 ;  /* 0x00056c1601007387 */ /* 0x000fe20000100800 */
[----:B------:R-:W-:-:S03]  /*49e0*/  IADD3 R13, P2, PT, R13, R6, RZ ;  /* 0x000000060d0d7210 */ /* 0x000fc60007f5e0ff */
[----:B------:R-:W-:Y:S01]  /*49f0*/  STL [R1+0x5e0], R21 ;  /* 0x0005e01501007387 */ /* 0x000fe20000100800 */
[----:B------:R-:W-:-:S03]  /*4a00*/  LEA.HI.X.SX32 R12, R12, R9, 0x1, P4 ;  /* 0x000000090c0c7211 */ /* 0x000fc600020f0eff */
[----:B------:R-:W-:Y:S01]  /*4a10*/  STL [R1+0x57c], R20 ;  /* 0x00057c1401007387 */ /* 0x000fe20000100800 */
[----:B------:R-:W-:-:S03]  /*4a20*/  IADD3 R2, P4, PT, R2, R6, RZ ;  /* 0x0000000602027210 */ /* 0x000fc60007f9e0ff */
[----:B------:R-:W-:Y:S04]  /*4a30*/  STL [R1+0x3f8], R19 ;  /* 0x0003f81301007387 */ /* 0x000fe80000100800 */
[----:B------:R-:W-:Y:S04]  /*4a40*/  STL [R1+0x58c], R18 ;  /* 0x00058c1201007387 */ /* 0x000fe80000100800 */
[----:B------:R-:W-:Y:S04]  /*4a50*/  STL [R1+0x418], R17 ;  /* 0x0004181101007387 */ /* 0x000fe80000100800 */
[----:B------:R-:W-:Y:S04]  /*4a60*/  STL [R1+0x59c], R16 ;  /* 0x00059c1001007387 */ /* 0x000fe80000100800 */
[----:B------:R-:W-:Y:S04]  /*4a70*/  STL [R1+0x438], R15 ;  /* 0x0004380f01007387 */ /* 0x000fe80000100800 */
[----:B------:R-:W-:Y:S04]  /*4a80*/  STL [R1+0x5ac], R14 ;  /* 0x0005ac0e01007387 */ /* 0x000fe80000100800 */
[----:B------:R-:W-:Y:S04]  /*4a90*/  STL [R1+0x458], R13 ;  /* 0x0004580d01007387 */ /* 0x000fe80000100800 */
[----:B------:R-:W-:Y:S04]  /*4aa0*/  STL [R1+0x5bc], R12 ;  /* 0x0005bc0c01007387 */ /* 0x000fe80000100800 */
[----:B------:R1:W-:Y:S01]  /*4ab0*/  STL [R1+0x478], R2 ;  /* 0x0004780201007387 */ /* 0x0003e20000100800 */
[----:B------:R-:W-:-:S03]  /*4ac0*/  IADD3 R3, P6, PT, R3, R6, RZ ;  /* 0x0000000603037210 */ /* 0x000fc60007fde0ff */
[----:B------:R2:W-:Y:S01]  /*4ad0*/  STL [R1+0x5cc], R11 ;  /* 0x0005cc0b01007387 */ /* 0x0005e20000100800 */
[----:B-1----:R-:W-:-:S05]  /*4ae0*/  IMAD R2, R0, 0x7e, RZ ;  /* 0x0000007e00027824 */ /* 0x002fca00078e02ff */
[C---:B--2---:R-:W-:Y:S02]  /*4af0*/  IADD3 R11, P5, PT, R2.reuse, R6, RZ ;  /* 0x00000006020b7210 */ /* 0x044fe40007fbe0ff */
[----:B------:R-:W-:-:S03]  /*4b00*/  LEA.HI.X.SX32 R9, R2, R9, 0x1, P0 ;  /* 0x0000000902097211 */ /* 0x000fc600000f0eff */
[----:B------:R-:W-:Y:S04]  /*4b10*/  STL [R1+0x5f0], R11 ;  /* 0x0005f00b01007387 */ /* 0x000fe80000100800 */
[----:B------:R-:W-:Y:S04]  /*4b20*/  STL [R1+0x5dc], R10 ;  /* 0x0005dc0a01007387 */ /* 0x000fe80000100800 */
[----:B------:R1:W-:Y:S04]  /*4b30*/  STL [R1+0x498], R3 ;  /* 0x0004980301007387 */ /* 0x0003e80000100800 */
[----:B------:R-:W2:Y:S01]  /*4b40*/  LDL R2, [R1+0x390] ;  /* 0x0003900001027983 */ /* 0x000ea20000100800 */
[----:B-1----:R-:W-:-:S03]  /*4b50*/  IMAD R3, R0, 0x7a, RZ ;  /* 0x0000007a00037824 */ /* 0x002fc600078e02ff */
[----:B------:R1:W-:Y:S02]  /*4b60*/  STL [R1+0x3f4], R9 ;  /* 0x0003f40901007387 */ /* 0x0003e40000100800 */
[----:B-1----:R-:W-:-:S05]  /*4b70*/  IADD3 R9, P0, PT, R3, R6, RZ ;  /* 0x0000000603097210 */ /* 0x002fca0007f1e0ff */
[----:B------:R-:W-:Y:S01]  /*4b80*/  STL [R1+0x600], R9 ;  /* 0x0006000901007387 */ /* 0x000fe20000100800 */
[----:B--2---:R-:W-:Y:S02]  /*4b90*/  LEA.HI.X.SX32 R4, R4, R2, 0x1, P5 ;  /* 0x0000000204047211 */ /* 0x004fe400028f0eff */
[----:B------:R-:W-:-:S03]  /*4ba0*/  IADD3 R8, P5, PT, R8, R6, RZ ;  /* 0x0000000608087210 */ /* 0x000fc60007fbe0ff */
[----:B------:R1:W-:Y:S04]  /*4bb0*/  STL [R1+0x5ec], R4 ;  /* 0x0005ec0401007387 */ /* 0x0003e80000100800 */
[----:B------:R2:W-:Y:S01]  /*4bc0*/  STL [R1+0x4b8], R8 ;  /* 0x0004b80801007387 */ /* 0x0005e20000100800 */
[C---:B-1----:R-:W-:Y:S01]  /*4bd0*/  IMAD R4, R0.reuse, 0x76, RZ ;  /* 0x0000007600047824 */ /* 0x042fe200078e02ff */
[----:B--2---:R-:W-:Y:S01]  /*4be0*/  LEA.HI.X.SX32 R8, R3, R2, 0x1, P3 ;  /* 0x0000000203087211 */ /* 0x004fe200018f0eff */
[----:B------:R-:W-:-:S04]  /*4bf0*/  IMAD R3, R0, 0x3d, RZ ;  /* 0x0000003d00037824 */ /* 0x000fc800078e02ff */
[----:B------:R1:W-:Y:S01]  /*4c00*/  STL [R1+0x414], R8 ;  /* 0x0004140801007387 */ /* 0x0003e20000100800 */
[----:B------:R-:W-:Y:S02]  /*4c10*/  LEA.HI.X.SX32 R3, R3, R2, 0x1, P0 ;  /* 0x0000000203037211 */ /* 0x000fe400000f0eff */
[-C--:B------:R-:W-:Y:S02]  /*4c20*/  IADD3 R5, P0, PT, R5, R6.reuse, RZ ;  /* 0x0000000605057210 */ /* 0x080fe40007f1e0ff */
[C---:B-1----:R-:W-:Y:S02]  /*4c30*/  IADD3 R8, P3, PT, R4.reuse, R6, RZ ;  /* 0x0000000604087210 */ /* 0x042fe40007f7e0ff */
[----:B------:R-:W-:-:S03]  /*4c40*/  LEA.HI.X.SX32 R4, R4, R2, 0x1, P1 ;  /* 0x0000000204047211 */ /* 0x000fc600008f0eff */
[----:B------:R-:W-:Y:S04]  /*4c50*/  STL [R1+0x610], R8 ;  /* 0x0006100801007387 */ /* 0x000fe80000100800 */
[----:B------:R-:W-:Y:S04]  /*4c60*/  STL [R1+0x5fc], R3 ;  /* 0x0005fc0301007387 */ /* 0x000fe80000100800 */
[----:B------:R1:W-:Y:S04]  /*4c70*/  STL [R1+0x4d8], R5 ;  /* 0x0004d80501007387 */ /* 0x0003e80000100800 */
[----:B------:R2:W-:Y:S01]  /*4c80*/  STL [R1+0x434], R4 ;  /* 0x0004340401007387 */ /* 0x0005e20000100800 */
[----:B-1----:R-:W-:-:S02]  /*4c90*/  IMAD R5, R0, 0x72, RZ ;  /* 0x0000007200057824 */ /* 0x002fc400078e02ff */
[----:B------:R-:W-:-:S03]  /*4ca0*/  IMAD R3, R0, 0x3b, RZ ;  /* 0x0000003b00037824 */ /* 0x000fc600078e02ff */
[C---:B--2---:R-:W-:Y:S02]  /*4cb0*/  IADD3 R4, P1, PT, R5.reuse, R6, RZ ;  /* 0x0000000605047210 */ /* 0x044fe40007f3e0ff */
[----:B------:R-:W-:-:S03]  /*4cc0*/  LEA.HI.X.SX32 R5, R5, R2, 0x1, P2 ;  /* 0x0000000205057211 */ /* 0x000fc600010f0eff */
[----:B------:R1:W-:Y:S02]  /*4cd0*/  STL [R1+0x620], R4 ;  /* 0x0006200401007387 */ /* 0x0003e40000100800 */
[----:B-1----:R-:W-:Y:S02]  /*4ce0*/  LEA.HI.X.SX32 R4, R3, R2, 0x1, P3 ;  /* 0x0000000203047211 */ /* 0x002fe400018f0eff */
[----:B------:R-:W-:-:S03]  /*4cf0*/  IADD3 R3, P3, PT, R7, R6, RZ ;  /* 0x0000000607037210 */ /* 0x000fc60007f7e0ff */
[----:B------:R-:W-:Y:S04]  /*4d00*/  STL [R1+0x60c], R4 ;  /* 0x00060c0401007387 */ /* 0x000fe80000100800 */
[----:B------:R-:W-:Y:S04]  /*4d10*/  STL [R1+0x4f8], R3 ;  /* 0x0004f80301007387 */ /* 0x000fe80000100800 */
[----:B------:R1:W-:Y:S04]  /*4d20*/  STL [R1+0x454], R5 ;  /* 0x0004540501007387 */ /* 0x0003e80000100800 */
[----:B-1----:R-:W2:Y:S01]  /*4d30*/  LDL R5, [R1+0x394] ;  /* 0x0003940001057983 */ /* 0x002ea20000100800 */
[----:B------:R-:W-:-:S02]  /*4d40*/  IMAD R6, R0, 0x6e, RZ ;  /* 0x0000006e00067824 */ /* 0x000fc400078e02ff */
[C---:B------:R-:W-:Y:S02]  /*4d50*/  IMAD R4, R0.reuse, 0x39, RZ ;  /* 0x0000003900047824 */ /* 0x040fe400078e02ff */
[----:B------:R-:W-:-:S03]  /*4d60*/  IMAD R3, R0, 0xb4, RZ ;  /* 0x000000b400037824 */ /* 0x000fc600078e02ff */
[----:B------:R-:W-:Y:S01]  /*4d70*/  LEA.HI.X.SX32 R4, R4, R2, 0x1, P1 ;  /* 0x0000000204047211 */ /* 0x000fe200008f0eff */
        /* <DEDUP_REMOVED lines=21> */
[----:B------:R-:W-:Y:S01]  /*4ed0*/  IMAD R29, R0, 0x2a, RZ ;  /* 0x0000002a001d7824 */ /* 0x000fe200078e02ff */
[CC--:B--2---:R-:W-:Y:S02]  /*4ee0*/  IADD3 R7, P2, PT, R6.reuse, R5.reuse, RZ ;  /* 0x0000000506077210 */ /* 0x0c4fe40007f5e0ff */
[----:B------:R-:W-:Y:S02]  /*4ef0*/  IADD3 R3, P1, PT, R3, R5, RZ ;  /* 0x0000000503037210 */ /* 0x000fe40007f3e0ff */
[----:B------:R-:W-:Y:S01]  /*4f00*/  LEA.HI.X.SX32 R6, R6, R2, 0x1, P4 ;  /* 0x0000000206067211 */ /* 0x000fe200020f0eff */
[----:B------:R1:W-:Y:S04]  /*4f10*/  STL [R1+0x630], R7 ;  /* 0x0006300701007387 */ /* 0x0003e80000100800 */
[----:B------:R2:W-:Y:S01]  /*4f20*/  STL [R1+0x61c], R4 ;  /* 0x00061c0401007387 */ /* 0x0005e20000100800 */
[----:B-1----:R-:W-:-:S03]  /*4f30*/  IMAD R7, R0, 0x6a, RZ ;  /* 0x0000006a00077824 */ /* 0x002fc600078e02ff */
[----:B------:R1:W-:Y:S01]  /*4f40*/  STL [R1+0x518], R3 ;  /* 0x0005180301007387 */ /* 0x0003e20000100800 */
[----:B--2---:R-:W-:-:S03]  /*4f50*/  IMAD R4, R0, 0x37, RZ ;  /* 0x0000003700047824 */ /* 0x004fc600078e02ff */
[----:B------:R2:W-:Y:S01]  /*4f60*/  STL [R1+0x474], R6 ;  /* 0x0004740601007387 */ /* 0x0005e20000100800 */
[----:B-1----:R-:W-:Y:S01]  /*4f70*/  IMAD R3, R0, 0xac, RZ ;  /* 0x000000ac00037824 */ /* 0x002fe200078e02ff */
[----:B--2---:R-:W-:Y:S02]  /*4f80*/  IADD3 R6, P4, PT, R7, R5, RZ ;  /* 0x0000000507067210 */ /* 0x004fe40007f9e0ff */
[----:B------:R-:W-:-:S03]  /*4f90*/  LEA.HI.X.SX32 R4, R4, R2, 0x1, P2 ;  /* 0x0000000204047211 */ /* 0x000fc600010f0eff */
[----:B------:R1:W-:Y:S01]  /*4fa0*/  STL [R1+0x640], R6 ;  /* 0x0006400601007387 */ /* 0x0003e20000100800 */
[----:B------:R-:W-:-:S03]  /*4fb0*/  LEA.HI.X.SX32 R7, R7, R2, 0x1, P6 ;  /* 0x0000000207077211 */ /* 0x000fc600030f0eff */
[----:B------:R2:W-:Y:S01]  /*4fc0*/  STL [R1+0x62c], R4 ;  /* 0x00062c0401007387 */ /* 0x0005e20000100800 */
[-C--:B-1----:R-:W-:Y:S01]  /*4fd0*/  IADD3 R6, P2, PT, R3, R5.reuse, RZ ;  /* 0x0000000503067210 */ /* 0x082fe20007f5e0ff */
[C---:B------:R-:W-:Y:S02]  /*4fe0*/  IMAD R3, R0.reuse, 0xa4, RZ ;  /* 0x000000a400037824 */ /* 0x040fe400078e02ff */
[----:B--2---:R-:W-:Y:S02]  /*4ff0*/  IMAD R4, R0, 0x35, RZ ;  /* 0x0000003500047824 */ /* 0x004fe400078e02ff */
[----:B------:R1:W-:Y:S04]  /*5000*/  STL [R1+0x538], R6 ;  /* 0x0005380601007387 */ /* 0x0003e80000100800 */
[----:B------:R2:W-:Y:S01]  /*5010*/  STL [R1+0x494], R7 ;  /* 0x0004940701007387 */ /* 0x0005e20000100800 */
[----:B-1----:R-:W-:-:S02]  /*5020*/  IADD3 R6, P6, PT, R8, R5, RZ ;  /* 0x0000000508067210 */ /* 0x002fc40007fde0ff */
[----:B--2---:R-:W-:-:S03]  /*5030*/  LEA.HI.X.SX32 R7, R4, R2, 0x1, P4 ;  /* 0x0000000204077211 */ /* 0x004fc600020f0eff */
[----:B------:R1:W-:Y:S01]  /*5040*/  STL [R1+0x650], R6 ;  /* 0x0006500601007387 */ /* 0x0003e20000100800 */
[----:B------:R-:W-:-:S03]  /*5050*/  IMAD R4, R0, 0x33, RZ ;  /* 0x0000003300047824 */ /* 0x000fc600078e02ff */
[----:B------:R2:W-:Y:S01]  /*5060*/  STL [R1+0x63c], R7 ;  /* 0x00063c0701007387 */ /* 0x0005e20000100800 */
[----:B-1----:R-:W-:Y:S01]  /*5070*/  IADD3 R6, P4, PT, R3, R5, RZ ;  /* 0x0000000503067210 */ /* 0x002fe20007f9e0ff */
[----:B------:R-:W-:-:S04]  /*5080*/  IMAD R3, R0, 0x9c, RZ ;  /* 0x0000009c00037824 */ /* 0x000fc800078e02ff */
[----:B------:R1:W-:Y:S01]  /*5090*/  STL [R1+0x558], R6 ;  /* 0x0005580601007387 */ /* 0x0003e20000100800 */
[-C--:B--2---:R-:W-:Y:S02]  /*50a0*/  LEA.HI.X.SX32 R7, R4, R2.reuse, 0x1, P6 ;  /* 0x0000000204077211 */ /* 0x084fe400030f0eff */
[----:B-1----:R-:W-:Y:S02]  /*50b0*/  LEA.HI.X.SX32 R6, R8, R2, 0x1, P5 ;  /* 0x0000000208067211 */ /* 0x002fe400028f0eff */
[----:B------:R-:W-:-:S03]  /*50c0*/  IADD3 R8, P5, PT, R9, R5, RZ ;  /* 0x0000000509087210 */ /* 0x000fc60007fbe0ff */
[----:B------:R1:W-:Y:S01]  /*50d0*/  STL [R1+0x4b4], R6 ;  /* 0x0004b40601007387 */ /* 0x0003e20000100800 */
[----:B------:R-:W-:-:S03]  /*50e0*/  IMAD R4, R0, 0x31, RZ ;  /* 0x0000003100047824 */ /* 0x000fc600078e02ff */
[----:B------:R-:W-:Y:S01]  /*50f0*/  STL [R1+0x660], R8 ;  /* 0x0006600801007387 */ /* 0x000fe20000100800 */
[----:B-1----:R-:W-:-:S03]  /*5100*/  IADD3 R6, P6, PT, R3, R5, RZ ;  /* 0x0000000503067210 */ /* 0x002fc60007fde0ff */
[----:B------:R-:W-:Y:S01]  /*5110*/  STL [R1+0x64c], R7 ;  /* 0x00064c0701007387 */ /* 0x000fe20000100800 */
[----:B------:R-:W-:-:S03]  /*5120*/  IMAD R3, R0, 0x94, RZ ;  /* 0x0000009400037824 */ /* 0x000fc600078e02ff */
[----:B------:R1:W-:Y:S02]  /*5130*/  STL [R1+0x578], R6 ;  /* 0x0005780601007387 */ /* 0x0003e40000100800 */
[-C--:B-1----:R-:W-:Y:S02]  /*5140*/  LEA.HI.X.SX32 R6, R9, R2.reuse, 0x1, P0 ;  /* 0x0000000209067211 */ /* 0x082fe400000f0eff */
[----:B------:R-:W-:Y:S02]  /*5150*/  IADD3 R8, P0, PT, R10, R5, RZ ;  /* 0x000000050a087210 */ /* 0x000fe40007f1e0ff */
[----:B------:R-:W-:Y:S01]  /*5160*/  LEA.HI.X.SX32 R7, R4, R2, 0x1, P5 ;  /* 0x0000000204077211 */ /* 0x000fe200028f0eff */
        /* <DEDUP_REMOVED lines=52> */
[----:B------:R2:W-:Y:S01]  /*54b0*/  STL [R1+0x6c0], R8 ;  /* 0x0006c00801007387 */ /* 0x0005e20000100800 */
[----:B-1----:R-:W-:-:S03]  /*54c0*/  IADD3 R6, P4, PT, R3, R5, RZ ;  /* 0x0000000503067210 */ /* 0x002fc60007f9e0ff */
[----:B------:R1:W-:Y:S01]  /*54d0*/  STL [R1+0x6ac], R7 ;  /* 0x0006ac0701007387 */ /* 0x0003e20000100800 */
[----:B------:R-:W-:Y:S01]  /*54e0*/  IMAD R3, R0, 0xc8, RZ ;  /* 0x000000c800037824 */ /* 0x000fe200078e02ff */
[----:B--2---:R-:W-:Y:S02]  /*54f0*/  LEA.HI.X.SX32 R8, R15, R2, 0x1, P5 ;  /* 0x000000020f087211 */ /* 0x004fe400028f0eff */
[----:B------:R2:W-:Y:S01]  /*5500*/  STL [R1+0x488], R6 ;  /* 0x0004880601007387 */ /* 0x0005e20000100800 */
[----:B-1----:R-:W-:-:S03]  /*5510*/  IADD3 R7, P5, PT, R16, R5, RZ ;  /* 0x0000000510077210 */ /* 0x002fc60007fbe0ff */
[----:B------:R-:W-:Y:S01]  /*5520*/  STL [R1+0x594], R8 ;  /* 0x0005940801007387 */ /* 0x000fe20000100800 */
[----:B--2---:R-:W-:-:S03]  /*5530*/  LEA.HI.X.SX32 R6, R4, R2, 0x1, P6 ;  /* 0x0000000204067211 */ /* 0x004fc600030f0eff */
[----:B------:R-:W-:Y:S01]  /*5540*/  STL [R1+0x6d0], R7 ;  /* 0x0006d00701007387 */ /* 0x000fe20000100800 */
[-C--:B------:R-:W-:Y:S01]  /*5550*/  IADD3 R4, P6, PT, R3, R5.reuse, RZ ;  /* 0x0000000503047210 */ /* 0x080fe20007fde0ff */
[----:B------:R-:W-:Y:S02]  /*5560*/  IMAD R3, R0, 0x23, RZ ;  /* 0x0000002300037824 */ /* 0x000fe400078e02ff */
[----:B------:R1:W-:Y:S04]  /*5570*/  STL [R1+0x6bc], R6 ;  /* 0x0006bc0601007387 */ /* 0x0003e80000100800 */
[----:B------:R2:W-:Y:S01]  /*5580*/  STL [R1+0x4c8], R4 ;  /* 0x0004c80401007387 */ /* 0x0005e20000100800 */
[----:B-1----:R-:W-:Y:S02]  /*5590*/  LEA.HI.X.SX32 R6, R16, R2, 0x1, P0 ;  /* 0x0000000210067211 */ /* 0x002fe400000f0eff */
[----:B------:R-:W-:Y:S01]  /*55a0*/  IADD3 R7, P0, PT, R17, R5, RZ ;  /* 0x0000000511077210 */ /* 0x000fe20007f1e0ff */
[----:B--2---:R-:W-:-:S02]  /*55b0*/  IMAD R4, R0, 0xb8, RZ ;  /* 0x000000b800047824 */ /* 0x004fc400078e02ff */
[----:B------:R1:W-:Y:S04]  /*55c0*/  STL [R1+0x5b4], R6 ;  /* 0x0005b40601007387 */ /* 0x0003e80000100800 */
[----:B------:R2:W-:Y:S01]  /*55d0*/  STL [R1+0x6e0], R7 ;  /* 0x0006e00701007387 */ /* 0x0005e20000100800 */
[----:B-1----:R-:W-:Y:S01]  /*55e0*/  LEA.HI.X.SX32 R6, R3, R2, 0x1, P5 ;  /* 0x0000000203067211 */ /* 0x002fe200028f0eff */
[----:B------:R-:W-:Y:S01]  /*55f0*/  IMAD R3, R0, 0x21, RZ ;  /* 0x0000002100037824 */ /* 0x000fe200078e02ff */
[----:B--2---:R-:W-:-:S03]  /*5600*/  IADD3 R7, P5, PT, R4, R5, RZ ;  /* 0x0000000504077210 */ /* 0x004fc60007fbe0ff */
[----:B------:R1:W-:Y:S01]  /*5610*/  STL [R1+0x6cc], R6 ;  /* 0x0006cc0601007387 */ /* 0x0003e20000100800 */
[-C--:B------:R-:W-:Y:S02]  /*5620*/  LEA.HI.X.SX32 R4, R17, R2.reuse, 0x1, P3 ;  /* 0x0000000211047211 */ /* 0x080fe400018f0eff */
[----:B------:R-:W-:Y:S01]  /*5630*/  LEA.HI.X.SX32 R3, R3, R2, 0x1, P0 ;  /* 0x0000000203037211 */ /* 0x000fe200000f0eff */
[----:B------:R2:W-:Y:S01]  /*5640*/  STL [R1+0x508], R7 ;  /* 0x0005080701007387 */ /* 0x0005e20000100800 */
[----:B-1----:R-:W-:-:S03]  /*5650*/  IADD3 R6, P3, PT, R18, R5, RZ ;  /* 0x0000000512067210 */ /* 0x002fc60007f7e0ff */
[----:B------:R1:W-:Y:S01]  /*5660*/  STL [R1+0x5d4], R4 ;  /* 0x0005d40401007387 */ /* 0x0003e20000100800 */
[----:B--2---:R-:W-:-:S03]  /*5670*/  IADD3 R7, P0, PT, R19, R5, RZ ;  /* 0x0000000513077210 */ /* 0x004fc60007f1e0ff */
[----:B------:R2:W-:Y:S01]  /*5680*/  STL [R1+0x5f8], R6 ;  /* 0x0005f80601007387 */ /* 0x0005e20000100800 */
[----:B-1----:R-:W-:-:S03]  /*5690*/  IMAD R4, R0, 0xa8, RZ ;  /* 0x000000a800047824 */ /* 0x002fc600078e02ff */
[----:B------:R1:W-:Y:S01]  /*56a0*/  STL [R1+0x6dc], R3 ;  /* 0x0006dc0301007387 */ /* 0x0003e20000100800 */
[----:B--2---:R-:W-:-:S03]  /*56b0*/  LEA.HI.X.SX32 R6, R18, R2, 0x1, P1 ;  /* 0x0000000212067211 */ /* 0x004fc600008f0eff */
[----:B------:R2:W-:Y:S04]  /*56c0*/  STL [R1+0x6f0], R7 ;  /* 0x0006f00701007387 */ /* 0x0005e80000100800 */
[----:B------:R3:W-:Y:S01]  /*56d0*/  STL [R1+0x404], R6 ;  /* 0x0004040601007387 */ /* 0x0007e20000100800 */
[----:B-1----:R-:W-:Y:S01]  /*56e0*/  IMAD R3, R0, 0x1f, RZ ;  /* 0x0000001f00037824 */ /* 0x002fe200078e02ff */
[-C--:B--2---:R-:W-:Y:S02]  /*56f0*/  IADD3 R7, P1, PT, R4, R5.reuse, RZ ;  /* 0x0000000504077210 */ /* 0x084fe40007f3e0ff */
[-C--:B------:R-:W-:Y:S02]  /*5700*/  LEA.HI.X.SX32 R4, R19, R2.reuse, 0x1, P3 ;  /* 0x0000000213047211 */ /* 0x080fe400018f0eff */
[----:B---3--:R-:W-:Y:S01]  /*5710*/  IADD3 R6, P3, PT, R20, R5, RZ ;  /* 0x0000000514067210 */ /* 0x008fe20007f7e0ff */
[----:B------:R1:W-:Y:S01]  /*5720*/  STL [R1+0x548], R7 ;  /* 0x0005480701007387 */ /* 0x0003e20000100800 */
[----:B------:R-:W-:-:S03]  /*5730*/  LEA.HI.X.SX32 R3, R3, R2, 0x1, P0 ;  /* 0x0000000203037211 */ /* 0x000fc600000f0eff */
[----:B------:R2:W-:Y:S04]  /*5740*/  STL [R1+0x5f4], R4 ;  /* 0x0005f40401007387 */ /* 0x0005e80000100800 */
[----:B------:R3:W-:Y:S01]  /*5750*/  STL [R1+0x618], R6 ;  /* 0x0006180601007387 */ /* 0x0007e20000100800 */
[----:B-1----:R-:W-:Y:S01]  /*5760*/  IADD3 R7, P0, PT, R21, R5, RZ ;  /* 0x0000000515077210 */ /* 0x002fe20007f1e0ff */
[----:B--2---:R-:W-:Y:S02]  /*5770*/  IMAD R4, R0, 0x98, RZ ;  /* 0x0000009800047824 */ /* 0x004fe400078e02ff */
[----:B------:R1:W-:Y:S01]  /*5780*/  STL [R1+0x6ec], R3 ;  /* 0x0006ec0301007387 */ /* 0x0003e20000100800 */
[----:B---3--:R-:W-:-:S03]  /*5790*/  LEA.HI.X.SX32 R6, R20, R2, 0x1, P2 ;  /* 0x0000000214067211 */ /* 0x008fc600010f0eff */
        /* <DEDUP_REMOVED lines=42> */
[----:B------:R2:W-:Y:S01]  /*5a40*/  STL [R1+0x730], R7 ;  /* 0x0007300701007387 */ /* 0x0005e20000100800 */
[----:B------:R-:W-:-:S03]  /*5a50*/  IADD3 R4, P5, PT, R4, R5, RZ ;  /* 0x0000000504047210 */ /* 0x000fc60007fbe0ff */
[----:B------:R3:W-:Y:S01]  /*5a60*/  STL [R1+0x504], R6 ;  /* 0x0005040601007387 */ /* 0x0007e20000100800 */
[----:B-1----:R-:W-:Y:S01]  /*5a70*/  IMAD R3, R0, 0x17, RZ ;  /* 0x0000001700037824 */ /* 0x002fe200078e02ff */
[----:B--2---:R-:W-:Y:S02]  /*5a80*/  LEA.HI.X.SX32 R7, R27, R2, 0x1, P3 ;  /* 0x000000021b077211 */ /* 0x004fe400018f0eff */
[----:B------:R1:W-:Y:S01]  /*5a90*/  STL [R1+0x4a8], R4 ;  /* 0x0004a80401007387 */ /* 0x0003e20000100800 */
[----:B---3--:R-:W-:-:S03]  /*5aa0*/  IADD3 R6, P3, PT, R28, R5, RZ ;  /* 0x000000051c067210 */ /* 0x008fc60007f7e0ff */
[----:B------:R-:W-:Y:S04]  /*5ab0*/  STL [R1+0x674], R7 ;  /* 0x0006740701007387 */ /* 0x000fe80000100800 */
[----:B------:R2:W-:Y:S01]  /*5ac0*/  STL [R1+0x698], R6 ;  /* 0x0006980601007387 */ /* 0x0005e20000100800 */
[----:B-1----:R-:W-:Y:S01]  /*5ad0*/  LEA.HI.X.SX32 R4, R3, R2, 0x1, P0 ;  /* 0x0000000203047211 */ /* 0x002fe200000f0eff */
[----:B------:R-:W-:Y:S01]  /*5ae0*/  IMAD R3, R0, 0xb0, RZ ;  /* 0x000000b000037824 */ /* 0x000fe200078e02ff */
[----:B--2---:R-:W-:-:S03]  /*5af0*/  IADD3 R6, P0, PT, R29, R5, RZ ;  /* 0x000000051d067210 */ /* 0x004fc60007f1e0ff */
[----:B------:R1:W-:Y:S01]  /*5b00*/  STL [R1+0x72c], R4 ;  /* 0x00072c0401007387 */ /* 0x0003e20000100800 */
[----:B------:R-:W-:-:S03]  /*5b10*/  LEA.HI.X.SX32 R7, R28, R2, 0x1, P1 ;  /* 0x000000021c077211 */ /* 0x000fc600008f0eff */
[----:B------:R2:W-:Y:S01]  /*5b20*/  STL [R1+0x740], R6 ;  /* 0x0007400601007387 */ /* 0x0005e20000100800 */
[----:B------:R-:W-:Y:S01]  /*5b30*/  LEA.HI.X.SX32 R9, R29, R2, 0x1, P3 ;  /* 0x000000021d097211 */ /* 0x000fe200018f0eff */
[C---:B-1----:R-:W-:Y:S01]  /*5b40*/  IMAD R4, R0.reuse, 0x4c, RZ ;  /* 0x0000004c00047824 */ /* 0x042fe200078e02ff */
[-C--:B--2---:R-:W-:Y:S01]  /*5b50*/  IADD3 R6, P1, PT, R3, R5.reuse, RZ ;  /* 0x0000000503067210 */ /* 0x084fe20007f3e0ff */
[----:B------:R-:W-:Y:S01]  /*5b60*/  IMAD R3, R0, 0x15, RZ ;  /* 0x0000001500037824 */ /* 0x000fe200078e02ff */
[----:B------:R1:W-:Y:S02]  /*5b70*/  STL [R1+0x544], R7 ;  /* 0x0005440701007387 */ /* 0x0003e40000100800 */
[----:B------:R-:W-:Y:S02]  /*5b80*/  IADD3 R8, P3, PT, R4, R5, RZ ;  /* 0x0000000504087210 */ /* 0x000fe40007f7e0ff */
[----:B------:R2:W-:Y:S01]  /*5b90*/  STL [R1+0x528], R6 ;  /* 0x0005280601007387 */ /* 0x0005e20000100800 */
[----:B-1----:R-:W-:-:S03]  /*5ba0*/  IMAD R7, R0, 0x26, RZ ;  /* 0x0000002600077824 */ /* 0x002fc600078e02ff */
[----:B------:R-:W-:Y:S01]  /*5bb0*/  STL [R1+0x694], R9 ;  /* 0x0006940901007387 */ /* 0x000fe20000100800 */
[----:B--2---:R-:W-:-:S03]  /*5bc0*/  LEA.HI.X.SX32 R6, R3, R2, 0x1, P0 ;  /* 0x0000000203067211 */ /* 0x004fc600000f0eff */
[----:B------:R1:W-:Y:S01]  /*5bd0*/  STL [R1+0x6b8], R8 ;  /* 0x0006b80801007387 */ /* 0x0003e20000100800 */
[----:B------:R-:W-:-:S03]  /*5be0*/  IMAD R3, R0, 0x90, RZ ;  /* 0x0000009000037824 */ /* 0x000fc600078e02ff */
[----:B------:R2:W-:Y:S01]  /*5bf0*/  STL [R1+0x73c], R6 ;  /* 0x00073c0601007387 */ /* 0x0005e20000100800 */
[----:B-1----:R-:W-:Y:S02]  /*5c00*/  IADD3 R8, P0, PT, R7, R5, RZ ;  /* 0x0000000507087210 */ /* 0x002fe40007f1e0ff */
[----:B--2---:R-:W-:-:S03]  /*5c10*/  LEA.HI.X.SX32 R6, R4, R2, 0x1, P2 ;  /* 0x0000000204067211 */ /* 0x004fc600010f0eff */
[----:B------:R1:W-:Y:S01]  /*5c20*/  STL [R1+0x750], R8 ;  /* 0x0007500801007387 */ /* 0x0003e20000100800 */
[----:B------:R-:W-:-:S03]  /*5c30*/  IMAD R4, R0, 0x44, RZ ;  /* 0x0000004400047824 */ /* 0x000fc600078e02ff */
[----:B------:R2:W-:Y:S01]  /*5c40*/  STL [R1+0x584], R6 ;  /* 0x0005840601007387 */ /* 0x0005e20000100800 */
[----:B------:R-:W-:Y:S02]  /*5c50*/  LEA.HI.X.SX32 R9, R7, R2, 0x1, P3 ;  /* 0x0000000207097211 */ /* 0x000fe400018f0eff */
[----:B-1----:R-:W-:Y:S01]  /*5c60*/  IADD3 R8, P2, PT, R3, R5, RZ ;  /* 0x0000000503087210 */ /* 0x002fe20007f5e0ff */
[----:B--2---:R-:W-:-:S04]  /*5c70*/  IMAD R6, R0, 0x13, RZ ;  /* 0x0000001300067824 */ /* 0x004fc800078e02ff */
[----:B------:R1:W-:Y:S01]  /*5c80*/  STL [R1+0x5a8], R8 ;  /* 0x0005a80801007387 */ /* 0x0003e20000100800 */
[----:B------:R-:W-:Y:S01]  /*5c90*/  IMAD R3, R0, 0x22, RZ ;  /* 0x0000002200037824 */ /* 0x000fe200078e02ff */
[----:B------:R-:W-:Y:S01]  /*5ca0*/  LEA.HI.X.SX32 R7, R6, R2, 0x1, P0 ;  /* 0x0000000206077211 */ /* 0x000fe200000f0eff */
[----:B------:R-:W-:Y:S01]  /*5cb0*/  IMAD R6, R0, 0xe0, RZ ;  /* 0x000000e000067824 */ /* 0x000fe200078e02ff */
[----:B------:R-:W-:Y:S01]  /*5cc0*/  STL [R1+0x6b4], R9 ;  /* 0x0006b40901007387 */ /* 0x000fe20000100800 */
[----:B-1----:R-:W-:-:S05]  /*5cd0*/  IADD3 R8, P3, PT, R4, R5, RZ ;  /* 0x0000000504087210 */ /* 0x002fca0007f7e0ff */
[----:B------:R1:W-:Y:S04]  /*5ce0*/  STL [R1+0x6d8], R8 ;  /* 0x0006d80801007387 */ /* 0x0003e80000100800 */
[----:B------:R2:W-:Y:S01]  /*5cf0*/  STL [R1+0x74c], R7 ;  /* 0x00074c0701007387 */ /* 0x0005e20000100800 */
[CC--:B-1----:R-:W-:Y:S02]  /*5d00*/  IADD3 R8, P0, PT, R3.reuse, R5.reuse, RZ ;  /* 0x0000000503087210 */ /* 0x0c2fe40007f1e0ff */
[-C--:B--2---:R-:W-:Y:S01]  /*5d10*/  LEA.HI.X.SX32 R7, R4, R2.reuse, 0x1, P4 ;  /* 0x0000000204077211 */ /* 0x084fe200020f0eff */
[----:B------:R-:W-:Y:S01]  /*5d20*/  IMAD R4, R0, 0x78, RZ ;  /* 0x0000007800047824 */ /* 0x000fe200078e02ff */
[----:B------:R-:W-:Y:S01]  /*5d30*/  IADD3 R6, P4, PT, R6, R5, RZ ;  /* 0x0000000506067210 */ /* 0x000fe20007f9e0ff */
[----:B------:R1:W-:Y:S01]  /*5d40*/  STL [R1+0x760], R8 ;  /* 0x0007600801007387 */ /* 0x0003e20000100800 */
[----:B------:R-:W-:-:S03]  /*5d50*/  LEA.HI.X.SX32 R3, R3, R2, 0x1, P3 ;  /* 0x0000000203037211 */ /* 0x000fc600018f0eff */
[----:B------:R2:W-:Y:S04]  /*5d60*/  STL [R1+0x5c4], R7 ;  /* 0x0005c40701007387 */ /* 0x0005e80000100800 */
[----:B------:R3:W-:Y:S01]  /*5d70*/  STL [R1+0x468], R6 ;  /* 0x0004680601007387 */ /* 0x0007e20000100800 */
[----:B-1----:R-:W-:Y:S01]  /*5d80*/  IADD3 R8, P3, PT, R4, R5, RZ ;  /* 0x0000000504087210 */ /* 0x002fe20007f7e0ff */
[C---:B--2---:R-:W-:Y:S02]  /*5d90*/  IMAD R7, R0.reuse, 0x11, RZ ;  /* 0x0000001100077824 */ /* 0x044fe400078e02ff */
[----:B------:R1:W-:Y:S01]  /*5da0*/  STL [R1+0x6d4], R3 ;  /* 0x0006d40301007387 */ /* 0x0003e20000100800 */
[----:B---3--:R-:W-:Y:S02]  /*5db0*/  IMAD R6, R0, 0x3c, RZ ;  /* 0x0000003c00067824 */ /* 0x008fe400078e02ff */
[-C--:B------:R-:W-:Y:S01]  /*5dc0*/  LEA.HI.X.SX32 R9, R7, R2.reuse, 0x1, P0 ;  /* 0x0000000207097211 */ /* 0x080fe200000f0eff */
[----:B------:R2:W-:Y:S01]  /*5dd0*/  STL [R1+0x608], R8 ;  /* 0x0006080801007387 */ /* 0x0005e20000100800 */
[----:B------:R-:W-:Y:S01]  /*5de0*/  LEA.HI.X.SX32 R7, R4, R2, 0x1, P6 ;  /* 0x0000000204077211 */ /* 0x000fe200030f0eff */
[----:B------:R-:W-:-:S02]  /*5df0*/  IMAD R4, R0, 0xa0, RZ ;  /* 0x000000a000047824 */ /* 0x000fc400078e02ff */
[----:B-1----:R-:W-:Y:S01]  /*5e00*/  IMAD R3, R0, 0x1e, RZ ;  /* 0x0000001e00037824 */ /* 0x002fe200078e02ff */
[----:B------:R-:W-:Y:S01]  /*5e10*/  STL [R1+0x75c], R9 ;  /* 0x00075c0901007387 */ /* 0x000fe20000100800 */
[----:B--2---:R-:W-:-:S05]  /*5e20*/  IADD3 R8, P0, PT, R6, R5, RZ ;  /* 0x0000000506087210 */ /* 0x004fca0007f1e0ff */
        /* <DEDUP_REMOVED lines=17> */
[----:B-1----:R-:W-:-:S02]  /*5f40*/  IMAD R3, R0, 0x1a, RZ ;  /* 0x0000001a00037824 */ /* 0x002fc400078e02ff */
[----:B------:R-:W-:Y:S01]  /*5f50*/  STL [R1+0x76c], R9 ;  /* 0x00076c0901007387 */ /* 0x000fe20000100800 */
[----:B--2---:R-:W-:Y:S01]  /*5f60*/  IADD3 R8, P6, PT, R4, R5, RZ ;  /* 0x0000000504087210 */ /* 0x004fe20007fde0ff */
[----:B------:R-:W-:-:S04]  /*5f70*/  IMAD R6, R0, 0xc0, RZ ;  /* 0x000000c000067824 */ /* 0x000fc800078e02ff */
[----:B------:R1:W-:Y:S04]  /*5f80*/  STL [R1+0x718], R8 ;  /* 0x0007180801007387 */ /* 0x0003e80000100800 */
[----:B------:R2:W-:Y:S01]  /*5f90*/  STL [R1+0x4a4], R7 ;  /* 0x0004a40701007387 */ /* 0x0005e20000100800 */
[----:B-1----:R-:W-:Y:S02]  /*5fa0*/  IADD3 R8, P5, PT, R3, R5, RZ ;  /* 0x0000000503087210 */ /* 0x002fe40007fbe0ff */
[----:B--2---:R-:W-:-:S03]  /*5fb0*/  LEA.HI.X.SX32 R7, R4, R2, 0x1, P0 ;  /* 0x0000000204077211 */ /* 0x004fc600000f0eff */
[----:B------:R1:W-:Y:S01]  /*5fc0*/  STL [R1+0x780], R8 ;  /* 0x0007800801007387 */ /* 0x0003e20000100800 */
[----:B------:R-:W-:-:S03]  /*5fd0*/  IMAD R4, R0, 0x58, RZ ;  /* 0x0000005800047824 */ /* 0x000fc600078e02ff */
[----:B------:R2:W-:Y:S01]  /*5fe0*/  STL [R1+0x644], R7 ;  /* 0x0006440701007387 */ /* 0x0005e20000100800 */
[----:B-1----:R-:W-:Y:S01]  /*5ff0*/  IADD3 R8, P0, PT, R6, R5, RZ ;  /* 0x0000000506087210 */ /* 0x002fe20007f1e0ff */
[----:B------:R-:W-:Y:S01]  /*6000*/  IMAD R6, R0, 0xd, RZ ;  /* 0x0000000d00067824 */ /* 0x000fe200078e02ff */
[----:B--2---:R-:W-:-:S03]  /*6010*/  LEA.HI.X.SX32 R7, R3, R2, 0x1, P6 ;  /* 0x0000000203077211 */ /* 0x004fc600030f0eff */
[----:B------:R1:W-:Y:S01]  /*6020*/  STL [R1+0x4e8], R8 ;  /* 0x0004e80801007387 */ /* 0x0003e20000100800 */
[----:B------:R-:W-:Y:S01]  /*6030*/  IMAD R3, R0, 0x2c, RZ ;  /* 0x0000002c00037824 */ /* 0x000fe200078e02ff */
[----:B------:R-:W-:Y:S02]  /*6040*/  LEA.HI.X.SX32 R6, R6, R2, 0x1, P5 ;  /* 0x0000000206067211 */ /* 0x000fe400028f0eff */
[----:B------:R2:W-:Y:S01]  /*6050*/  STL [R1+0x714], R7 ;  /* 0x0007140701007387 */ /* 0x0005e20000100800 */
[----:B-1----:R-:W-:-:S05]  /*6060*/  IADD3 R8, P6, PT, R4, R5, RZ ;  /* 0x0000000504087210 */ /* 0x002fca0007fde0ff */
[----:B------:R1:W-:Y:S01]  /*6070*/  STL [R1+0x688], R8 ;  /* 0x0006880801007387 */ /* 0x0003e20000100800 */
[----:B--2---:R-:W-:Y:S01]  /*6080*/  IMAD R7, R0, 0x16, RZ ;  /* 0x0000001600077824 */ /* 0x004fe200078e02ff */
[----:B------:R-:W-:Y:S02]  /*6090*/  LEA.HI.X.SX32 R4, R4, R2, 0x1, P1 ;  /* 0x0000000204047211 */ /* 0x000fe400008f0eff */
[----:B------:R2:W-:Y:S01]  /*60a0*/  STL [R1+0x77c], R6 ;  /* 0x00077c0601007387 */ /* 0x0005e20000100800 */
[----:B-1----:R-:W-:Y:S01]  /*60b0*/  IADD3 R8, P5, PT, R3, R5, RZ ;  /* 0x0000000503087210 */ /* 0x002fe20007fbe0ff */
[----:B--2---:R-:W-:-:S04]  /*60c0*/  IMAD R6, R0, 0x48, RZ ;  /* 0x0000004800067824 */ /* 0x004fc800078e02ff */
[----:B------:R1:W-:Y:S01]  /*60d0*/  STL [R1+0x738], R8 ;  /* 0x0007380801007387 */ /* 0x0003e20000100800 */
[----:B------:R-:W-:-:S03]  /*60e0*/  LEA.HI.X.SX32 R3, R3, R2, 0x1, P6 ;  /* 0x0000000203037211 */ /* 0x000fc600030f0eff */
[----:B------:R2:W-:Y:S01]  /*60f0*/  STL [R1+0x524], R4 ;  /* 0x0005240401007387 */ /* 0x0005e20000100800 */
[-C--:B------:R-:W-:Y:S02]  /*6100*/  IADD3 R9, P6, PT, R6, R5.reuse, RZ ;  /* 0x0000000506097210 */ /* 0x080fe40007fde0ff */
[----:B-1----:R-:W-:Y:S01]  /*6110*/  IADD3 R8, P1, PT, R7, R5, RZ ;  /* 0x0000000507087210 */ /* 0x002fe20007f3e0ff */
[----:B--2---:R-:W-:-:S04]  /*6120*/  IMAD R4, R0, 0x24, RZ ;  /* 0x0000002400047824 */ /* 0x004fc800078e02ff */
[----:B------:R1:W-:Y:S04]  /*6130*/  STL [R1+0x790], R8 ;  /* 0x0007900801007387 */ /* 0x0003e80000100800 */
[----:B------:R2:W-:Y:S04]  /*6140*/  STL [R1+0x684], R3 ;  /* 0x0006840301007387 */ /* 0x0005e80000100800 */
[----:B------:R3:W-:Y:S01]  /*6150*/  STL [R1+0x6c8], R9 ;  /* 0x0006c80901007387 */ /* 0x0007e20000100800 */
[----:B-1----:R-:W-:Y:S01]  /*6160*/  LEA.HI.X.SX32 R8, R7, R2, 0x1, P5 ;  /* 0x0000000207087211 */ /* 0x002fe200028f0eff */
[----:B------:R-:W-:-:S02]  /*6170*/  IMAD R7, R0, 0x12, RZ ;  /* 0x0000001200077824 */ /* 0x000fc400078e02ff */
[----:B--2---:R-:W-:Y:S01]  /*6180*/  IMAD R3, R0, 0xb, RZ ;  /* 0x0000000b00037824 */ /* 0x004fe200078e02ff */
[-C--:B---3--:R-:W-:Y:S01]  /*6190*/  IADD3 R9, P5, PT, R4, R5.reuse, RZ ;  /* 0x0000000504097210 */ /* 0x088fe20007fbe0ff */
[----:B------:R1:W-:Y:S04]  /*61a0*/  STL [R1+0x734], R8 ;  /* 0x0007340801007387 */ /* 0x0003e80000100800 */
[----:B------:R2:W-:Y:S01]  /*61b0*/  STL [R1+0x758], R9 ;  /* 0x0007580901007387 */ /* 0x0005e20000100800 */
[----:B-1----:R-:W-:Y:S01]  /*61c0*/  LEA.HI.X.SX32 R8, R3, R2, 0x1, P1 ;  /* 0x0000000203087211 */ /* 0x002fe200008f0eff */
[----:B------:R-:W-:Y:S01]  /*61d0*/  IMAD R3, R0, 0x70, RZ ;  /* 0x0000007000037824 */ /* 0x000fe200078e02ff */
[----:B--2---:R-:W-:-:S03]  /*61e0*/  IADD3 R9, P1, PT, R7, R5, RZ ;  /* 0x0000000507097210 */ /* 0x004fc60007f3e0ff */
[----:B------:R1:W-:Y:S01]  /*61f0*/  STL [R1+0x78c], R8 ;  /* 0x00078c0801007387 */ /* 0x0003e20000100800 */
[----:B------:R-:W-:-:S03]  /*6200*/  LEA.HI.X.SX32 R6, R6, R2, 0x1, P2 ;  /* 0x0000000206067211 */ /* 0x000fc600010f0eff */
[----:B------:R2:W-:Y:S01]  /*6210*/  STL [R1+0x7a0], R9 ;  /* 0x0007a00901007387 */ /* 0x0005e20000100800 */
[-C--:B------:R-:W-:Y:S01]  /*6220*/  LEA.HI.X.SX32 R4, R4, R2.reuse, 0x1, P6 ;  /* 0x0000000204047211 */ /* 0x080fe200030f0eff */
[----:B-1----:R-:W-:Y:S01]  /*6230*/  IMAD R8, R0, 0x38, RZ ;  /* 0x0000003800087824 */ /* 0x002fe200078e02ff */
[-C--:B--2---:R-:W-:Y:S01]  /*6240*/  IADD3 R9, P2, PT, R3, R5.reuse, RZ ;  /* 0x0000000503097210 */ /* 0x084fe20007f5e0ff */
[----:B------:R1:W-:Y:S03]  /*6250*/  STL [R1+0x5a4], R6 ;  /* 0x0005a40601007387 */ /* 0x0003e60000100800 */
[----:B------:R-:W-:Y:S01]  /*6260*/  IADD3 R10, P6, PT, R8, R5, RZ ;  /* 0x00000005080a7210 */ /* 0x000fe20007fde0ff */
[----:B------:R2:W-:Y:S04]  /*6270*/  STL [R1+0x628], R9 ;  /* 0x0006280901007387 */ /* 0x0005e80000100800 */
[----:B------:R3:W-:Y:S01]  /*6280*/  STL [R1+0x6c4], R4 ;  /* 0x0006c40401007387 */ /* 0x0007e20000100800 */
[----:B-1----:R-:W-:Y:S01]  /*6290*/  IMAD R6, R0, 0x1c, RZ ;  /* 0x0000001c00067824 */ /* 0x002fe200078e02ff */
[----:B--2---:R-:W-:-:S02]  /*62a0*/  LEA.HI.X.SX32 R9, R7, R2, 0x1, P5 ;  /* 0x0000000207097211 */ /* 0x004fc400028f0eff */
[----:B------:R1:W-:Y:S01]  /*62b0*/  STL [R1+0x708], R10 ;  /* 0x0007080a01007387 */ /* 0x0003e20000100800 */
[----:B---3--:R-:W-:-:S03]  /*62c0*/  IMAD R4, R0, 0x9, RZ ;  /* 0x0000000900047824 */ /* 0x008fc600078e02ff */
[----:B------:R2:W-:Y:S01]  /*62d0*/  STL [R1+0x754], R9 ;  /* 0x0007540901007387 */ /* 0x0005e20000100800 */
[----:B------:R-:W-:Y:S01]  /*62e0*/  IMAD R7, R0, 0xe, RZ ;  /* 0x0000000e00077824 */ /* 0x000fe200078e02ff */
[----:B-1----:R-:W-:Y:S02]  /*62f0*/  IADD3 R10, P5, PT, R6, R5, RZ ;  /* 0x00000005060a7210 */ /* 0x002fe40007fbe0ff */
[----:B--2---:R-:W-:-:S03]  /*6300*/  LEA.HI.X.SX32 R9, R4, R2, 0x1, P1 ;  /* 0x0000000204097211 */ /* 0x004fc600008f0eff */
[----:B------:R1:W-:Y:S01]  /*6310*/  STL [R1+0x778], R10 ;  /* 0x0007780a01007387 */ /* 0x0003e20000100800 */
[----:B------:R-:W-:-:S03]  /*6320*/  IMAD R4, R0, 0x50, RZ ;  /* 0x0000005000047824 */ /* 0x000fc600078e02ff */
[----:B------:R2:W-:Y:S01]  /*6330*/  STL [R1+0x79c], R9 ;  /* 0x00079c0901007387 */ /* 0x0005e20000100800 */
[-C--:B-1----:R-:W-:Y:S02]  /*6340*/  IADD3 R10, P1, PT, R7, R5.reuse, RZ ;  /* 0x00000005070a7210 */ /* 0x082fe40007f3e0ff */
[----:B--2---:R-:W-:Y:S01]  /*6350*/  LEA.HI.X.SX32 R9, R3, R2, 0x1, P4 ;  /* 0x0000000203097211 */ /* 0x004fe200020f0eff */
[----:B------:R-:W-:Y:S02]  /*6360*/  IMAD R3, R0, 0x28, RZ ;  /* 0x0000002800037824 */ /* 0x000fe400078e02ff */
[----:B------:R1:W-:Y:S01]  /*6370*/  STL [R1+0x7b0], R10 ;  /* 0x0007b00a01007387 */ /* 0x0003e20000100800 */
[----:B------:R-:W-:-:S03]  /*6380*/  IADD3 R11, P4, PT, R4, R5, RZ ;  /* 0x00000005040b7210 */ /* 0x000fc60007f9e0ff */
[----:B------:R2:W-:Y:S01]  /*6390*/  STL [R1+0x464], R9 ;  /* 0x0004640901007387 */ /* 0x0005e20000100800 */
[-C--:B-1----:R-:W-:Y:S02]  /*63a0*/  LEA.HI.X.SX32 R10, R8, R2.reuse, 0x1, P2 ;  /* 0x00000002080a7211 */ /* 0x082fe400010f0eff */
[----:B------:R-:W-:Y:S01]  /*63b0*/  IADD3 R8, P2, PT, R3, R5, RZ ;  /* 0x0000000503087210 */ /* 0x000fe20007f5e0ff */
[----:B--2---:R-:W-:Y:S01]  /*63c0*/  IMAD R9, R0, 0x14, RZ ;  /* 0x0000001400097824 */ /* 0x004fe200078e02ff */
[----:B------:R-:W-:Y:S01]  /*63d0*/  STL [R1+0x6a8], R11 ;  /* 0x0006a80b01007387 */ /* 0x000fe20000100800 */
[----:B------:R-:W-:-:S03]  /*63e0*/  LEA.HI.X.SX32 R6, R6, R2, 0x1, P6 ;  /* 0x0000000206067211 */ /* 0x000fc600030f0eff */
[----:B------:R1:W-:Y:S04]  /*63f0*/  STL [R1+0x624], R10 ;  /* 0x0006240a01007387 */ /* 0x0003e80000100800 */
[----:B------:R2:W-:Y:S01]  /*6400*/  STL [R1+0x748], R8 ;  /* 0x0007480801007387 */ /* 0x0005e20000100800 */
[----:B------:R-:W-:Y:S01]  /*6410*/  LEA.HI.X.SX32 R7, R7, R2, 0x1, P5 ;  /* 0x0000000207077211 */ /* 0x000fe200028f0eff */
[----:B-1----:R-:W-:Y:S01]  /*6420*/  IMAD R10, R0, 0xa, RZ ;  /* 0x0000000a000a7824 */ /* 0x002fe200078e02ff */
[-C--:B--2---:R-:W-:Y:S01]  /*6430*/  IADD3 R8, P6, PT, R9, R5.reuse, RZ ;  /* 0x0000000509087210 */ /* 0x084fe20007fde0ff */
[----:B------:R1:W-:Y:S03]  /*6440*/  STL [R1+0x704], R6 ;  /* 0x0007040601007387 */ /* 0x0003e60000100800 */
[----:B------:R-:W-:Y:S01]  /*6450*/  IADD3 R11, P5, PT, R10, R5, RZ ;  /* 0x000000050a0b7210 */ /* 0x000fe20007fbe0ff */
[----:B------:R2:W-:Y:S01]  /*6460*/  STL [R1+0x798], R8 ;  /* 0x0007980801007387 */ /* 0x0005e20000100800 */
[----:B-1----:R-:W-:-:S03]  /*6470*/  IMAD R6, R0, 0x7, RZ ;  /* 0x0000000700067824 */ /* 0x002fc600078e02ff */
[----:B------:R1:W-:Y:S01]  /*6480*/  STL [R1+0x774], R7 ;  /* 0x0007740701007387 */ /* 0x0003e20000100800 */
[----:B--2---:R-:W-:Y:S01]  /*6490*/  IMAD R8, R0, 0x60, RZ ;  /* 0x0000006000087824 */ /* 0x004fe200078e02ff */
[-C--:B------:R-:W-:Y:S02]  /*64a0*/  LEA.HI.X.SX32 R6, R6, R2.reuse, 0x1, P1 ;  /* 0x0000000206067211 */ /* 0x080fe400008f0eff */
[----:B------:R2:W-:Y:S01]  /*64b0*/  STL [R1+0x7c0], R11 ;  /* 0x0007c00b01007387 */ /* 0x0005e20000100800 */
[----:B------:R-:W-:Y:S01]  /*64c0*/  LEA.HI.X.SX32 R4, R4, R2, 0x1, P3 ;  /* 0x0000000204047211 */ /* 0x000fe200018f0eff */
[----:B-1----:R-:W-:Y:S02]  /*64d0*/  IMAD R7, R0, 0x30, RZ ;  /* 0x0000003000077824 */ /* 0x002fe400078e02ff */
[----:B------:R1:W-:Y:S01]  /*64e0*/  STL [R1+0x7ac], R6 ;  /* 0x0007ac0601007387 */ /* 0x0003e20000100800 */
[----:B--2---:R-:W-:-:S05]  /*64f0*/  IADD3 R11, P1, PT, R8, R5, RZ ;  /* 0x00000005080b7210 */ /* 0x004fca0007f3e0ff */
[----:B------:R2:W-:Y:S01]  /*6500*/  STL [R1+0x668], R11 ;  /* 0x0006680b01007387 */ /* 0x0005e20000100800 */
[----:B-1----:R-:W-:-:S03]  /*6510*/  IMAD R6, R0, 0x18, RZ ;  /* 0x0000001800067824 */ /* 0x002fc600078e02ff */
[----:B------:R1:W-:Y:S01]  /*6520*/  STL [R1+0x564], R4 ;  /* 0x0005640401007387 */ /* 0x0003e20000100800 */
[----:B--2---:R-:W-:Y:S02]  /*6530*/  IADD3 R11, P3, PT, R7, R5, RZ ;  /* 0x00000005070b7210 */ /* 0x004fe40007f7e0ff */
[----:B-1----:R-:W-:-:S03]  /*6540*/  LEA.HI.X.SX32 R4, R3, R2, 0x1, P4 ;  /* 0x0000000203047211 */ /* 0x002fc600020f0eff */
[----:B------:R1:W-:Y:S01]  /*6550*/  STL [R1+0x728], R11 ;  /* 0x0007280b01007387 */ /* 0x0003e20000100800 */
[-C--:B------:R-:W-:Y:S01]  /*6560*/  IADD3 R12, P4, PT, R6, R5.reuse, RZ ;  /* 0x00000005060c7210 */ /* 0x080fe20007f9e0ff */
[C---:B------:R-:W-:Y:S02]  /*6570*/  IMAD R3, R0.reuse, 0xc, RZ ;  /* 0x0000000c00037824 */ /* 0x040fe400078e02ff */
[----:B------:R2:W-:Y:S01]  /*6580*/  STL [R1+0x6a4], R4 ;  /* 0x0006a40401007387 */ /* 0x0005e20000100800 */
[----:B-1----:R-:W-:Y:S01]  /*6590*/  LEA.HI.X.SX32 R11, R9, R2, 0x1, P2 ;  /* 0x00000002090b7211 */ /* 0x002fe200010f0eff */
[C---:B------:R-:W-:Y:S02]  /*65a0*/  IMAD R9, R0.reuse, 0x5, RZ ;  /* 0x0000000500097824 */ /* 0x040fe400078e02ff */
[----:B------:R-:W-:Y:S01]  /*65b0*/  STL [R1+0x788], R12 ;  /* 0x0007880c01007387 */ /* 0x000fe20000100800 */
[----:B--2---:R-:W-:Y:S01]  /*65c0*/  IMAD R4, R0, 0x6, RZ ;  /* 0x0000000600047824 */ /* 0x004fe200078e02ff */
[----:B------:R-:W-:-:S02]  /*65d0*/  IADD3 R13, P2, PT, R3, R5, RZ ;  /* 0x00000005030d7210 */ /* 0x000fc40007f5e0ff */
[----:B------:R1:W-:Y:S04]  /*65e0*/  STL [R1+0x744], R11 ;  /* 0x0007440b01007387 */ /* 0x0003e80000100800 */
[----:B------:R-:W-:Y:S01]  /*65f0*/  STL [R1+0x7b8], R13 ;  /* 0x0007b80d01007387 */ /* 0x000fe20000100800 */
[-C--:B-1----:R-:W-:Y:S02]  /*6600*/  LEA.HI.X.SX32 R11, R10, R2.reuse, 0x1, P6 ;  /* 0x000000020a0b7211 */ /* 0x082fe400030f0eff */
[----:B------:R-:W-:Y:S02]  /*6610*/  IADD3 R12, P6, PT, R4, R5, RZ ;  /* 0x00000005040c7210 */ /* 0x000fe40007fde0ff */
[-C--:B------:R-:W-:Y:S01]  /*6620*/  LEA.HI.X.SX32 R10, R9, R2.reuse, 0x1, P5 ;  /* 0x00000002090a7211 */ /* 0x080fe200028f0eff */
[----:B------:R1:W-:Y:S01]  /*6630*/  STL [R1+0x794], R11 ;  /* 0x0007940b01007387 */ /* 0x0003e20000100800 */
[----:B------:R-:W-:-:S03]  /*6640*/  LEA.HI.X.SX32 R9, R8, R2, 0x1, P0 ;  /* 0x0000000208097211 */ /* 0x000fc600000f0eff */
[----:B------:R-:W-:Y:S01]  /*6650*/  STL [R1+0x7d0], R12 ;  /* 0x0007d00c01007387 */ /* 0x000fe20000100800 */
[----:B------:R-:W-:-:S03]  /*6660*/  LEA.HI.X.SX32 R8, R7, R2, 0x1, P1 ;  /* 0x0000000207087211 */ /* 0x000fc600008f0eff */
[----:B------:R2:W-:Y:S01]  /*6670*/  STL [R1+0x7bc], R10 ;  /* 0x0007bc0a01007387 */ /* 0x0005e20000100800 */
[----:B-1----:R-:W-:Y:S02]  /*6680*/  LEA R11, P5, R0, R5, 0x7 ;  /* 0x00000005000b7211 */ /* 0x002fe400078a38ff */
[----:B------:R-:W-:-:S03]  /*6690*/  LEA.HI.X.SX32 R7, R6, R2, 0x1, P3 ;  /* 0x0000000206077211 */ /* 0x000fc600018f0eff */
[----:B------:R-:W-:Y:S01]  /*66a0*/  STL [R1+0x5e8], R11 ;  /* 0x0005e80b01007387 */ /* 0x000fe20000100800 */
[----:B--2---:R-:W-:-:S03]  /*66b0*/  LEA R10, P0, R0, R5, 0x6 ;  /* 0x00000005000a7211 */ /* 0x004fc600078030ff */
[----:B------:R1:W-:Y:S01]  /*66c0*/  STL [R1+0x4e4], R9 ;  /* 0x0004e40901007387 */ /* 0x0003e20000100800 */
[----:B------:R-:W-:-:S03]  /*66d0*/  LEA.HI.X.SX32 R6, R3, R2, 0x1, P4 ;  /* 0x0000000203067211 */ /* 0x000fc600020f0eff */
[----:B------:R-:W-:Y:S04]  /*66e0*/  STL [R1+0x6e8], R10 ;  /* 0x0006e80a01007387 */ /* 0x000fe80000100800 */
[----:B------:R2:W-:Y:S01]  /*66f0*/  STL [R1+0x664], R8 ;  /* 0x0006640801007387 */ /* 0x0005e20000100800 */
[----:B-1----:R-:W-:-:S05]  /*6700*/  LEA R9, P1, R0, R5, 0x5 ;  /* 0x0000000500097211 */ /* 0x002fca00078228ff */
[----:B------:R-:W-:Y:S01]  /*6710*/  STL [R1+0x768], R9 ;  /* 0x0007680901007387 */ /* 0x000fe20000100800 */
[----:B--2---:R-:W-:-:S03]  /*6720*/  LEA R8, P3, R0, R5, 0x4 ;  /* 0x0000000500087211 */ /* 0x004fc600078620ff */
[----:B------:R1:W-:Y:S01]  /*6730*/  STL [R1+0x724], R7 ;  /* 0x0007240701007387 */ /* 0x0003e20000100800 */
[----:B------:R-:W-:-:S03]  /*6740*/  IMAD.SHL.U32 R3, R0, 0x2, RZ ;  /* 0x0000000200037824 */ /* 0x000fc600078e00ff */
[----:B------:R2:W-:Y:S04]  /*6750*/  STL [R1+0x7a8], R8 ;  /* 0x0007a80801007387 */ /* 0x0005e80000100800 */
[----:B------:R3:W-:Y:S01]  /*6760*/  STL [R1+0x784], R6 ;  /* 0x0007840601007387 */ /* 0x0007e20000100800 */
[----:B-1----:R-:W-:Y:S02]  /*6770*/  LEA R7, P4, R0, R5, 0x3 ;  /* 0x0000000500077211 */ /* 0x002fe400078818ff */
[-C--:B--2---:R-:W-:Y:S01]  /*6780*/  LEA.HI.X.SX32 R8, R4, R2.reuse, 0x1, P2 ;  /* 0x0000000204087211 */ /* 0x084fe200010f0eff */
[C---:B------:R-:W-:Y:S02]  /*6790*/  IMAD.SHL.U32 R4, R0.reuse, 0x40, RZ ;  /* 0x0000004000047824 */ /* 0x040fe400078e00ff */
[----:B---3--:R-:W-:Y:S01]  /*67a0*/  IMAD R6, R0, 0x3, RZ ;  /* 0x0000000300067824 */ /* 0x008fe200078e02ff */
[----:B------:R1:W-:Y:S02]  /*67b0*/  STL [R1+0x7c8], R7 ;  /* 0x0007c80701007387 */ /* 0x0003e40000100800 */
[----:B------:R-:W-:-:S02]  /*67c0*/  LEA.HI.X.SX32 R4, R4, R2, 0x1, P5 ;  /* 0x0000000204047211 */ /* 0x000fc400028f0eff */
[----:B------:R-:W-:Y:S01]  /*67d0*/  LEA.HI.X.SX32 R6, R6, R2, 0x1, P6 ;  /* 0x0000000206067211 */ /* 0x000fe200030f0eff */
[----:B------:R-:W-:Y:S01]  /*67e0*/  STL [R1+0x7b4], R8 ;  /* 0x0007b40801007387 */ /* 0x000fe20000100800 */
[-C--:B-1----:R-:W-:Y:S02]  /*67f0*/  LEA R7, P2, R0, R5.reuse, 0x2 ;  /* 0x0000000500077211 */ /* 0x082fe400078410ff */
[----:B------:R-:W-:-:S03]  /*6800*/  IADD3 R5, P6, PT, R3, R5, RZ ;  /* 0x0000000503057210 */ /* 0x000fc60007fde0ff */
[----:B------:R1:W-:Y:S04]  /*6810*/  STL [R1+0x7d8], R7 ;  /* 0x0007d80701007387 */ /* 0x0003e80000100800 */
[----:B------:R2:W-:Y:S04]  /*6820*/  STL [R1+0x7cc], R6 ;  /* 0x0007cc0601007387 */ /* 0x0005e80000100800 */
[----:B------:R3:W-:Y:S01]  /*6830*/  STL [R1+0x7e0], R5 ;  /* 0x0007e00501007387 */ /* 0x0007e20000100800 */
[----:B-1----:R-:W-:-:S03]  /*6840*/  IMAD.SHL.U32 R7, R0, 0x20, RZ ;  /* 0x0000002000077824 */ /* 0x002fc600078e00ff */
[----:B------:R1:W-:Y:S01]  /*6850*/  STL [R1+0x5e4], R4 ;  /* 0x0005e40401007387 */ /* 0x0003e20000100800 */
[C---:B--2---:R-:W-:Y:S01]  /*6860*/  IMAD.SHL.U32 R6, R0.reuse, 0x10, RZ ;  /* 0x0000001000067824 */ /* 0x044fe200078e00ff */
[----:B------:R-:W-:Y:S01]  /*6870*/  LEA.HI.X.SX32 R7, R7, R2, 0x1, P0 ;  /* 0x0000000207077211 */ /* 0x000fe200000f0eff */
[----:B---3--:R-:W-:-:S03]  /*6880*/  IMAD.SHL.U32 R5, R0, 0x8, RZ ;  /* 0x0000000800057824 */ /* 0x008fc600078e00ff */
[-C--:B------:R-:W-:Y:S01]  /*6890*/  LEA.HI.X.SX32 R6, R6, R2.reuse, 0x1, P1 ;  /* 0x0000000206067211 */ /* 0x080fe200008f0eff */
[----:B-1----:R-:W-:Y:S01]  /*68a0*/  IMAD.SHL.U32 R4, R0, 0x4, RZ ;  /* 0x0000000400047824 */ /* 0x002fe200078e00ff */
[-C--:B------:R-:W-:Y:S01]  /*68b0*/  LEA.HI.X.SX32 R5, R5, R2.reuse, 0x1, P3 ;  /* 0x0000000205057211 */ /* 0x080fe200018f0eff */
[----:B------:R1:W-:Y:S01]  /*68c0*/  STL [R1+0x6e4], R7 ;  /* 0x0006e40701007387 */ /* 0x0003e20000100800 */
[-C--:B------:R-:W-:Y:S02]  /*68d0*/  LEA.HI.X.SX32 R3, R3, R2.reuse, 0x1, P2 ;  /* 0x0000000203037211 */ /* 0x080fe400010f0eff */
[-C--:B------:R-:W-:Y:S01]  /*68e0*/  LEA.HI.X.SX32 R4, R4, R2.reuse, 0x1, P4 ;  /* 0x0000000204047211 */ /* 0x080fe200020f0eff */
[----:B------:R1:W-:Y:S01]  /*68f0*/  STL [R1+0x764], R6 ;  /* 0x0007640601007387 */ /* 0x0003e20000100800 */
[----:B------:R-:W-:-:S03]  /*6900*/  LEA.HI.X.SX32 R0, R0, R2, 0x1, P6 ;  /* 0x0000000200007211 */ /* 0x000fc600030f0eff */
[----:B------:R1:W-:Y:S04]  /*6910*/  STL [R1+0x7a4], R5 ;  /* 0x0007a40501007387 */ /* 0x0003e80000100800 */
[----:B------:R1:W-:Y:S04]  /*6920*/  STL [R1+0x7c4], R4 ;  /* 0x0007c40401007387 */ /* 0x0003e80000100800 */
[----:B------:R1:W-:Y:S04]  /*6930*/  STL [R1+0x7d4], R3 ;  /* 0x0007d40301007387 */ /* 0x0003e80000100800 */
[----:B------:R1:W-:Y:S04]  /*6940*/  STL [R1+0x2b4], RZ ;  /* 0x0002b4ff01007387 */ /* 0x0003e80000100800 */
[----:B------:R1:W-:Y:S04]  /*6950*/  STL [R1+0x7dc], R0 ;  /* 0x0007dc0001007387 */ /* 0x0003e80000100800 */
        /* <DEDUP_REMOVED lines=25> */
[----:B0-----:R1:W-:Y:S02]  /*6af0*/  STL [R1+0xcc], RZ ;  /* 0x0000ccff01007387 */ /* 0x0013e40000100800 */
.L_x_1:
[----:B-----5:R0:W-:Y:S01]  /*6b00*/  STL [R1+0x1c34], R20 ;  /* 0x001c341401007387 */ /* 0x0201e20000100800 */
[----:B-1----:R-:W1:Y:S03]  /*6b10*/  LDC R0, c[0x0][0x3a0] ;  /* 0x0000e800ff007b82 */ /* 0x002e660000000800 */
[----:B------:R-:W2:Y:S04]  /*6b20*/  LDL R3, [R1+0x390] ;  /* 0x0003900001037983 */ /* 0x000ea80000100800 */
[----:B------:R-:W2:Y:S04]  /*6b30*/  LDL R2, [R1+0x394] ;  /* 0x0003940001027983 */ /* 0x000ea80000100800 */
[----:B0-----:R-:W1:Y:S04]  /*6b40*/  LDL R20, [R1+0x3e8] ;  /* 0x0003e80001147983 */ /* 0x001e680000100800 */
[----:B------:R-:W-:Y:S04]  /*6b50*/  STL [R1+0x1c1c], R19 ;  /* 0x001c1c1301007387 */ /* 0x000fe80000100800 */
[----:B------:R-:W-:Y:S04]  /*6b60*/  STL [R1+0x1c28], R19 ;  /* 0x001c281301007387 */ /* 0x000fe80000100800 */
[----:B------:R0:W-:Y:S04]  /*6b70*/  STL [R1+0x1c30], R19 ;  /* 0x001c301301007387 */ /* 0x0001e80000100800 */
        /* <DEDUP_REMOVED lines=107> */
[----:B------:R-:W-:Y:S01]  /*7230*/  STL [R1+0x1a78], R25 ;  /* 0x001a781901007387 */ /* 0x000fe20000100800 */
[----:B-1----:R-:W-:-:S03]  /*7240*/  IMAD R0, R20, -0x80, R0 ;  /* 0xffffff8014007824 */ /* 0x002fc600078e0200 */
[----:B------:R-:W-:Y:S04]  /*7250*/  STL [R1+0x1a74], R24 ;  /* 0x001a741801007387 */ /* 0x000fe80000100800 */
[----:B------:R-:W-:Y:S04]  /*7260*/  STL [R1+0x1a70], R23 ;  /* 0x001a701701007387 */ /* 0x000fe80000100800 */
[----:B------:R-:W-:Y:S04]  /*7270*/  STL [R1+0x1a6c], R22 ;  /* 0x001a6c1601007387 */ /* 0x000fe80000100800 */
[----:B------:R-:W-:Y:S04]  /*7280*/  STL [R1+0x1a68], R21 ;  /* 0x001a681501007387 */ /* 0x000fe80000100800 */
[----:B------:R-:W3:Y:S01]  /*7290*/  LDL.LU R20, [R1+0x1c34] ;  /* 0x001c340001147983 */ /* 0x000ee20000300800 */
[----:B------:R-:W-:-:S02]  /*72a0*/  ISETP.GT.AND P0, PT, R0, RZ, PT ;  /* 0x000000ff0000720c */ /* 0x000fc40003f04270 */
[----:B------:R-:W-:Y:S02]  /*72b0*/  ISETP.GT.AND P1, PT, R0, 0x1, PT ;  /* 0x000000010000780c */ /* 0x000fe40003f24270 */
[----:B---3--:R-:W-:-:S09]  /*72c0*/  PRMT R20, RZ, 0x7610, R20 ;  /* 0x00007610ff147816 */ /* 0x008fd20000000014 */
[----:B--2---:R1:W2:Y:S04]  /*72d0*/  @P0 LDG.E.U16 R20, desc[UR10][R2.64] ;  /* 0x0000000a02140981 */ /* 0x0042a8000c1e1500 */
[----:B------:R-:W1:Y:S04]  /*72e0*/  LDL R2, [R1+0x7dc] ;  /* 0x0007dc0001027983 */ /* 0x000e680000100800 */
[----:B------:R-:W1:Y:S01]  /*72f0*/  LDL R3, [R1+0x7e0] ;  /* 0x0007e00001037983 */ /* 0x000e620000100800 */
[----:B0-----:R-:W-:Y:S02]  /*7300*/  PRMT R19, RZ, 0x7610, R19 ;  /* 0x00007610ff137816 */ /* 0x001fe40000000013 */
[----:B-1----:R-:W-:-:S04]  /*7310*/  @P1 LOP3.LUT R3, R3, R2, RZ, 0x3c, !PT ;  /* 0x0000000203031212 */ /* 0x002fc800078e3cff */
[----:B------:R-:W-:-:S04]  /*7320*/  @P1 LOP3.LUT R2, R3, R2, RZ, 0x3c, !PT ;  /* 0x0000000203021212 */ /* 0x000fc800078e3cff */
[----:B------:R-:W-:-:S05]  /*7330*/  @P1 LOP3.LUT R3, R3, R2, RZ, 0x3c, !PT ;  /* 0x0000000203031212 */ /* 0x000fca00078e3cff */
[----:B------:R-:W3:Y:S01]  /*7340*/  @P1 LDG.E.U16 R19, desc[UR10][R2.64] ;  /* 0x0000000a02131981 */ /* 0x000ee2000c1e1500 */
[----:B------:R-:W-:-:S03]  /*7350*/  ISETP.GT.AND P2, PT, R0, 0x2, PT ;  /* 0x000000020000780c */ /* 0x000fc60003f44270 */
[----:B---3--:R0:W-:Y:S04]  /*7360*/  STL [R1+0x3a4], R19 ;  /* 0x0003a41301007387 */ /* 0x0081e80000100800 */
[----:B0-----:R-:W3:Y:S04]  /*7370*/  LDL.LU R19, [R1+0x1c30] ;  /* 0x001c300001137983 */ /* 0x001ee80000300800 */
[----:B------:R-:W4:Y:S04]  /*7380*/  LDL R2, [R1+0x7d4] ;  /* 0x0007d40001027983 */ /* 0x000f280000100800 */
[----:B------:R-:W4:Y:S01]  /*7390*/  LDL R3, [R1+0x7d8] ;  /* 0x0007d80001037983 */ /* 0x000f220000100800 */
[----:B------:R-:W-:-:S02]  /*73a0*/  PRMT R18, RZ, 0x7610, R18 ;  /* 0x00007610ff127816 */ /* 0x000fc40000000012 */
[----:B----4-:R-:W-:-:S04]  /*73b0*/  @P2 LOP3.LUT R3, R3, R2, RZ, 0x3c, !PT ;  /* 0x0000000203032212 */ /* 0x010fc800078e3cff */
[----:B------:R-:W-:-:S04]  /*73c0*/  @P2 LOP3.LUT R2, R3, R2, RZ, 0x3c, !PT ;  /* 0x0000000203022212 */ /* 0x000fc800078e3cff */
[----:B------:R-:W-:-:S05]  /*73d0*/  @P2 LOP3.LUT R3, R3, R2, RZ, 0x3c, !PT ;  /* 0x0000000203032212 */ /* 0x000fca00078e3cff */
[----:B------:R-:W4:Y:S01]  /*73e0*/  @P2 LDG.E.U16 R18, desc[UR10][R2.64] ;  /* 0x0000000a02122981 */ /* 0x000f22000c1e1500 */
[----:B------:R-:W-:-:S03]  /*73f0*/  ISETP.GT.AND P3, PT, R0, 0x3, PT ;  /* 0x000000030000780c */ /* 0x000fc60003f64270 */
[----:B----4-:R0:W-:Y:S04]  /*7400*/  STL [R1+0x3cc], R18 ;  /* 0x0003cc1201007387 */ /* 0x0101e80000100800 */
[----:B0-----:R-:W4:Y:S04]  /*7410*/  LDL.LU R18, [R1+0x1c2c] ;  /* 0x001c2c0001127983 */ /* 0x001f280000300800 */
[----:B------:R-:W2:Y:S04]  /*7420*/  LDL R2, [R1+0x7cc] ;  /* 0x0007cc0001027983 */ /* 0x000ea80000100800 */
[----:B------:R-:W2:Y:S01]  /*7430*/  LDL R3, [R1+0x7d0] ;  /* 0x0007d00001037983 */ /* 0x000ea20000100800 */
[----:B---3--:R-:W-:-:S02]  /*7440*/  PRMT R19, RZ, 0x7610, R19 ;  /* 0x00007610ff137816 */ /* 0x008fc40000000013 */
[----:B--2---:R-:W-:-:S04]  /*7450*/  @P3 LOP3.LUT R3, R3, R2, RZ, 0x3c, !PT ;  /* 0x0000000203033212 */ /* 0x004fc800078e3cff */
[----:B------:R-:W-:-:S04]  /*7460*/  @P3 LOP3.LUT R2, R3, R2, RZ, 0x3c, !PT ;  /* 0x0000000203023212 */ /* 0x000fc800078e3cff */
[----:B------:R-:W-:-:S05]  /*7470*/  @P3 LOP3.LUT R3, R3, R2, RZ, 0x3c, !PT ;  /* 0x0000000203033212 */ /* 0x000fca00078e3cff */
[----:B------:R-:W2:Y:S01]  /*7480*/  @P3 LDG.E.U16 R19, desc[UR10][R2.64] ;  /* 0x0000000a02133981 */ /* 0x000ea2000c1e1500 */
[----:B------:R-:W-:-:S03]  /*7490*/  ISETP.GT.AND P4, PT, R0, 0x4, PT ;  /* 0x000000040000780c */ /* 0x000fc60003f84270 */
[----:B--2---:R0:W-:Y:S04]  /*74a0*/  STL [R1+0x3d4], R19 ;  /* 0x0003d41301007387 */ /* 0x0041e80000100800 */
[----:B0-----:R-:W2:Y:S04]  /*74b0*/  LDL.LU R19, [R1+0x1c28] ;  /* 0x001c280001137983 */ /* 0x001ea80000300800 */
[----:B------:R-:W3:Y:S04]  /*74c0*/  LDL R2, [R1+0x7c4] ;  /* 0x0007c40001027983 */ /* 0x000ee80000100800 */
[----:B------:R-:W3:Y:S01]  /*74d0*/  LDL R3, [R1+0x7c8] ;  /* 0x0007c80001037983 */ /* 0x000ee20000100800 */
[----:B------:R-:W-:-:S02]  /*74e0*/  PRMT R17, RZ, 0x7610, R17 ;  /* 0x00007610ff117816 */ /* 0x000fc40000000011 */
[----:B---3--:R-:W-:-:S04]  /*74f0*/  @P4 LOP3.LUT R3, R3, R2, RZ, 0x3c, !PT ;  /* 0x0000000203034212 */ /* 0x008fc800078e3cff */
[----:B------:R-:W-:-:S04]  /*7500*/  @P4 LOP3.LUT R2, R3, R2, RZ, 0x3c, !PT ;  /* 0x0000000203024212 */ /* 0x000fc800078e3cff */
[----:B------:R-:W-:-:S05]  /*7510*/  @P4 LOP3.LUT R3, R3, R2, RZ, 0x3c, !PT ;  /* 0x0000000203034212 */ /* 0x000fca00078e3cff */
[----:B------:R-:W3:Y:S01]  /*7520*/  @P4 LDG.E.U16 R17, desc[UR10][R2.64] ;  /* 0x0000000a02114981 */ /* 0x000ee2000c1e1500 */
[----:B------:R-:W-:-:S03]  /*7530*/  ISETP.GT.AND P5, PT, R0, 0x5, PT ;  /* 0x000000050000780c */ /* 0x000fc60003fa4270 */
[----:B---3--:R0:W-:Y:S04]  /*7540*/  STL [R1+0x3d8], R17 ;  /* 0x0003d81101007387 */ /* 0x0081e80000100800 */
[----:B0-----:R-:W3:Y:S04]  /*7550*/  LDL.LU R17, [R1+0x1c24] ;  /* 0x001c240001117983 */ /* 0x001ee80000300800 */
[----:B------:R-:W2:Y:S04]  /*7560*/  LDL R2, [R1+0x7bc] ;  /* 0x0007bc0001027983 */ /* 0x000ea80000100800 */
[----:B------:R-:W2:Y:S01]  /*7570*/  LDL R3, [R1+0x7c0] ;  /* 0x0007c00001037983 */ /* 0x000ea20000100800 */
[----:B----4-:R-:W-:-:S02]  /*7580*/  PRMT R18, RZ, 0x7610, R18 ;  /* 0x00007610ff127816 */ /* 0x010fc40000000012 */
[----:B--2---:R-:W-:-:S04]  /*7590*/  @P5 LOP3.LUT R3, R3, R2, RZ, 0x3c, !PT ;  /* 0x0000000203035212 */ /* 0x004fc800078e3cff */
[----:B------:R-:W-:-:S04]  /*75a0*/  @P5 LOP3.LUT R2, R3, R2, RZ, 0x3c, !PT ;  /* 0x0000000203025212 */ /* 0x000fc800078e3cff */
[----:B------:R-:W-:-:S05]  /*75b0*/  @P5 LOP3.LUT R3, R3, R2, RZ, 0x3c, !PT ;  /* 0x0000000203035212 */ /* 0x000fca00078e3cff */
[----:B------:R-:W2:Y:S01]  /*75c0*/  @P5 LDG.E.U16 R18, desc[UR10][R2.64] ;  /* 0x0000000a02125981 */ /* 0x000ea2000c1e1500 */
[----:B------:R-:W-:-:S03]  /*75d0*/  ISETP.GT.AND P6, PT, R0, 0x6, PT ;  /* 0x000000060000780c */ /* 0x000fc60003fc4270 */
[----:B--2---:R0:W-:Y:S04]  /*75e0*/  STL [R1+0x3dc], R18 ;  /* 0x0003dc1201007387 */ /* 0x0041e80000100800 */
[----:B0-----:R-:W2:Y:S04]  /*75f0*/  LDL.LU R18, [R1+0x1c20] ;  /* 0x001c200001127983 */ /* 0x001ea80000300800 */
        /* <DEDUP_REMOVED lines=10> */
[----:B------:R-:W3:Y:S04]  /*76a0*/  LDL R2, [R1+0x7ac] ;  /* 0x0007ac0001027983 */ /* 0x000ee80000100800 */
[----:B------:R-:W3:Y:S01]  /*76b0*/  LDL R3, [R1+0x7b0] ;  /* 0x0007b00001037983 */ /* 0x000ee20000100800 */
[----:B--2---:R-:W-:-:S02]  /*76c0*/  PRMT R18, RZ, 0x7610, R18 ;  /* 0x00007610ff127816 */ /* 0x004fc40000000012 */
[----:B---3--:R-:W-:-:S04]  /*76d0*/  @P1 LOP3.LUT R3, R3, R2, RZ, 0x3c, !PT ;  /* 0x0000000203031212 */ /* 0x008fc800078e3cff */
        /* <DEDUP_REMOVED lines=8> */
[----:B----4-:R-:W-:-:S02]  /*7760*/  PRMT R19, RZ, 0x7610, R19 ;  /* 0x00007610ff137816 */ /* 0x010fc40000000013 */
[----:B---3--:R-:W-:-:S04]  /*7770*/  @P0 LOP3.LUT R3, R3, R2, RZ, 0x3c, !PT ;  /* 0x0000000203030212 */ /* 0x008fc800078e3cff */
[----:B------:R-:W-:-:S04]  /*7780*/  @P0 LOP3.LUT R2, R3, R2, RZ, 0x3c, !PT ;  /* 0x0000000203020212 */ /* 0x000fc800078e3cff */
[----:B------:R-:W-:-:S05]  /*7790*/  @P0 LOP3.LUT R3, R3, R2, RZ, 0x3c, !PT ;  /* 0x0000000203030212 */ /* 0x000fca00078e3cff */
[----:B------:R0:W3:Y:S04]  /*77a0*/  @P0 LDG.E.U16 R19, desc[UR10][R2.64] ;  /* 0x0000000a02130981 */ /* 0x0000e8000c1e1500 */
[----:B------:R-:W0:Y:S04]  /*77b0*/  LDL R2, [R1+0x79c] ;  /* 0x00079c0001027983 */ /* 0x000e280000100800 */
[----:B------:R-:W0:Y:S01]  /*77c0*/  LDL R3, [R1+0x7a0] ;  /* 0x0007a00001037983 */ /* 0x000e220000100800 */
[----:B------:R-:W-:Y:S02]  /*77d0*/  ISETP.GT.AND P2, PT, R0, 0x9, PT ;  /* 0x000000090000780c */ /* 0x000fe40003f44270 */
[----:B------:R-:W-:-:S11]  /*77e0*/  PRMT R16, RZ, 0x7610, R16 ;  /* 0x00007610ff107816 */ /* 0x000fd60000000010 */
[----:B0-----:R-:W-:-:S04]  /*77f0*/  @P2 LOP3.LUT R3, R3, R2, RZ, 0x3c, !PT ;  /* 0x0000000203032212 */ /* 0x001fc800078e3cff */
        /* <DEDUP_REMOVED lines=8> */
[----:B------:R-:W-:-:S02]  /*7880*/  PRMT R17, RZ, 0x7610, R17 ;  /* 0x00007610ff117816 */ /* 0x000fc40000000011 */
[----:B--2---:R-:W-:-:S04]  /*7890*/  @P3 LOP3.LUT R3, R3, R2, RZ, 0x3c, !PT ;  /* 0x0000000203033212 */ /* 0x004fc800078e3cff */
[----:B------:R-:W-:-:S04]  /*78a0*/  @P3 LOP3.LUT R2, R3, R2, RZ, 0x3c, !PT ;  /* 0x0000000203023212 */ /* 0x000fc800078e3cff */
[----:B------:R-:W-:-:S05]  /*78b0*/  @P3 LOP3.LUT R3, R3, R2, RZ, 0x3c, !PT ;  /* 0x0000000203033212 */ /* 0x000fca00078e3cff */
[----:B------:R-:W2:Y:S01]  /*78c0*/  @P3 LDG.E.U16 R17, desc[UR10][R2.64] ;  /* 0x0000000a02113981 */ /* 0x000ea2000c1e1500 */
[----:B------:R-:W-:-:S03]  /*78d0*/  ISETP.GT.AND P4, PT, R0, 0xb, PT ;  /* 0x0000000b0000780c */ /* 0x000fc60003f84270 */
[----:B--2---:R0:W-:Y:S04]  /*78e0*/  STL [R1+0x3b8], R17 ;  /* 0x0003b81101007387 */ /* 0x0041e80000100800 */
[----:B0-----:R-:W2:Y:S04]  /*78f0*/  LDL.LU R17, [R1+0x1c10] ;  /* 0x001c100001117983 */ /* 0x001ea80000300800 */
        /* <DEDUP_REMOVED lines=56> */
[----:B------:R0:W2:Y:S04]  /*7c80*/  @P4 LDG.E.U16 R18, desc[UR10][R2.64] ;  /* 0x0000000a02124981 */ /* 0x0000a8000c1e1500 */
[----:B------:R-:W0:Y:S04]  /*7c90*/  LDL R2, [R1+0x75c] ;  /* 0x00075c0001027983 */ /* 0x000e280000100800 */
[----:B------:R-:W0:Y:S01]  /*7ca0*/  LDL R3, [R1+0x760] ;  /* 0x0007600001037983 */ /* 0x000e220000100800 */
[----:B------:R-:W-:Y:S02]  /*7cb0*/  ISETP.GT.AND P1, PT, R0, 0x11, PT ;  /* 0x000000110000780c */ /* 0x000fe40003f24270 */
[----:B------:R-:W-:-:S11]  /*7cc0*/  PRMT R16, RZ, 0x7610, R16 ;  /* 0x00007610ff107816 */ /* 0x000fd60000000010 */
[----:B0-----:R-:W-:-:S04]  /*7cd0*/  @P1 LOP3.LUT R3, R3, R2, RZ, 0x3c, !PT ;  /* 0x0000000203031212 */ /* 0x001fc800078e3cff */
        /* <DEDUP_REMOVED lines=68> */
[----:B--2---:R-:W-:-:S02]  /*8120*/  PRMT R17, RZ, 0x7610, R17 ;  /* 0x00007610ff117816 */ /* 0x004fc40000000011 */
[----:B---3--:R-:W-:-:S04]  /*8130*/  @P2 LOP3.LUT R3, R3, R2, RZ, 0x3c, !PT ;  /* 0x0000000203032212 */ /* 0x008fc800078e3cff */
[----:B------:R-:W-:-:S04]  /*8140*/  @P2 LOP3.LUT R2, R3, R2, RZ, 0x3c, !PT ;  /* 0x0000000203022212 */ /* 0x000fc800078e3cff */
[----:B------:R-:W-:-:S05]  /*8150*/  @P2 LOP3.LUT R3, R3, R2, RZ, 0x3c, !PT ;  /* 0x0000000203032212 */ /* 0x000fca00078e3cff */
[----:B------:R0:W2:Y:S04]  /*8160*/  @P2 LDG.E.U16 R17, desc[UR10][R2.64] ;  /* 0x0000000a02112981 */ /* 0x0000a8000c1e1500 */
[----:B------:R-:W0:Y:S04]  /*8170*/  LDL R2, [R1+0x71c] ;  /* 0x00071c0001027983 */ /* 0x000e280000100800 */
[----:B------:R-:W0:Y:S01]  /*8180*/  LDL R3, [R1+0x720] ;  /* 0x0007200001037983 */ /* 0x000e220000100800 */
[----:B------:R-:W-:Y:S02]  /*8190*/  ISETP.GT.AND P3, PT, R0, 0x19, PT ;  /* 0x000000190000780c */ /* 0x000fe40003f64270 */
[----:B----4-:R-:W-:-:S11]  /*81a0*/  PRMT R15, RZ, 0x7610, R15 ;  /* 0x00007610ff0f7816 */ /* 0x010fd6000000000f */
[----:B0-----:R-:W-:-:S04]  /*81b0*/  @P3 LOP3.LUT R3, R3, R2, RZ, 0x3c, !PT ;  /* 0x0000000203033212 */ /* 0x001fc800078e3cff */
        /* <DEDUP_REMOVED lines=68> */
[----:B---3--:R-:W-:-:S02]  /*8600*/  PRMT R16, RZ, 0x7610, R16 ;  /* 0x00007610ff107816 */ /* 0x008fc40000000010 */
        /* <DEDUP_REMOVED lines=37> */
[----:B---3--:R-:W-:-:S02]  /*8860*/  PRMT R15, RZ, 0x7610, R15 ;  /* 0x00007610ff0f7816 */ /* 0x008fc4000000000f */
[----:B----4-:R-:W-:-:S04]  /*8870*/  @P4 LOP3.LUT R3, R3, R2, RZ, 0x3c, !PT ;  /* 0x0000000203034212 */ /* 0x010fc800078e3cff */
        /* <DEDUP_REMOVED lines=8> */
[----:B--2---:R-:W-:-:S02]  /*8900*/  PRMT R14, RZ, 0x7610, R14 ;  /* 0x00007610ff0e7816 */ /* 0x004fc4000000000e */
[----:B----4-:R-:W-:-:S04]  /*8910*/  @P1 LOP3.LUT R3, R3, R2, RZ, 0x3c, !PT ;  /* 0x0000000203031212 */ /* 0x010fc800078e3cff */
        /* <DEDUP_REMOVED lines=192> */
[----:B----4-:R-:W-:-:S11]  /*9520*/  PRMT R11, RZ, 0x7610, R11 ;  /* 0x00007610ff0b7816 */ /* 0x010fd6000000000b */
[----:B0-----:R-:W-:-:S04]  /*9530*/  @P1 LOP3.LUT R3, R3, R2, RZ, 0x3c, !PT ;  /* 0x0000000203031212 */ /* 0x001fc800078e3cff */
        /* <DEDUP_REMOVED lines=68> */
[----:B---3--:R-:W-:-:S02]  /*9980*/  PRMT R12, RZ, 0x7610, R12 ;  /* 0x00007610ff0c7816 */ /* 0x008fc4000000000c */
[----:B----4-:R-:W-:-:S04]  /*9990*/  @P2 LOP3.LUT R3, R3, R2, RZ, 0x3c, !PT ;  /* 0x0000000203032212 */ /* 0x010fc800078e3cff */
        /* <DEDUP_REMOVED lines=566> */
[----:B------:R-:W2:Y:S04]  /*bd00*/  @P1 LDG.E.U16 R29, desc[UR10][R2.64] ;  /* 0x0000000a021d1981 */ /* 0x000ea8000c1e1500 */
[----:B------:R-:W3:Y:S04]  /*bd10*/  LDL R2, [R1+0x40c] ;  /* 0x00040c0001027983 */ /* 0x000ee80000100800 */
[----:B------:R-:W3:Y:S01]  /*bd20*/  LDL R3, [R1+0x410] ;  /* 0x0004100001037983 */ /* 0x000ee20000100800 */
[----:B------:R-:W-:Y:S02]  /*bd30*/  ISETP.GT.AND P0, PT, R0, 0x7b, PT ;  /* 0x0000007b0000780c */ /* 0x000fe40003f04270 */
[----:B----4-:R-:W-:Y:S01]  /*bd40*/  PRMT R28, RZ, 0x7610, R28 ;  /* 0x00007610ff1c7816 */ /* 0x010fe2000000001c */
[----:B--2---:R-:W-:Y:S10]  /*bd50*/  STL [R1+0x1a64], R29 ;  /* 0x001a641d01007387 */ /* 0x004ff40000100800 */
[----:B---3--:R-:W-:-:S04]  /*bd60*/  @P0 LOP3.LUT R3, R3, R2, RZ, 0x3c, !PT ;  /* 0x0000000203030212 */ /* 0x008fc800078e3cff */
        /* <DEDUP_REMOVED lines=10> */
[----:B------:R0:W3:Y:S02]  /*be10*/  @P1 LDG.E.U16 R4, desc[UR10][R2.64] ;  /* 0x0000000a02041981 */ /* 0x0000e4000c1e1500 */
[----:B0-----:R-:W0:Y:S02]  /*be20*/  S2R R2, SR_TID.X ;  /* 0x0000000000027919 */ /* 0x001e240000002100 */
[----:B0-----:R-:W-:-:S04]  /*be30*/  LOP3.LUT R2, R2, 0x7f, RZ, 0xc0, !PT ;  /* 0x0000007f02027812 */ /* 0x001fc800078ec0ff */
[----:B------:R-:W-:Y:S01]  /*be40*/  ISETP.GE.AND P0, PT, R2, R0, PT ;  /* 0x000000000200720c */ /* 0x000fe20003f06270 */
[----:B---3--:R0:W-:Y:S04]  /*be50*/  STL [R1+0x2c], R4 ;  /* 0x00002c0401007387 */ /* 0x0081e80000100800 */
[----:B0-----:R-:W3:Y:S04]  /*be60*/  LDL.LU R4, [R1+0x1a88] ;  /* 0x001a880001047983 */ /* 0x001ee80000300800 */
[----:B------:R-:W4:Y:S04]  /*be70*/  LDL R3, [R1+0x400] ;  /* 0x0004000001037983 */ /* 0x000f280000100800 */
[----:B------:R-:W4:Y:S01]  /*be80*/  LDL R2, [R1+0x3fc] ;  /* 0x0003fc0001027983 */ /* 0x000f220000100800 */
[----:B------:R-:W-:-:S02]  /*be90*/  ISETP.GT.AND P1, PT, R0, 0x7d, PT ;  /* 0x0000007d0000780c */ /* 0x000fc40003f24270 */
[----:B---3--:R-:W-:-:S11]  /*bea0*/  PRMT R4, RZ, 0x7610, R4 ;  /* 0x00007610ff047816 */ /* 0x008fd60000000004 */
        /* <DEDUP_REMOVED lines=24> */
[----:B------:R-:W-:Y:S01]  /*c030*/  PRMT R25, RZ, 0x7610, R25 ;  /* 0x00007610ff197816 */ /* 0x000fe20000000019 */
[----:B------:R-:W-:Y:S06]  /*c040*/  BAR.SYNC.DEFER_BLOCKING 0x0 ;  /* 0x0000000000007b1d */ /* 0x000fec0000010000 */
[----:B--2---:R0:W-:Y:S04]  /*c050*/  STL [R1+0x20], R26 ;  /* 0x0000201a01007387 */ /* 0x0041e80000100800 */
[----:B0-----:R-:W2:Y:S04]  /*c060*/  LDL.LU R26, [R1+0x1a7c] ;  /* 0x001a7c00011a7983 */ /* 0x001ea80000300800 */
[----:B------:R-:W2:Y:S04]  /*c070*/  LDL R2, [R1+0x7e4] ;  /* 0x0007e40001027983 */ /* 0x000ea80000100800 */
[----:B------:R-:W2:Y:S02]  /*c080*/  LDL R3, [R1+0x7fc] ;  /* 0x0007fc0001037983 */ /* 0x000ea40000100800 */
[----:B--2---:R-:W-:-:S04]  /*c090*/  @!P0 LOP3.LUT R3, R3, R2, RZ, 0x3c, !PT ;  /* 0x0000000203038212 */ /* 0x004fc800078e3cff */
[----:B------:R-:W-:-:S04]  /*c0a0*/  @!P0 LOP3.LUT R2, R3, R2, RZ, 0x3c, !PT ;  /* 0x0000000203028212 */ /* 0x000fc800078e3cff */
[----:B------:R-:W-:-:S05]  /*c0b0*/  @!P0 LOP3.LUT R3, R3, R2, RZ, 0x3c, !PT ;  /* 0x0000000203038212 */ /* 0x000fca00078e3cff */
[----:B------:R-:W2:Y:S04]  /*c0c0*/  @!P0 LDG.E.U16 R25, desc[UR10][R2.64] ;  /* 0x0000000a02198981 */ /* 0x000ea8000c1e1500 */
[----:B--2---:R0:W-:Y:S04]  /*c0d0*/  STL [R1+0x1c], R25 ;  /* 0x00001c1901007387 */ /* 0x0041e80000100800 */
[----:B0-----:R-:W2:Y:S04]  /*c0e0*/  LDL.LU R25, [R1+0x1a78] ;  /* 0x001a780001197983 */ /* 0x001ea80000300800 */
[----:B------:R-:W2:Y:S04]  /*c0f0*/  LDL R2, [R1+0x7f8] ;  /* 0x0007f80001027983 */ /* 0x000ea80000100800 */
[----:B------:R-:W2:Y:S01]  /*c100*/  LDL R3, [R1+0x828] ;  /* 0x0008280001037983 */ /* 0x000ea20000100800 */
[----:B------:R-:W-:-:S02]  /*c110*/  PRMT R24, RZ, 0x7610, R24 ;  /* 0x00007610ff187816 */ /* 0x000fc40000000018 */
        /* <DEDUP_REMOVED lines=35> */
[----:B---3--:R-:W-:-:S02]  /*c350*/  PRMT R4, RZ, 0x7610, R4 ;  /* 0x00007610ff047816 */ /* 0x008fc40000000004 */
[----:B--2---:R-:W-:-:S04]  /*c360*/  @!P0 LOP3.LUT R3, R3, R2, RZ, 0x3c, !PT ;  /* 0x0000000203038212 */ /* 0x004fc800078e3cff */
[----:B------:R-:W-:-:S04]  /*c370*/  @!P0 LOP3.LUT R2, R3, R2, RZ, 0x3c, !PT ;  /* 0x0000000203028212 */ /* 0x000fc800078e3cff */
[----:B------:R-:W-:-:S05]  /*c380*/  @!P0 LOP3.LUT R3, R3, R2, RZ, 0x3c, !PT ;  /* 0x0000000203038212 */ /* 0x000fca00078e3cff */
[----:B------:R-:W2:Y:S04]  /*c390*/  @!P0 LDG.E.U16 R4, desc[UR10][R2.64] ;  /* 0x0000000a02048981 */ /* 0x000ea8000c1e1500 */
[----:B--2---:R0:W-:Y:S04]  /*c3a0*/  STL [R1+0x8], R4 ;  /* 0x0000080401007387 */ /* 0x0041e80000100800 */
[----:B------:R-:W2:Y:S04]  /*c3b0*/  LDL R2, [R1+0x814] ;  /* 0x0008140001027983 */ /* 0x000ea80000100800 */
[----:B------:R-:W2:Y:S01]  /*c3c0*/  LDL R3, [R1+0x830] ;  /* 0x0008300001037983 */ /* 0x000ea20000100800 */
[----:B------:R-:W-:Y:S01]  /*c3d0*/  PRMT R29, RZ, 0x7610, R29 ;  /* 0x00007610ff1d7816 */ /* 0x000fe2000000001d */
[----:B0-----:R-:W0:Y:S01]  /*c3e0*/  S2R R4, SR_TID.X ;  /* 0x0000000000047919 */ /* 0x001e220000002100 */
[----:B------:R-:W1:Y:S01]  /*c3f0*/  S2UR UR5, SR_CgaCtaId ;  /* 0x00000000000579c3 */ /* 0x000e620000008800 */
[----:B--2---:R-:W-:-:S04]  /*c400*/  @!P0 LOP3.LUT R3, R3, R2, RZ, 0x3c, !PT ;  /* 0x0000000203038212 */ /* 0x004fc800078e3cff */
[----:B------:R-:W-:-:S04]  /*c410*/  @!P0 LOP3.LUT R2, R3, R2, RZ, 0x3c, !PT ;  /* 0x0000000203028212 */ /* 0x000fc800078e3cff */
[----:B------:R-:W-:-:S05]  /*c420*/  @!P0 LOP3.LUT R3, R3, R2, RZ, 0x3c, !PT ;  /* 0x0000000203038212 */ /* 0x000fca00078e3cff */
[----:B------:R2:W3:Y:S04]  /*c430*/  @!P0 LDG.E.U16 R29, desc[UR10][R2.64] ;  /* 0x0000000a021d8981 */ /* 0x0004e8000c1e1500 */
[----:B------:R-:W2:Y:S04]  /*c440*/  LDL R2, [R1+0x810] ;  /* 0x0008100001027983 */ /* 0x000ea80000100800 */
[----:B------:R-:W2:Y:S01]  /*c450*/  LDL R3, [R1+0x838] ;  /* 0x0008380001037983 */ /* 0x000ea20000100800 */
[----:B------:R-:W-:Y:S01]  /*c460*/  UMOV UR4, 0x400 ;  /* 0x0000040000047882 */ /* 0x000fe20000000000 */
[----:B0-----:R-:W-:Y:S01]  /*c470*/  LOP3.LUT R4, R4, 0x1ff, RZ, 0xc0, !PT ;  /* 0x000001ff04047812 */ /* 0x001fe200078ec0ff */
[----:B-1----:R-:W-:-:S04]  /*c480*/  ULEA UR4, UR5, UR4, 0x18 ;  /* 0x0000000405047291 */ /* 0x002fc8000f8ec0ff */
[----:B------:R-:W-:-:S05]  /*c490*/  IMAD.SHL.U32 R4, R4, 0x2, RZ ;  /* 0x0000000204047824 */ /* 0x000fca00078e00ff */
[----:B------:R-:W-:Y:S04]  /*c4a0*/  STS.U16 [R4+UR4], R20 ;  /* 0x0000001404007988 */ /* 0x000fe80008000404 */
[----:B------:R0:W-:Y:S02]  /*c4b0*/  STS.U16 [R4+UR4+0x2000], R19 ;  /* 0x0020001304007988 */ /* 0x0001e40008000404 */
[----:B0-----:R-:W-:Y:S02]  /*c4c0*/  PRMT R4, RZ, 0x7610, R4 ;  /* 0x00007610ff047816 */ /* 0x001fe40000000004 */
[----:B--2---:R-:W-:-:S04]  /*c4d0*/  @!P0 LOP3.LUT R3, R3, R2, RZ, 0x3c, !PT ;  /* 0x0000000203038212 */ /* 0x004fc800078e3cff */
[----:B------:R-:W-:-:S04]  /*c4e0*/  @!P0 LOP3.LUT R2, R3, R2, RZ, 0x3c, !PT ;  /* 0x0000000203028212 */ /* 0x000fc800078e3cff */
[----:B------:R-:W-:-:S05]  /*c4f0*/  @!P0 LOP3.LUT R3, R3, R2, RZ, 0x3c, !PT ;  /* 0x0000000203038212 */ /* 0x000fca00078e3cff */
[----:B------:R-:W2:Y:S04]  /*c500*/  @!P0 LDG.E.U16 R4, desc[UR10][R2.64] ;  /* 0x0000000a02048981 */ /* 0x000ea8000c1e1500 */
[----:B---3--:R0:W-:Y:S04]  /*c510*/  STL [R1+0x4], R29 ;  /* 0x0000041d01007387 */ /* 0x0081e80000100800 */
[----:B0-----:R-:W3:Y:S04]  /*c520*/  LDL R29, [R1+0x850] ;  /* 0x00085000011d7983 */ /* 0x001ee80000100800 */
[----:B--2---:R-:W-:Y:S04]  /*c530*/  STL [R1], R4 ;  /* 0x0000000401007387 */ /* 0x004fe80000100800 */
[----:B------:R-:W2:Y:S04]  /*c540*/  LDL R2, [R1+0x80c] ;  /* 0x00080c0001027983 */ /* 0x000ea80000100800 */
[----:B------:R-:W2:Y:S01]  /*c550*/  LDL R3, [R1+0x840] ;  /* 0x0008400001037983 */ /* 0x000ea20000100800 */
[----:B----4-:R-:W-:-:S02]  /*c560*/  PRMT R27, RZ, 0x7610, R27 ;  /* 0x00007610ff1b7816 */ /* 0x010fc4000000001b */
[----:B--2---:R-:W-:-:S04]  /*c570*/  @!P0 LOP3.LUT R3, R3, R2, RZ, 0x3c, !PT ;  /* 0x0000000203038212 */ /* 0x004fc800078e3cff */
[----:B------:R-:W-:-:S04]  /*c580*/  @!P0 LOP3.LUT R2, R3, R2, RZ, 0x3c, !PT ;  /* 0x0000000203028212 */ /* 0x000fc800078e3cff */
[----:B------:R-:W-:-:S05]  /*c590*/  @!P0 LOP3.LUT R3, R3, R2, RZ, 0x3c, !PT ;  /* 0x0000000203038212 */ /* 0x000fca00078e3cff */
[----:B------:R-:W2:Y:S04]  /*c5a0*/  @!P0 LDG.E.U16 R27, desc[UR10][R2.64] ;  /* 0x0000000a021b8981 */ /* 0x000ea8000c1e1500 */
[----:B------:R-:W4:Y:S04]  /*c5b0*/  LDL R2, [R1+0x808] ;  /* 0x0008080001027983 */ /* 0x000f280000100800 */
[----:B------:R-:W4:Y:S01]  /*c5c0*/  LDL R3, [R1+0x848] ;  /* 0x0008480001037983 */ /* 0x000f220000100800 */
[----:B------:R-:W-:-:S03]  /*c5d0*/  PRMT R26, RZ, 0x7610, R26 ;  /* 0x00007610ff1a7816 */ /* 0x000fc6000000001a */
[----:B--2---:R0:W-:Y:S04]  /*c5e0*/  STL [R1+0x1a00], R27 ;  /* 0x001a001b01007387 */ /* 0x0041e80000100800 */
[----:B0-----:R-:W2:Y:S01]  /*c5f0*/  LDL R27, [R1+0x804] ;  /* 0x00080400011b7983 */ /* 0x001ea20000100800 */
[----:B----4-:R-:W-:-:S04]  /*c600*/  @!P0 LOP3.LUT R3, R3, R2, RZ, 0x3c, !PT ;  /* 0x0000000203038212 */ /* 0x010fc800078e3cff */
[----:B------:R-:W-:-:S04]  /*c610*/  @!P0 LOP3.LUT R2, R3, R2, RZ, 0x3c, !PT ;  /* 0x0000000203028212 */ /* 0x000fc800078e3cff */
[----:B------:R-:W-:-:S05]  /*c620*/  @!P0 LOP3.LUT R3, R3, R2, RZ, 0x3c, !PT ;  /* 0x0000000203038212 */ /* 0x000fca00078e3cff */
[----:B------:R3:W4:Y:S01]  /*c630*/  @!P0 LDG.E.U16 R26, desc[UR10][R2.64] ;  /* 0x0000000a021a8981 */ /* 0x000722000c1e1500 */
[----:B------:R-:W-:Y:S01]  /*c640*/  PRMT R25, RZ, 0x7610, R25 ;  /* 0x00007610ff197816 */ /* 0x000fe20000000019 */
[----:B---3--:R-:W-:Y:S02]  /*c650*/  @!P0 IMAD.MOV.U32 R2, RZ, RZ, R29 ;  /* 0x000000ffff028224 */ /* 0x008fe400078e001d */
[----:B--2---:R-:W-:-:S05]  /*c660*/  @!P0 IMAD.MOV.U32 R3, RZ, RZ, R27 ;  /* 0x000000ffff038224 */ /* 0x004fca00078e001b */
[----:B------:R-:W2:Y:S04]  /*c670*/  @!P0 LDG.E.U16 R25, desc[UR10][R2.64] ;  /* 0x0000000a02198981 */ /* 0x000ea8000c1e1500 */
[----:B----4-:R0:W-:Y:S04]  /*c680*/  STL [R1+0x1a04], R26 ;  /* 0x001a041a01007387 */ /* 0x0101e80000100800 */
[----:B------:R-:W3:Y:S01]  /*c690*/  LDL R3, [R1+0x800] ;  /* 0x0008000001037983 */ /* 0x000ee20000100800 */
[----:B------:R-:W-:-:S03]  /*c6a0*/  PRMT R24, RZ, 0x7610, R24 ;  /* 0x00007610ff187816 */ /* 0x000fc60000000018 */
[----:B------:R-:W4:Y:S04]  /*c6b0*/  LDL R29, [R1+0x834] ;  /* 0x00083400011d7983 */ /* 0x000f280000100800 */
[----:B0-----:R-:W3:Y:S04]  /*c6c0*/  LDL R26, [R1+0x858] ;  /* 0x00085800011a7983 */ /* 0x001ee80000100800 */
[----:B------:R-:W4:Y:S04]  /*c6d0*/  LDL R27, [R1+0x868] ;  /* 0x00086800011b7983 */ /* 0x000f280000100800 */
[----:B--2---:R0:W-:Y:S04]  /*c6e0*/  STL [R1+0x1a08], R25 ;  /* 0x001a081901007387 */ /* 0x0041e80000100800 */
[----:B0-----:R-:W2:Y:S01]  /*c6f0*/  LDL R25, [R1+0x860] ;  /* 0x0008600001197983 */ /* 0x001ea20000100800 */
[----:B---3--:R-:W-:Y:S01]  /*c700*/  @!P0 IMAD.MOV.U32 R2, RZ, RZ, R26 ;  /* 0x000000ffff028224 */ /* 0x008fe200078e001a */
[----:B------:R-:W-:-:S02]  /*c710*/  PRMT R23, RZ, 0x7610, R23 ;  /* 0x00007610ff177816 */ /* 0x000fc40000000017 */
[----:B------:R-:W3:Y:S04]  /*c720*/  LDL R26, [R1+0x870] ;  /* 0x00087000011a7983 */ /* 0x000ee80000100800 */
[----:B------:R2:W3:Y:S04]  /*c730*/  @!P0 LDG.E.U16 R24, desc[UR10][R2.64] ;  /* 0x0000000a02188981 */ /* 0x0004e8000c1e1500 */
[----:B------:R-:W3:Y:S01]  /*c740*/  LDL R3, [R1+0x82c] ;  /* 0x00082c0001037983 */ /* 0x000ee20000100800 */
[----:B--2---:R-:W-:-:S05]  /*c750*/  @!P0 IMAD.MOV.U32 R2, RZ, RZ, R25 ;  /* 0x000000ffff028224 */ /* 0x004fca00078e0019 */
[----:B---3--:R-:W2:Y:S04]  /*c760*/  @!P0 LDG.E.U16 R23, desc[UR10][R2.64] ;  /* 0x0000000a02178981 */ /* 0x008ea8000c1e1500 */
[----:B------:R0:W-:Y:S04]  /*c770*/  STL [R1+0x1a0c], R24 ;  /* 0x001a0c1801007387 */ /* 0x0001e80000100800 */
[----:B------:R-:W3:Y:S04]  /*c780*/  LDL R25, [R1+0x878] ;  /* 0x0008780001197983 */ /* 0x000ee80000100800 */
[----:B0-----:R-:W3:Y:S04]  /*c790*/  LDL R24, [R1+0x83c] ;  /* 0x00083c0001187983 */ /* 0x001ee80000100800 */
[----:B--2---:R0:W-:Y:S04]  /*c7a0*/  STL [R1+0x1a10], R23 ;  /* 0x001a101701007387 */ /* 0x0041e80000100800 */
[----:B0-----:R-:W2:Y:S01]  /*c7b0*/  LDL R23, [R1+0x844] ;  /* 0x0008440001177983 */ /* 0x001ea20000100800 */
[----:B------:R-:W-:Y:S01]  /*c7c0*/  PRMT R22, RZ, 0x7610, R22 ;  /* 0x00007610ff167816 */ /* 0x000fe20000000016 */
[----:B----4-:R-:W-:-:S02]  /*c7d0*/  @!P0 IMAD.MOV.U32 R2, RZ, RZ, R27 ;  /* 0x000000ffff028224 */ /* 0x010fc400078e001b */
[----:B------:R-:W-:Y:S01]  /*c7e0*/  @!P0 IMAD.MOV.U32 R3, RZ, RZ, R29 ;  /* 0x000000ffff038224 */ /* 0x000fe200078e001d */
[----:B------:R-:W-:Y:S01]  /*c7f0*/  PRMT R21, RZ, 0x7610, R21 ;  /* 0x00007610ff157816 */ /* 0x000fe20000000015 */
[----:B------:R-:W4:Y:S04]  /*c800*/  LDL R29, [R1+0x84c] ;  /* 0x00084c00011d7983 */ /* 0x000f280000100800 */
[----:B------:R0:W4:Y:S01]  /*c810*/  @!P0 LDG.E.U16 R22, desc[UR10][R2.64] ;  /* 0x0000000a02168981 */ /* 0x000122000c1e1500 */
[----:B------:R-:W-:-:S03]  /*c820*/  PRMT R20, RZ, 0x7610, R20 ;  /* 0x00007610ff147816 */ /* 0x000fc60000000014 */
[----:B------:R-:W4:Y:S01]  /*c830*/  LDL R27, [R1+0x880] ;  /* 0x00088000011b7983 */ /* 0x000f220000100800 */
[----:B0-----:R-:W-:Y:S02]  /*c840*/  @!P0 IMAD.MOV.U32 R2, RZ, RZ, R26 ;  /* 0x000000ffff028224 */ /* 0x001fe400078e001a */
[----:B---3--:R-:W-:-:S05]  /*c850*/  @!P0 IMAD.MOV.U32 R3, RZ, RZ, R24 ;  /* 0x000000ffff038224 */ /* 0x008fca00078e0018 */
[----:B------:R0:W3:Y:S02]  /*c860*/  @!P0 LDG.E.U16 R21, desc[UR10][R2.64] ;  /* 0x0000000a02158981 */ /* 0x0000e4000c1e1500 */
[----:B0-----:R-:W-:Y:S02]  /*c870*/  @!P0 IMAD.MOV.U32 R2, RZ, RZ, R25 ;  /* 0x000000ffff028224 */ /* 0x001fe400078e0019 */
[----:B--2---:R-:W-:-:S05]  /*c880*/  @!P0 IMAD.MOV.U32 R3, RZ, RZ, R23 ;  /* 0x000000ffff038224 */ /* 0x004fca00078e0017 */
[----:B------:R0:W2:Y:S04]  /*c890*/  @!P0 LDG.E.U16 R20, desc[UR10][R2.64] ;  /* 0x0000000a02148981 */ /* 0x0000a8000c1e1500 */
[----:B----4-:R1:W-:Y:S04]  /*c8a0*/  STL [R1+0x1a14], R22 ;  /* 0x001a141601007387 */ /* 0x0103e80000100800 */
[----:B------:R-:W4:Y:S04]  /*c8b0*/  LDL R26, [R1+0x854] ;  /* 0x00085400011a7983 */ /* 0x000f280000100800 */
[----:B------:R-:W4:Y:S01]  /*c8c0*/  LDL R24, [R1+0x888] ;  /* 0x0008880001187983 */ /* 0x000f220000100800 */
[----:B------:R-:W-:Y:S01]  /*c8d0*/  PRMT R19, RZ, 0x7610, R19 ;  /* 0x00007610ff137816 */ /* 0x000fe20000000013 */
[----:B0-----:R-:W-:-:S02]  /*c8e0*/  @!P0 IMAD.MOV.U32 R2, RZ, RZ, R27 ;  /* 0x000000ffff028224 */ /* 0x001fc400078e001b */
[----:B---3--:R0:W-:Y:S04]  /*c8f0*/  STL [R1+0x1a18], R21 ;  /* 0x001a181501007387 */ /* 0x0081e80000100800 */
[----:B------:R-:W3:Y:S04]  /*c900*/  LDL R25, [R1+0x85c] ;  /* 0x00085c0001197983 */ /* 0x000ee80000100800 */
[----:B------:R-:W3:Y:S01]  /*c910*/  LDL R23, [R1+0x890] ;  /* 0x0008900001177983 */ /* 0x000ee20000100800 */
[----:B------:R-:W-:-:S05]  /*c920*/  @!P0 IMAD.MOV.U32 R3, RZ, RZ, R29 ;  /* 0x000000ffff038224 */ /* 0x000fca00078e001d */
[----:B------:R4:W3:Y:S01]  /*c930*/  @!P0 LDG.E.U16 R19, desc[UR10][R2.64] ;  /* 0x0000000a02138981 */ /* 0x0008e2000c1e1500 */
[----:B------:R-:W0:Y:S03]  /*c940*/  S2R R4, SR_TID.X ;  /* 0x0000000000047919 */ /* 0x000e260000002100 */
[----:B--2---:R-:W-:Y:S04]  /*c950*/  STL [R1+0x1a1c], R20 ;  /* 0x001a1c1401007387 */ /* 0x004fe80000100800 */
[----:B-1----:R-:W2:Y:S04]  /*c960*/  LDL R22, [R1+0x864] ;  /* 0x0008640001167983 */ /* 0x002ea80000100800 */
[----:B0-----:R-:W2:Y:S01]  /*c970*/  LDL R21, [R1+0x898] ;  /* 0x0008980001157983 */ /* 0x001ea20000100800 */
[----:B------:R-:W-:Y:S01]  /*c980*/  LOP3.LUT R4, R4, 0x1ff, RZ, 0xc0, !PT ;  /* 0x000001ff04047812 */ /* 0x000fe200078ec0ff */
[----:B----4-:R-:W-:-:S02]  /*c990*/  @!P0 IMAD.MOV.U32 R3, RZ, RZ, R26 ;  /* 0x000000ffff038224 */ /* 0x010fc400078e001a */
[----:B------:R-:W4:Y:S02]  /*c9a0*/  LDL.LU R29, [R1+0x3a4] ;  /* 0x0003a400011d7983 */ /* 0x000f240000300800 */
[----:B------:R-:W-:Y:S02]  /*c9b0*/  IMAD.SHL.U32 R4, R4, 0x2, RZ ;  /* 0x0000000204047824 */ /* 0x000fe400078e00ff */
[----:B------:R-:W-:-:S03]  /*c9c0*/  @!P0 IMAD.MOV.U32 R2, RZ, RZ, R24 ;  /* 0x000000ffff028224 */ /* 0x000fc600078e0018 */
[----:B------:R0:W-:Y:S04]  /*c9d0*/  STS.U16 [R4+UR4+0x4000], R18 ;  /* 0x0040001204007988 */ /* 0x0001e80008000404 */
[----:B------:R1:W-:Y:S01]  /*c9e0*/  STS.U16 [R4+UR4+0x6000], R17 ;  /* 0x0060001104007988 */ /* 0x0003e20008000404 */
[----:B0-----:R-:W-:Y:S02]  /*c9f0*/  PRMT R18, RZ, 0x7610, R18 ;  /* 0x00007610ff127816 */ /* 0x001fe40000000012 */
[----:B-1----:R-:W-:-:S04]  /*ca00*/  PRMT R17, RZ, 0x7610, R17 ;  /* 0x00007610ff117816 */ /* 0x002fc80000000011 */
[----:B------:R3:W4:Y:S04]  /*ca10*/  @!P0 LDG.E.U16 R18, desc[UR10][R2.64] ;  /* 0x0000000a02128981 */ /* 0x000728000c1e1500 */
[----:B------:R0:W-:Y:S01]  /*ca20*/  STS.U16 [R4+UR4+0x8000], R16 ;  /* 0x0080001004007988 */ /* 0x0001e20008000404 */
[----:B---3--:R-:W-:Y:S02]  /*ca30*/  @!P0 IMAD.MOV.U32 R2, RZ, RZ, R23 ;  /* 0x000000ffff028224 */ /* 0x008fe400078e0017 */
[----:B------:R-:W-:Y:S01]  /*ca40*/  @!P0 IMAD.MOV.U32 R3, RZ, RZ, R25 ;  /* 0x000000ffff038224 */ /* 0x000fe200078e0019 */
[----:B0-----:R-:W-:-:S04]  /*ca50*/  PRMT R16, RZ, 0x7610, R16 ;  /* 0x00007610ff107816 */ /* 0x001fc80000000010 */
[----:B------:R2:W3:Y:S04]  /*ca60*/  @!P0 LDG.E.U16 R17, desc[UR10][R2.64] ;  /* 0x0000000a02118981 */ /* 0x0004e8000c1e1500 */
[----:B------:R0:W-:Y:S04]  /*ca70*/  STL [R1+0x1a20], R19 ;  /* 0x001a201301007387 */ /* 0x0001e80000100800 */
[----:B------:R-:W3:Y:S04]  /*ca80*/  LDL R20, [R1+0x86c] ;  /* 0x00086c0001147983 */ /* 0x000ee80000100800 */
[----:B0-----:R-:W3:Y:S04]  /*ca90*/  LDL R19, [R1+0x8a0] ;  /* 0x0008a00001137983 */ /* 0x001ee80000100800 */
[----:B------:R-:W3:Y:S01]  /*caa0*/  LDL.LU R24, [R1+0x380] ;  /* 0x0003800001187983 */ /* 0x000ee20000300800 */
[----:B--2---:R-:W-:-:S02]  /*cab0*/  @!P0 IMAD.MOV.U32 R3, RZ, RZ, R22 ;  /* 0x000000ffff038224 */ /* 0x004fc400078e0016 */
[----:B------:R-:W-:-:S05]  /*cac0*/  @!P0 IMAD.MOV.U32 R2, RZ, RZ, R21 ;  /* 0x000000ffff028224 */ /* 0x000fca00078e0015 */
[----:B------:R0:W2:Y:S04]  /*cad0*/  @!P0 LDG.E.U16 R16, desc[UR10][R2.64] ;  /* 0x0000000a02108981 */ /* 0x0000a8000c1e1500 */
[----:B------:R1:W-:Y:S04]  /*cae0*/  STS.U16 [R4+UR4+0xe000], R13 ;  /* 0x00e0000d04007988 */ /* 0x0003e80008000404 */
[----:B------:R-:W-:Y:S01]  /*caf0*/  STS.U16 [R4+UR4+0x1a000], R7 ;  /* 0x01a0000704007988 */ /* 0x000fe20008000404 */
[----:B-1----:R-:W-:-:S03]  /*cb00*/  PRMT R13, RZ, 0x7610, R13 ;  /* 0x00007610ff0d7816 */ /* 0x002fc6000000000d */
[----:B----4-:R1:W-:Y:S04]  /*cb10*/  STL [R1+0x1a24], R18 ;  /* 0x001a241201007387 */ /* 0x0103e80000100800 */
[----:B------:R-:W4:Y:S04]  /*cb20*/  LDL.LU R25, [R1+0x368] ;  /* 0x0003680001197983 */ /* 0x000f280000300800 */
[----:B---3--:R3:W-:Y:S04]  /*cb30*/  STL [R1+0x1a28], R17 ;  /* 0x001a281101007387 */ /* 0x0087e80000100800 */
[----:B-1----:R-:W4:Y:S04]  /*cb40*/  LDL R18, [R1+0x874] ;  /* 0x0008740001127983 */ /* 0x002f280000100800 */
[----:B---3--:R-:W3:Y:S01]  /*cb50*/  LDL R17, [R1+0x8a8] ;  /* 0x0008a80001117983 */ /* 0x008ee20000100800 */
[----:B0-----:R-:W-:-:S03]  /*cb60*/  @!P0 IMAD.MOV.U32 R3, RZ, RZ, R20 ;  /* 0x000000ffff038224 */ /* 0x001fc600078e0014 */
[----:B------:R-:W3:Y:S01]  /*cb70*/  LDL.LU R26, [R1+0x350] ;  /* 0x00035000011a7983 */ /* 0x000ee20000300800 */
[----:B------:R-:W-:-:S05]  /*cb80*/  @!P0 IMAD.MOV.U32 R2, RZ, RZ, R19 ;  /* 0x000000ffff028224 */ /* 0x000fca00078e0013 */
[----:B------:R4:W3:Y:S04]  /*cb90*/  @!P0 LDG.E.U16 R13, desc[UR10][R2.64] ;  /* 0x0000000a020d8981 */ /* 0x0008e8000c1e1500 */
[----:B--2---:R0:W-:Y:S04]  /*cba0*/  STL [R1+0x1a2c], R16 ;  /* 0x001a2c1001007387 */ /* 0x0041e80000100800 */
[----:B------:R-:W2:Y:S04]  /*cbb0*/  LDL R20, [R1+0x87c] ;  /* 0x00087c0001147983 */ /* 0x000ea80000100800 */
[----:B------:R-:W2:Y:S04]  /*cbc0*/  LDL R7, [R1+0x8b0] ;  /* 0x0008b00001077983 */ /* 0x000ea80000100800 */
[----:B------:R1:W-:Y:S04]  /*cbd0*/  STS.U16 [R4+UR4+0xa000], R15 ;  /* 0x00a0000f04007988 */ /* 0x0003e80008000404 */
[----:B------:R1:W-:Y:S01]  /*cbe0*/  STS.U16 [R4+UR4+0x12000], R11 ;  /* 0x0120000b04007988 */ /* 0x0003e20008000404 */
[----:B0-----:R-:W-:-:S03]  /*cbf0*/  LOP3.LUT R16, R4, 0x10, RZ, 0x3c, !PT ;  /* 0x0000001004107812 */ /* 0x001fc600078e3cff */
[----:B------:R-:W2:Y:S01]  /*cc00*/  LDL.LU R27, [R1+0x144] ;  /* 0x00014400011b7983 */ /* 0x000ea20000300800 */
[----:B-1----:R-:W-:Y:S02]  /*cc10*/  PRMT R15, RZ, 0x7610, R15 ;  /* 0x00007610ff0f7816 */ /* 0x002fe4000000000f */
[----:B------:R-:W-:Y:S01]  /*cc20*/  PRMT R11, RZ, 0x7610, R11 ;  /* 0x00007610ff0b7816 */ /* 0x000fe2000000000b */
[----:B------:R-:W-:Y:S01]  /*cc30*/  STS.U16 [R4+UR4+0xc000], R14 ;  /* 0x00c0000e04007988 */ /* 0x000fe20008000404 */
[----:B----4-:R-:W-:Y:S02]  /*cc40*/  @!P0 IMAD.MOV.U32 R3, RZ, RZ, R18 ;  /* 0x000000ffff038224 */ /* 0x010fe400078e0012 */
[----:B---3--:R-:W-:-:S05]  /*cc50*/  @!P0 IMAD.MOV.U32 R2, RZ, RZ, R17 ;  /* 0x000000ffff028224 */ /* 0x008fca00078e0011 */
[----:B------:R2:W3:Y:S04]  /*cc60*/  @!P0 LDG.E.U16 R15, desc[UR10][R2.64] ;  /* 0x0000000a020f8981 */ /* 0x0004e8000c1e1500 */
[----:B------:R0:W-:Y:S04]  /*cc70*/  STL [R1+0x1a30], R13 ;  /* 0x001a300d01007387 */ /* 0x0001e80000100800 */
[----:B------:R-:W4:Y:S04]  /*cc80*/  LDL R19, [R1+0x884] ;  /* 0x0008840001137983 */ /* 0x000f280000100800 */
[----:B0-----:R-:W4:Y:S04]  /*cc90*/  LDL R13, [R1+0x8b8] ;  /* 0x0008b800010d7983 */ /* 0x001f280000100800 */
[----:B------:R-:W-:Y:S04]  /*cca0*/  STS.U16 [R4+UR4+0x10000], R12 ;  /* 0x0100000c04007988 */ /* 0x000fe80008000404 */
[----:B------:R-:W-:Y:S04]  /*ccb0*/  STS.U16 [R4+UR4+0x14000], R10 ;  /* 0x0140000a04007988 */ /* 0x000fe80008000404 */
[----:B------:R-:W-:Y:S04]  /*ccc0*/  STS.U16 [R4+UR4+0x16000], R9 ;  /* 0x0160000904007988 */ /* 0x000fe80008000404 */
[----:B------:R-:W-:Y:S04]  /*ccd0*/  STS.U16 [R4+UR4+0x18000], R8 ;  /* 0x0180000804007988 */ /* 0x000fe80008000404 */
[----:B------:R-:W-:Y:S04]  /*cce0*/  STS.U16 [R4+UR4+0x1c000], R5 ;  /* 0x01c0000504007988 */ /* 0x000fe80008000404 */
[----:B------:R-:W-:Y:S04]  /*ccf0*/  STS.U16 [R4+UR4+0x1e000], R6 ;  /* 0x01e0000604007988 */ /* 0x000fe80008000404 */
[----:B------:R0:W-:Y:S04]  /*cd00*/  STS.U16 [R16+UR4+0x400], R29 ;  /* 0x0004001d10007988 */ /* 0x0001e80008000404 */
[----:B0-----:R-:W4:Y:S04]  /*cd10*/  LDL.LU R29, [R1+0x13c] ;  /* 0x00013c00011d7983 */ /* 0x001f280000300800 */
[----:B------:R-:W4:Y:S04]  /*cd20*/  LDL R18, [R1+0x88c] ;  /* 0x00088c0001127983 */ /* 0x000f280000100800 */
[----:B------:R-:W4:Y:S01]  /*cd30*/  LDL R17, [R1+0x8c0] ;  /* 0x0008c00001117983 */ /* 0x000f220000100800 */
[----:B--2---:R-:W-:-:S02]  /*cd40*/  @!P0 IMAD.MOV.U32 R3, RZ, RZ, R20 ;  /* 0x000000ffff038224 */ /* 0x004fc400078e0014 */
[----:B------:R-:W-:-:S05]  /*cd50*/  @!P0 IMAD.MOV.U32 R2, RZ, RZ, R7 ;  /* 0x000000ffff028224 */ /* 0x000fca00078e0007 */
[----:B------:R4:W2:Y:S01]  /*cd60*/  @!P0 LDG.E.U16 R11, desc[UR10][R2.64] ;  /* 0x0000000a020b8981 */ /* 0x0008a2000c1e1500 */
[----:B------:R-:W-:Y:S02]  /*cd70*/  PRMT R14, RZ, 0x7610, R14 ;  /* 0x00007610ff0e7816 */ /* 0x000fe4000000000e */
[----:B------:R-:W-:Y:S01]  /*cd80*/  PRMT R12, RZ, 0x7610, R12 ;  /* 0x00007610ff0c7816 */ /* 0x000fe2000000000c */
[----:B---3--:R0:W-:Y:S04]  /*cd90*/  STL [R1+0x1a34], R15 ;  /* 0x001a340f01007387 */ /* 0x0081e80000100800 */
[----:B------:R-:W3:Y:S04]  /*cda0*/  LDL R7, [R1+0x894] ;  /* 0x0008940001077983 */ /* 0x000ee80000100800 */
[----:B------:R-:W3:Y:S01]  /*cdb0*/  LDL R6, [R1+0x8c8] ;  /* 0x0008c80001067983 */ /* 0x000ee20000100800 */
[----:B----4-:R-:W-:-:S02]  /*cdc0*/  @!P0 IMAD.MOV.U32 R3, RZ, RZ, R19 ;  /* 0x000000ffff038224 */ /* 0x010fc400078e0013 */
[----:B------:R-:W-:-:S05]  /*cdd0*/  @!P0 IMAD.MOV.U32 R2, RZ, RZ, R13 ;  /* 0x000000ffff028224 */ /* 0x000fca00078e000d */
[----:B------:R1:W4:Y:S02]  /*cde0*/  @!P0 LDG.E.U16 R14, desc[UR10][R2.64] ;  /* 0x0000000a020e8981 */ /* 0x000324000c1e1500 */
[----:B-1----:R-:W-:Y:S02]  /*cdf0*/  @!P0 IMAD.MOV.U32 R3, RZ, RZ, R18 ;  /* 0x000000ffff038224 */ /* 0x002fe400078e0012 */
[----:B------:R-:W-:-:S05]  /*ce00*/  @!P0 IMAD.MOV.U32 R2, RZ, RZ, R17 ;  /* 0x000000ffff028224 */ /* 0x000fca00078e0011 */
[----:B------:R1:W4:Y:S04]  /*ce10*/  @!P0 LDG.E.U16 R12, desc[UR10][R2.64] ;  /* 0x0000000a020c8981 */ /* 0x000328000c1e1500 */
[----:B--2---:R-:W-:Y:S04]  /*ce20*/  STL [R1+0x1a38], R11 ;  /* 0x001a380b01007387 */ /* 0x004fe80000100800 */
[----:B------:R-:W2:Y:S04]  /*ce30*/  LDL.LU R23, [R1+0x118] ;  /* 0x0001180001177983 */ /* 0x000ea80000300800 */
[----:B0-----:R-:W2:Y:S04]  /*ce40*/  LDL R15, [R1+0x89c] ;  /* 0x00089c00010f7983 */ /* 0x001ea80000100800 */
[----:B------:R-:W2:Y:S01]  /*ce50*/  LDL R13, [R1+0x8e0] ;  /* 0x0008e000010d7983 */ /* 0x000ea20000100800 */
[----:B-1----:R-:W-:-:S02]  /*ce60*/  PRMT R3, RZ, 0x7610, R3 ;  /* 0x00007610ff037816 */ /* 0x002fc40000000003 */
[----:B------:R-:W-:Y:S01]  /*ce70*/  PRMT R8, RZ, 0x7610, R8 ;  /* 0x00007610ff087816 */ /* 0x000fe20000000008 */
[----:B------:R0:W-:Y:S04]  /*ce80*/  STS.U16 [R16+UR4+0x2400], R24 ;  /* 0x0024001810007988 */ /* 0x0001e80008000404 */
[----:B---3--:R2:W3:Y:S04]  /*ce90*/  @!P0 LDG.E.U16 R3, desc[UR10][R6.64] ;  /* 0x0000000a06038981 */ /* 0x0084e8000c1e1500 */
[----:B----4-:R-:W-:Y:S04]  /*cea0*/  STL [R1+0x1a3c], R14 ;  /* 0x001a3c0e01007387 */ /* 0x010fe80000100800 */
[----:B0-----:R-:W4:Y:S04]  /*ceb0*/  LDL.LU R24, [R1+0x108] ;  /* 0x0001080001187983 */ /* 0x001f280000300800 */
[----:B------:R0:W-:Y:S04]  /*cec0*/  STL [R1+0x1a40], R12 ;  /* 0x001a400c01007387 */ /* 0x0001e80000100800 */
[----:B------:R-:W4:Y:S04]  /*ced0*/  LDL R11, [R1+0x8dc] ;  /* 0x0008dc00010b7983 */ /* 0x000f280000100800 */
[----:B0-----:R-:W4:Y:S01]  /*cee0*/  LDL R12, [R1+0x8a4] ;  /* 0x0008a400010c7983 */ /* 0x001f220000100800 */
[----:B--2---:R-:W-:-:S02]  /*cef0*/  @!P0 IMAD.MOV.U32 R7, RZ, RZ, R15 ;  /* 0x000000ffff078224 */ /* 0x004fc400078e000f */
[----:B------:R-:W-:-:S05]  /*cf00*/  @!P0 IMAD.MOV.U32 R6, RZ, RZ, R13 ;  /* 0x000000ffff068224 */ /* 0x000fca00078e000d */
[----:B------:R4:W2:Y:S04]  /*cf10*/  @!P0 LDG.E.U16 R8, desc[UR10][R6.64] ;  /* 0x0000000a06088981 */ /* 0x0008a8000c1e1500 */
[----:B------:R0:W-:Y:S04]  /*cf20*/  STS.U16 [R16+UR4+0x4400], R25 ;  /* 0x0044001910007988 */ /* 0x0001e80008000404 */
[----:B------:R1:W-:Y:S04]  /*cf30*/  STS.U16 [R16+UR4+0x6400], R26 ;  /* 0x0064001a10007988 */ /* 0x0003e80008000404 */
[----:B0-----:R-:W2:Y:S04]  /*cf40*/  LDL.LU R25, [R1+0xec] ;  /* 0x0000ec0001197983 */ /* 0x001ea80000300800 */
[----:B------:R0:W-:Y:S04]  /*cf50*/  STS.U16 [R16+UR4+0x8400], R27 ;  /* 0x0084001b10007988 */ /* 0x0001e80008000404 */
[----:B------:R0:W-:Y:S04]  /*cf60*/  STS.U16 [R16+UR4+0xa400], R29 ;  /* 0x00a4001d10007988 */ /* 0x0001e80008000404 */
[----:B---3--:R-:W-:Y:S04]  /*cf70*/  STL [R1+0x1a44], R3 ;  /* 0x001a440301007387 */ /* 0x008fe80000100800 */
[----:B------:R-:W3:Y:S04]  /*cf80*/  LDL.LU R21, [R1+0xd0] ;  /* 0x0000d00001157983 */ /* 0x000ee80000300800 */
[----:B------:R-:W3:Y:S04]  /*cf90*/  LDL R17, [R1+0x8ac] ;  /* 0x0008ac0001117983 */ /* 0x000ee80000100800 */
[----:B------:R-:W3:Y:S04]  /*cfa0*/  LDL R15, [R1+0x8d8] ;  /* 0x0008d800010f7983 */ /* 0x000ee80000100800 */
[----:B------:R-:W3:Y:S04]  /*cfb0*/  LDL R13, [R1+0x8d4] ;  /* 0x0008d400010d7983 */ /* 0x000ee80000100800 */
[----:B------:R-:W3:Y:S04]  /*cfc0*/  LDL.LU R22, [R1+0xb8] ;  /* 0x0000b80001167983 */ /* 0x000ee80000300800 */
[----:B-1----:R-:W3:Y:S04]  /*cfd0*/  LDL.LU R26, [R1+0xa0] ;  /* 0x0000a000011a7983 */ /* 0x002ee80000300800 */
[----:B0-----:R-:W3:Y:S04]  /*cfe0*/  LDL.LU R27, [R1+0x84] ;  /* 0x00008400011b7983 */ /* 0x001ee80000300800 */
[----:B------:R-:W3:Y:S01]  /*cff0*/  LDL.LU R29, [R1+0x68] ;  /* 0x00006800011d7983 */ /* 0x000ee20000300800 */
[----:B----4-:R-:W-:-:S02]  /*d000*/  @!P0 IMAD.MOV.U32 R6, RZ, RZ, R11 ;  /* 0x000000ffff068224 */ /* 0x010fc400078e000b */
[----:B------:R-:W-:Y:S01]  /*d010*/  @!P0 IMAD.MOV.U32 R7, RZ, RZ, R12 ;  /* 0x000000ffff078224 */ /* 0x000fe200078e000c */
[----:B--2---:R0:W-:Y:S04]  /*d020*/  STL [R1+0x1a48], R8 ;  /* 0x001a480801007387 */ /* 0x0041e80000100800 */
[----:B------:R-:W2:Y:S04]  /*d030*/  LDL R14, [R1+0x8b4] ;  /* 0x0008b400010e7983 */ /* 0x000ea80000100800 */
[----:B------:R-:W4:Y:S04]  /*d040*/  LDL R12, [R1+0x8bc] ;  /* 0x0008bc00010c7983 */ /* 0x000f280000100800 */
[----:B------:R-:W4:Y:S04]  /*d050*/  LDL R11, [R1+0x8d0] ;  /* 0x0008d000010b7983 */ /* 0x000f280000100800 */
[----:B0-----:R-:W4:Y:S04]  /*d060*/  LDL R8, [R1+0x8c4] ;  /* 0x0008c40001087983 */ /* 0x001f280000100800 */
[----:B------:R-:W4:Y:S01]  /*d070*/  LDL R3, [R1+0x8cc] ;  /* 0x0008cc0001037983 */ /* 0x000f220000100800 */
[----:B------:R-:W-:-:S02]  /*d080*/  PRMT R2, RZ, 0x7610, R2 ;  /* 0x00007610ff027816 */ /* 0x000fc40000000002 */
[----:B------:R-:W-:-:S04]  /*d090*/  PRMT R5, RZ, 0x7610, R5 ;  /* 0x00007610ff057816 */ /* 0x000fc80000000005 */
[----:B------:R3:W4:Y:S01]  /*d0a0*/  @!P0 LDG.E.U16 R2, desc[UR10][R6.64] ;  /* 0x0000000a06028981 */ /* 0x000722000c1e1500 */
[----:B------:R-:W-:Y:S01]  /*d0b0*/  PRMT R0, RZ, 0x7610, R0 ;  /* 0x00007610ff007816 */ /* 0x000fe20000000000 */
[----:B---3--:R-:W-:Y:S02]  /*d0c0*/  @!P0 IMAD.MOV.U32 R7, RZ, RZ, R17 ;  /* 0x000000ffff078224 */ /* 0x008fe400078e0011 */
[----:B------:R-:W-:-:S05]  /*d0d0*/  @!P0 IMAD.MOV.U32 R6, RZ, RZ, R15 ;  /* 0x000000ffff068224 */ /* 0x000fca00078e000f */
[----:B------:R0:W3:Y:S01]  /*d0e0*/  @!P0 LDG.E.U16 R5, desc[UR10][R6.64] ;  /* 0x0000000a06058981 */ /* 0x0000e2000c1e1500 */
[----:B------:R-:W-:Y:S01]  /*d0f0*/  PRMT R9, RZ, 0x7610, R9 ;  /* 0x00007610ff097816 */ /* 0x000fe20000000009 */
[----:B0-----:R-:W-:Y:S01]  /*d100*/  @!P0 IMAD.MOV.U32 R6, RZ, RZ, R13 ;  /* 0x000000ffff068224 */ /* 0x001fe200078e000d */
[----:B------:R-:W-:Y:S01]  /*d110*/  PRMT R10, RZ, 0x7610, R10 ;  /* 0x00007610ff0a7816 */ /* 0x000fe2000000000a */
[----:B--2---:R-:W-:-:S05]  /*d120*/  @!P0 IMAD.MOV.U32 R7, RZ, RZ, R14 ;  /* 0x000000ffff078224 */ /* 0x004fca00078e000e */
[----:B------:R4:W2:Y:S02]  /*d130*/  @!P0 LDG.E.U16 R0, desc[UR10][R6.64] ;  /* 0x0000000a06008981 */ /* 0x0008a4000c1e1500 */
[----:B----4-:R-:W-:Y:S02]  /*d140*/  @!P0 IMAD.MOV.U32 R6, RZ, RZ, R11 ;  /* 0x000000ffff068224 */ /* 0x010fe400078e000b */
[----:B------:R-:W-:-:S05]  /*d150*/  @!P0 IMAD.MOV.U32 R7, RZ, RZ, R12 ;  /* 0x000000ffff078224 */ /* 0x000fca00078e000c */
[----:B------:R0:W4:Y:S02]  /*d160*/  @!P0 LDG.E.U16 R9, desc[UR10][R6.64] ;  /* 0x0000000a06098981 */ /* 0x000124000c1e1500 */
[----:B0-----:R-:W-:Y:S02]  /*d170*/  @!P0 IMAD.MOV.U32 R6, RZ, RZ, R3 ;  /* 0x000000ffff068224 */ /* 0x001fe400078e0003 */
[----:B------:R-:W-:-:S05]  /*d180*/  @!P0 IMAD.MOV.U32 R7, RZ, RZ, R8 ;  /* 0x000000ffff078224 */ /* 0x000fca00078e0008 */
[----:B------:R-:W4:Y:S04]  /*d190*/  @!P0 LDG.E.U16 R10, desc[UR10][R6.64] ;  /* 0x0000000a060a8981 */ /* 0x000f28000c1e1500 */
[----:B------:R0:W-:Y:S04]  /*d1a0*/  STS.U16 [R16+UR4+0xc400], R23 ;  /* 0x00c4001710007988 */ /* 0x0001e80008000404 */
[----:B------:R-:W-:Y:S04]  /*d1b0*/  STL [R1+0x1a4c], R2 ;  /* 0x001a4c0201007387 */ /* 0x000fe80000100800 */
[----:B------:R1:W-:Y:S04]  /*d1c0*/  STS.U16 [R16+UR4+0xe400], R24 ;  /* 0x00e4001810007988 */ /* 0x0003e80008000404 */
[----:B0-----:R-:W4:Y:S04]  /*d1d0*/  LDL.LU R23, [R1+0x4c] ;  /* 0x00004c0001177983 */ /* 0x001f280000300800 */
[----:B-1----:R-:W4:Y:S04]  /*d1e0*/  LDL.LU R24, [R1+0x30] ;  /* 0x0000300001187983 */ /* 0x002f280000300800 */
[----:B------:R0:W-:Y:S04]  /*d1f0*/  STS.U16 [R16+UR4+0x10400], R25 ;  /* 0x0104001910007988 */ /* 0x0001e80008000404 */
[----:B---3--:R-:W-:Y:S04]  /*d200*/  STL [R1+0x1a50], R5 ;  /* 0x001a500501007387 */ /* 0x008fe80000100800 */
[----:B------:R-:W-:Y:S04]  /*d210*/  STS.U16 [R16+UR4+0x12400], R21 ;  /* 0x0124001510007988 */ /* 0x000fe80008000404 */
[----:B0-----:R-:W3:Y:S04]  /*d220*/  LDL.LU R25, [R1+0x3cc] ;  /* 0x0003cc0001197983 */ /* 0x001ee80000300800 */
[----:B------:R-:W-:Y:S04]  /*d230*/  STS.U16 [R16+UR4+0x14400], R22 ;  /* 0x0144001610007988 */ /* 0x000fe80008000404 */
[----:B------:R-:W-:Y:S04]  /*d240*/  STS.U16 [R16+UR4+0x16400], R26 ;  /* 0x0164001a10007988 */ /* 0x000fe80008000404 */
[----:B------:R-:W-:Y:S04]  /*d250*/  STS.U16 [R16+UR4+0x18400], R27 ;  /* 0x0184001b10007988 */ /* 0x000fe80008000404 */
[----:B------:R0:W-:Y:S04]  /*d260*/  STS.U16 [R16+UR4+0x1a400], R29 ;  /* 0x01a4001d10007988 */ /* 0x0001e80008000404 */
[----:B--2---:R-:W-:Y:S04]  /*d270*/  STL [R1+0x1a54], R0 ;  /* 0x001a540001007387 */ /* 0x004fe80000100800 */
[----:B----4-:R-:W-:Y:S04]  /*d280*/  STL [R1+0x1a58], R9 ;  /* 0x001a580901007387 */ /* 0x010fe80000100800 */
[----:B------:R1:W-:Y:S04]  /*d290*/  STL [R1+0x1a5c], R10 ;  /* 0x001a5c0a01007387 */ /* 0x0003e80000100800 */
[----:B0-----:R-:W2:Y:S04]  /*d2a0*/  LDL.LU R29, [R1+0x3b8] ;  /* 0x0003b800011d7983 */ /* 0x001ea80000300800 */
[----:B-1----:R-:W4:Y:S04]  /*d2b0*/  LDL.LU R10, [R1+0x384] ;  /* 0x00038400010a7983 */ /* 0x002f280000300800 */
[----:B------:R-:W4:Y:S04]  /*d2c0*/  LDL.LU R6, [R1+0x354] ;  /* 0x0003540001067983 */ /* 0x000f280000300800 */
[----:B------:R-:W4:Y:S04]  /*d2d0*/  LDL.LU R9, [R1+0x148] ;  /* 0x0001480001097983 */ /* 0x000f280000300800 */
[----:B------:R-:W4:Y:S04]  /*d2e0*/  LDL.LU R0, [R1+0x12c] ;  /* 0x00012c0001007983 */ /* 0x000f280000300800 */
[----:B------:R-:W4:Y:S04]  /*d2f0*/  LDL.LU R26, [R1+0x114] ;  /* 0x00011400011a7983 */ /* 0x000f280000300800 */
[----:B------:R-:W4:Y:S04]  /*d300*/  LDL.LU R27, [R1+0xfc] ;  /* 0x0000fc00011b7983 */ /* 0x000f280000300800 */
[----:B------:R-:W4:Y:S04]  /*d310*/  LDL.LU R5, [R1+0xd4] ;  /* 0x0000d40001057983 */ /* 0x000f280000300800 */
[----:B------:R-:W4:Y:S01]  /*d320*/  LDL.LU R2, [R1+0xac] ;  /* 0x0000ac0001027983 */ /* 0x000f220000300800 */
[----:B------:R-:W-:-:S03]  /*d330*/  LOP3.LUT R7, R4, 0x20, RZ, 0x3c, !PT ;  /* 0x0000002004077812 */ /* 0x000fc600078e3cff */
[----:B------:R-:W4:Y:S04]  /*d340*/  LDL.LU R8, [R1+0x9c] ;  /* 0x00009c0001087983 */ /* 0x000f280000300800 */
[----:B------:R-:W4:Y:S04]  /*d350*/  LDL.LU R3, [R1+0x80] ;  /* 0x0000800001037983 */ /* 0x000f280000300800 */
[----:B------:R-:W4:Y:S04]  /*d360*/  LDL.LU R12, [R1+0x64] ;  /* 0x00006400010c7983 */ /* 0x000f280000300800 */
[----:B------:R-:W4:Y:S04]  /*d370*/  LDL.LU R14, [R1+0x44] ;  /* 0x00004400010e7983 */ /* 0x000f280000300800 */
[----:B------:R-:W4:Y:S04]  /*d380*/  LDL.LU R4, [R1+0x3a0] ;  /* 0x0003a00001047983 */ /* 0x000f280000300800 */
[----:B------:R-:W4:Y:S04]  /*d390*/  LDL.LU R11, [R1+0x3d4] ;  /* 0x0003d400010b7983 */ /* 0x000f280000300800 */
[----:B------:R-:W-:Y:S04]  /*d3a0*/  STS.U16 [R16+UR4+0x1c400], R23 ;  /* 0x01c4001710007988 */ /* 0x000fe80008000404 */
[----:B------:R-:W4:Y:S04]  /*d3b0*/  LDL.LU R15, [R1+0x3c4] ;  /* 0x0003c400010f7983 */ /* 0x000f280000300800 */
[----:B------:R0:W-:Y:S04]  /*d3c0*/  STS.U16 [R16+UR4+0x1e400], R24 ;  /* 0x01e4001810007988 */ /* 0x0001e80008000404 */
[----:B------:R-:W4:Y:S04]  /*d3d0*/  LDL.LU R13, [R1+0x398] ;  /* 0x00039800010d7983 */ /* 0x000f280000300800 */
[----:B0-----:R-:W4:Y:S04]  /*d3e0*/  LDL.LU R16, [R1+0x374] ;  /* 0x0003740001107983 */ /* 0x001f280000300800 */
[----:B------:R-:W4:Y:S04]  /*d3f0*/  LDL.LU R17, [R1+0x35c] ;  /* 0x00035c0001117983 */ /* 0x000f280000300800 */
[----:B------:R-:W4:Y:S04]  /*d400*/  LDL.LU R18, [R1+0x340] ;  /* 0x0003400001127983 */ /* 0x000f280000300800 */
[----:B------:R-:W4:Y:S04]  /*d410*/  LDL.LU R19, [R1+0x138] ;  /* 0x0001380001137983 */ /* 0x000f280000300800 */
[----:B------:R-:W4:Y:S04]  /*d420*/  LDL.LU R20, [R1+0x10c] ;  /* 0x00010c0001147983 */ /* 0x000f280000300800 */
[----:B------:R-:W4:Y:S04]  /*d430*/  LDL.LU R21, [R1+0xf0] ;  /* 0x0000f00001157983 */ /* 0x000f280000300800 */
[----:B------:R-:W4:Y:S04]  /*d440*/  LDL.LU R22, [R1+0xdc] ;  /* 0x0000dc0001167983 */ /* 0x000f280000300800 */
[----:B------:R-:W4:Y:S04]  /*d450*/  LDL.LU R23, [R1+0xa8] ;  /* 0x0000a80001177983 */ /* 0x000f280000300800 */
[----:B---3--:R0:W-:Y:S04]  /*d460*/  STS.U16 [R7+UR4+0x800], R25 ;  /* 0x0008001907007988 */ /* 0x0081e80008000404 */
[----:B------:R-:W3:Y:S04]  /*d470*/  LDL.LU R24, [R1+0x98] ;  /* 0x0000980001187983 */ /* 0x000ee80000300800 */
[----:B0-----:R-:W3:Y:S04]  /*d480*/  LDL.LU R25, [R1+0x70] ;  /* 0x0000700001197983 */ /* 0x001ee80000300800 */
[----:B--2---:R0:W-:Y:S04]  /*d490*/  STS.U16 [R7+UR4+0x2800], R29 ;  /* 0x0028001d07007988 */ /* 0x0041e80008000404 */
[----:B0-----:R-:W2:Y:S04]  /*d4a0*/  LDL.LU R29, [R1+0x1a64] ;  /* 0x001a6400011d7983 */ /* 0x001ea80000300800 */
[----:B----4-:R0:W-:Y:S04]  /*d4b0*/  STS.U16 [R7+UR4+0xe800], R26 ;  /* 0x00e8001a07007988 */ /* 0x0101e80008000404 */
[----:B------:R1:W-:Y:S04]  /*d4c0*/  STS.U16 [R7+UR4+0x10800], R27 ;  /* 0x0108001b07007988 */ /* 0x0003e80008000404 */
[----:B0-----:R-:W4:Y:S04]  /*d4d0*/  LDL.LU R26, [R1+0x54] ;  /* 0x00005400011a7983 */ /* 0x001f280000300800 */
[----:B-1----:R-:W3:Y:S04]  /*d4e0*/  LDL.LU R27, [R1+0x38] ;  /* 0x00003800011b7983 */ /* 0x002ee80000300800 */
[----:B------:R0:W-:Y:S02]  /*d4f0*/  STS.U16 [R7+UR4+0x4800], R4 ;  /* 0x0048000407007988 */ /* 0x0001e40008000404 */
[----:B0-----:R-:W0:Y:S02]  /*d500*/  S2R R4, SR_TID.X ;  /* 0x0000000000047919 */ /* 0x001e240000002100 */
[----:B------:R1:W-:Y:S04]  /*d510*/  STS.U16 [R7+UR4+0x8800], R6 ;  /* 0x0088000607007988 */ /* 0x0003e80008000404 */
[----:B------:R-:W-:Y:S04]  /*d520*/  STS.U16 [R7+UR4+0x6800], R10 ;  /* 0x0068000a07007988 */ /* 0x000fe80008000404 */
[----:B------:R-:W-:Y:S04]  /*d530*/  STS.U16 [R7+UR4+0xa800], R9 ;  /* 0x00a8000907007988 */ /* 0x000fe80008000404 */
[----:B------:R-:W-:Y:S01]  /*d540*/  STS.U16 [R7+UR4+0xc800], R0 ;  /* 0x00c8000007007988 */ /* 0x000fe20008000404 */
[----:B0-----:R-:W-:-:S05]  /*d550*/  LOP3.LUT R4, R4, 0x1ff, RZ, 0xc0, !PT ;  /* 0x000001ff04047812 */ /* 0x001fca00078ec0ff */
[----:B------:R-:W-:Y:S01]  /*d560*/  IMAD.SHL.U32 R4, R4, 0x2, RZ ;  /* 0x0000000204047824 */ /* 0x000fe200078e00ff */
[----:B------:R-:W-:Y:S04]  /*d570*/  STS.U16 [R7+UR4+0x12800], R5 ;  /* 0x0128000507007988 */ /* 0x000fe80008000404 */
[----:B-1----:R-:W-:Y:S01]  /*d580*/  LOP3.LUT R6, R4, 0x30, RZ, 0x3c, !PT ;  /* 0x0000003004067812 */ /* 0x002fe200078e3cff */
[----:B------:R-:W-:Y:S04]  /*d590*/  STS.U16 [R7+UR4+0x14800], R2 ;  /* 0x0148000207007988 */ /* 0x000fe80008000404 */
[----:B------:R-:W-:Y:S04]  /*d5a0*/  STS.U16 [R7+UR4+0x16800], R8 ;  /* 0x0168000807007988 */ /* 0x000fe80008000404 */
[----:B------:R-:W-:Y:S04]  /*d5b0*/  STS.U16 [R7+UR4+0x18800], R3 ;  /* 0x0188000307007988 */ /* 0x000fe80008000404 */
[----:B------:R-:W-:Y:S04]  /*d5c0*/  STS.U16 [R7+UR4+0x1a800], R12 ;  /* 0x01a8000c07007988 */ /* 0x000fe80008000404 */
[----:B------:R-:W-:Y:S04]  /*d5d0*/  STS.U16 [R7+UR4+0x1c800], R14 ;  /* 0x01c8000e07007988 */ /* 0x000fe80008000404 */
[----:B--2---:R-:W-:Y:S04]  /*d5e0*/  STS.U16 [R7+UR4+0x1e800], R29 ;  /* 0x01e8001d07007988 */ /* 0x004fe80008000404 */
[----:B------:R0:W-:Y:S04]  /*d5f0*/  STS.U16 [R6+UR4+0x6c00], R16 ;  /* 0x006c001006007988 */ /* 0x0001e80008000404 */
[----:B------:R1:W-:Y:S04]  /*d600*/  STS.U16 [R6+UR4+0x8c00], R17 ;  /* 0x008c001106007988 */ /* 0x0003e80008000404 */
[----:B------:R2:W-:Y:S04]  /*d610*/  STS.U16 [R6+UR4+0xac00], R18 ;  /* 0x00ac001206007988 */ /* 0x0005e80008000404 */
[----:B0-----:R-:W4:Y:S04]  /*d620*/  LDL.LU R16, [R1+0x3d8] ;  /* 0x0003d80001107983 */ /* 0x001f280000300800 */
[----:B-1----:R-:W4:Y:S04]  /*d630*/  LDL.LU R17, [R1+0x3c0] ;  /* 0x0003c00001117983 */ /* 0x002f280000300800 */
[----:B------:R0:W-:Y:S04]  /*d640*/  STS.U16 [R6+UR4+0xcc00], R19 ;  /* 0x00cc001306007988 */ /* 0x0001e80008000404 */
[----:B--2---:R-:W2:Y:S04]  /*d650*/  LDL.LU R18, [R1+0x3ac] ;  /* 0x0003ac0001127983 */ /* 0x004ea80000300800 */
[----:B------:R1:W-:Y:S04]  /*d660*/  STS.U16 [R6+UR4+0xec00], R20 ;  /* 0x00ec001406007988 */ /* 0x0003e80008000404 */
[----:B0-----:R-:W2:Y:S04]  /*d670*/  LDL.LU R19, [R1+0x38c] ;  /* 0x00038c0001137983 */ /* 0x001ea80000300800 */
[----:B------:R0:W-:Y:S04]  /*d680*/  STS.U16 [R6+UR4+0x10c00], R21 ;  /* 0x010c001506007988 */ /* 0x0001e80008000404 */
[----:B-1----:R-:W2:Y:S04]  /*d690*/  LDL.LU R20, [R1+0x36c] ;  /* 0x00036c0001147983 */ /* 0x002ea80000300800 */
[----:B------:R1:W-:Y:S04]  /*d6a0*/  STS.U16 [R6+UR4+0x12c00], R22 ;  /* 0x012c001606007988 */ /* 0x0003e80008000404 */
[----:B0-----:R-:W2:Y:S04]  /*d6b0*/  LDL.LU R21, [R1+0x344] ;  /* 0x0003440001157983 */ /* 0x001ea80000300800 */
[----:B---3--:R0:W-:Y:S04]  /*d6c0*/  STS.U16 [R6+UR4+0x18c00], R25 ;  /* 0x018c001906007988 */ /* 0x0081e80008000404 */
[----:B-1----:R-:W3:Y:S04]  /*d6d0*/  LDL.LU R22, [R1+0x134] ;  /* 0x0001340001167983 */ /* 0x002ee80000300800 */
[----:B0-----:R-:W3:Y:S04]  /*d6e0*/  LDL.LU R25, [R1+0x120] ;  /* 0x0001200001197983 */ /* 0x001ee80000300800 */
[----:B----4-:R0:W-:Y:S04]  /*d6f0*/  STS.U16 [R6+UR4+0x1ac00], R26 ;  /* 0x01ac001a06007988 */ /* 0x0101e80008000404 */
[----:B------:R1:W-:Y:S04]  /*d700*/  STS.U16 [R6+UR4+0x1cc00], R27 ;  /* 0x01cc001b06007988 */ /* 0x0003e80008000404 */
[----:B0-----:R-:W4:Y:S04]  /*d710*/  LDL.LU R26, [R1+0x104] ;  /* 0x00010400011a7983 */ /* 0x001f280000300800 */
[----:B-1----:R-:W4:Y:S04]  /*d720*/  LDL.LU R27, [R1+0xe8] ;  /* 0x0000e800011b7983 */ /* 0x002f280000300800 */
[----:B------:R0:W-:Y:S04]  /*d730*/  STS.U16 [R6+UR4+0x14c00], R23 ;  /* 0x014c001706007988 */ /* 0x0001e80008000404 */
[----:B------:R1:W-:Y:S04]  /*d740*/  STS.U16 [R6+UR4+0x16c00], R24 ;  /* 0x016c001806007988 */ /* 0x0003e80008000404 */
[----:B0-----:R-:W4:Y:S04]  /*d750*/  LDL.LU R23, [R1+0xb0] ;  /* 0x0000b00001177983 */ /* 0x001f280000300800 */
[----:B-1----:R-:W4:Y:S04]  /*d760*/  LDL.LU R24, [R1+0x94] ;  /* 0x0000940001187983 */ /* 0x002f280000300800 */
[----:B------:R0:W-:Y:S02]  /*d770*/  STS.U16 [R6+UR4+0x4c00], R13 ;  /* 0x004c000d06007988 */ /* 0x0001e40008000404 */
[----:B0-----:R-:W0:Y:S02]  /*d780*/  S2R R13, SR_TID.X ;  /* 0x00000000000d7919 */ /* 0x001e240000002100 */
[----:B------:R1:W-:Y:S04]  /*d790*/  STS.U16 [R6+UR4+0x1ec00], R28 ;  /* 0x01ec001c06007988 */ /* 0x0003e80008000404 */
[----:B------:R-:W-:Y:S04]  /*d7a0*/  STS.U16 [R6+UR4+0xc00], R11 ;  /* 0x000c000b06007988 */ /* 0x000fe80008000404 */
[----:B------:R0:W-:Y:S02]  /*d7b0*/  STS.U16 [R6+UR4+0x2c00], R15 ;  /* 0x002c000f06007988 */ /* 0x0001e40008000404 */
[----:B0-----:R-:W-:-:S02]  /*d7c0*/  SHF.R.U32.HI R29, RZ, 0x1, R13 ;  /* 0x00000001ff1d7819 */ /* 0x001fc4000001160d */
[----:B------:R-:W-:Y:S02]  /*d7d0*/  LOP3.LUT R7, R13, 0x7, RZ, 0xc0, !PT ;  /* 0x000000070d077812 */ /* 0x000fe400078ec0ff */
[----:B-1----:R-:W-:Y:S01]  /*d7e0*/  LOP3.LUT R28, R29, 0xe0, RZ, 0xc0, !PT ;  /* 0x000000e01d1c7812 */ /* 0x002fe200078ec0ff */
[----:B------:R-:W-:Y:S02]  /*d7f0*/  IMAD.SHL.U32 R29, R13, 0x2, RZ ;  /* 0x000000020d1d7824 */ /* 0x000fe400078e00ff */
[----:B------:R-:W-:-:S03]  /*d800*/  IMAD R6, R7, 0x410, RZ ;  /* 0x0000041007067824 */ /* 0x000fc600078e02ff */
[----:B------:R-:W-:-:S04]  /*d810*/  LOP3.LUT R28, R28, 0x10, R29, 0xf8, !PT ;  /* 0x000000101c1c7812 */ /* 0x000fc800078ef81d */
[----:B------:R-:W-:Y:S01]  /*d820*/  LOP3.LUT R28, R6, R28, RZ, 0x3c, !PT ;  /* 0x0000001c061c7212 */ /* 0x000fe200078e3cff */
[----:B------:R-:W-:-:S05]  /*d830*/  IMAD.SHL.U32 R6, R13, 0x200, RZ ;  /* 0x000002000d067824 */ /* 0x000fca00078e00ff */
[----:B------:R-:W-:-:S04]  /*d840*/  LOP3.LUT R6, R6, 0x2000, RZ, 0xc0, !PT ;  /* 0x0000200006067812 */ /* 0x000fc800078ec0ff */
[----:B------:R-:W-:Y:S02]  /*d850*/  IADD3 R28, PT, PT, R28, UR4, R6 ;  /* 0x000000041c1c7c10 */ /* 0x000fe4000fffe006 */
[----:B------:R-:W-:-:S03]  /*d860*/  LOP3.LUT R6, R4, 0x40, RZ, 0x3c, !PT ;  /* 0x0000004004067812 */ /* 0x000fc600078e3cff */
[----:B------:R0:W-:Y:S01]  /*d870*/  STL [R1+0x1a60], R28 ;  /* 0x001a601c01007387 */ /* 0x0001e20000100800 */
[----:B------:R-:W-:-:S03]  /*d880*/  IMAD R7, R7, 0x110, RZ ;  /* 0x0000011007077824 */ /* 0x000fc600078e02ff */
[----:B0-----:R-:W4:Y:S02]  /*d890*/  LDL.LU R28, [R1+0x7c] ;  /* 0x00007c00011c7983 */ /* 0x001f240000300800 */
[----:B------:R-:W-:Y:S01]  /*d8a0*/  LOP3.LUT R29, R7, 0x30, R29, 0x78, !PT ;  /* 0x00000030071d7812 */ /* 0x000fe200078e781d */
[----:B------:R-:W-:-:S05]  /*d8b0*/  IMAD.SHL.U32 R7, R13, 0x40, RZ ;  /* 0x000000400d077824 */ /* 0x000fca00078e00ff */
[----:B------:R-:W-:Y:S02]  /*d8c0*/  LOP3.LUT R29, R29, 0x800, R7, 0xf8, !PT ;  /* 0x000008001d1d7812 */ /* 0x000fe400078ef807 */
[----:B------:R-:W-:Y:S01]  /*d8d0*/  LOP3.LUT R7, R4, 0x50, RZ, 0x3c, !PT ;  /* 0x0000005004077812 */ /* 0x000fe200078e3cff */
[----:B------:R-:W-:Y:S04]  /*d8e0*/  STS.U16 [R6+UR4+0x1000], R16 ;  /* 0x0010001006007988 */ /* 0x000fe80008000404 */
[----:B------:R-:W-:Y:S04]  /*d8f0*/  STS.U16 [R6+UR4+0x3000], R17 ;  /* 0x0030001106007988 */ /* 0x000fe80008000404 */
[----:B--2---:R-:W-:Y:S04]  /*d900*/  STS.U16 [R6+UR4+0x5000], R18 ;  /* 0x0050001206007988 */ /* 0x004fe80008000404 */
[----:B------:R-:W-:Y:S04]  /*d910*/  STS.U16 [R6+UR4+0x7000], R19 ;  /* 0x0070001306007988 */ /* 0x000fe80008000404 */
[----:B------:R-:W-:Y:S04]  /*d920*/  STS.U16 [R6+UR4+0x9000], R20 ;  /* 0x0090001406007988 */ /* 0x000fe80008000404 */
[----:B---3--:R0:W-:Y:S04]  /*d930*/  STS.U16 [R6+UR4+0xf000], R25 ;  /* 0x00f0001906007988 */ /* 0x0081e80008000404 */
[----:B0-----:R-:W2:Y:S04]  /*d940*/  LDL.LU R25, [R1+0x48] ;  /* 0x0000480001197983 */ /* 0x001ea80000300800 */
[----:B------:R-:W3:Y:S04]  /*d950*/  LDL.LU R10, [R1+0x2c] ;  /* 0x00002c00010a7983 */ /* 0x000ee80000300800 */
[----:B------:R-:W3:Y:S04]  /*d960*/  LDL.LU R9, [R1+0x3dc] ;  /* 0x0003dc0001097983 */ /* 0x000ee80000300800 */
[----:B----4-:R0:W-:Y:S04]  /*d970*/  STS.U16 [R6+UR4+0x11000], R26 ;  /* 0x0110001a06007988 */ /* 0x0101e80008000404 */
[----:B------:R-:W4:Y:S04]  /*d980*/  LDL.LU R0, [R1+0x3c8] ;  /* 0x0003c80001007983 */ /* 0x000f280000300800 */
[----:B0-----:R-:W4:Y:S04]  /*d990*/  LDL.LU R26, [R1+0x3b0] ;  /* 0x0003b000011a7983 */ /* 0x001f280000300800 */
[----:B------:R-:W4:Y:S04]  /*d9a0*/  LDL.LU R5, [R1+0x378] ;  /* 0x0003780001057983 */ /* 0x000f280000300800 */
[----:B------:R-:W4:Y:S04]  /*d9b0*/  LDL.LU R2, [R1+0x360] ;  /* 0x0003600001027983 */ /* 0x000f280000300800 */
        /* <DEDUP_REMOVED lines=13> */
[----:B------:R0:W-:Y:S04]  /*da90*/  STS.U16 [R6+UR4+0xb000], R21 ;  /* 0x00b0001506007988 */ /* 0x0001e80008000404 */
[----:B------:R-:W4:Y:S04]  /*daa0*/  LDL.LU R20, [R1+0x3b4] ;  /* 0x0003b40001147983 */ /* 0x000f280000300800 */
[----:B------:R1:W-:Y:S04]  /*dab0*/  STS.U16 [R6+UR4+0xd000], R22 ;  /* 0x00d0001606007988 */ /* 0x0003e80008000404 */
[----:B0-----:R-:W4:Y:S04]  /*dac0*/  LDL.LU R21, [R1+0x39c] ;  /* 0x00039c0001157983 */ /* 0x001f280000300800 */
[----:B------:R0:W-:Y:S04]  /*dad0*/  STS.U16 [R6+UR4+0x15000], R23 ;  /* 0x0150001706007988 */ /* 0x0001e80008000404 */
[----:B-1----:R-:W4:Y:S04]  /*dae0*/  LDL.LU R22, [R1+0x37c] ;  /* 0x00037c0001167983 */ /* 0x002f280000300800 */
[----:B------:R1:W-:Y:S04]  /*daf0*/  STS.U16 [R6+UR4+0x17000], R24 ;  /* 0x0170001806007988 */ /* 0x0003e80008000404 */
[----:B0-----:R-:W4:Y:S04]  /*db00*/  LDL.LU R23, [R1+0x364] ;  /* 0x0003640001177983 */ /* 0x001f280000300800 */
[----:B-1----:R-:W4:Y:S04]  /*db10*/  LDL.LU R24, [R1+0x34c] ;  /* 0x00034c0001187983 */ /* 0x002f280000300800 */
[----:B------:R-:W4:Y:S04]  /*db20*/  LDL.LU R4, [R1+0x60] ;  /* 0x0000600001047983 */ /* 0x000f280000300800 */
[----:B------:R0:W-:Y:S04]  /*db30*/  STS.U16 [R6+UR4+0x19000], R28 ;  /* 0x0190001c06007988 */ /* 0x0001e80008000404 */
[----:B0-----:R-:W4:Y:S04]  /*db40*/  LDL.LU R28, [R1+0x1a60] ;  /* 0x001a6000011c7983 */ /* 0x001f280000300800 */
[----:B--2---:R0:W-:Y:S04]  /*db50*/  STS.U16 [R6+UR4+0x1d000], R25 ;  /* 0x01d0001906007988 */ /* 0x0041e80008000404 */
[----:B---3--:R-:W-:Y:S04]  /*db60*/  STS.U16 [R6+UR4+0x1f000], R10 ;  /* 0x01f0000a06007988 */ /* 0x008fe80008000404 */
[----:B0-----:R-:W2:Y:S04]  /*db70*/  LDL.LU R25, [R1+0x128] ;  /* 0x0001280001197983 */ /* 0x001ea80000300800 */
[----:B----4-:R0:W-:Y:S02]  /*db80*/  STS.U16 [R6+UR4+0x1b000], R4 ;  /* 0x01b0000406007988 */ /* 0x0101e40008000404 */
[----:B0-----:R-:W0:Y:S02]  /*db90*/  S2R R4, SR_TID.X ;  /* 0x0000000000047919 */ /* 0x001e240000002100 */
[----:B------:R1:W-:Y:S04]  /*dba0*/  STS.U16 [R7+UR4+0x5400], R26 ;  /* 0x0054001a07007988 */ /* 0x0003e80008000404 */
[----:B------:R3:W-:Y:S04]  /*dbb0*/  STS.U16 [R7+UR4+0xf400], R27 ;  /* 0x00f4001b07007988 */ /* 0x0007e80008000404 */
[----:B-1----:R-:W4:Y:S04]  /*dbc0*/  LDL.LU R26, [R1+0x110] ;  /* 0x00011000011a7983 */ /* 0x002f280000300800 */
[----:B---3--:R-:W3:Y:S04]  /*dbd0*/  LDL.LU R27, [R1+0xf8] ;  /* 0x0000f800011b7983 */ /* 0x008ee80000300800 */
[----:B------:R-:W3:Y:S01]  /*dbe0*/  LDL.LU R10, [R1+0xe4] ;  /* 0x0000e400010a7983 */ /* 0x000ee20000300800 */
[----:B0-----:R-:W-:-:S05]  /*dbf0*/  LOP3.LUT R4, R4, 0x1ff, RZ, 0xc0, !PT ;  /* 0x000001ff04047812 */ /* 0x001fca00078ec0ff */
[----:B------:R-:W-:Y:S01]  /*dc00*/  IMAD.SHL.U32 R4, R4, 0x2, RZ ;  /* 0x0000000204047824 */ /* 0x000fe200078e00ff */
[----:B------:R-:W-:Y:S04]  /*dc10*/  STS.U16 [R7+UR4+0x1400], R9 ;  /* 0x0014000907007988 */ /* 0x000fe80008000404 */
[----:B------:R-:W-:Y:S01]  /*dc20*/  LOP3.LUT R6, R4, 0x60, RZ, 0x3c, !PT ;  /* 0x0000006004067812 */ /* 0x000fe200078e3cff */
[----:B------:R-:W-:Y:S04]  /*dc30*/  STS.U16 [R7+UR4+0x3400], R0 ;  /* 0x0034000007007988 */ /* 0x000fe80008000404 */
        /* <DEDUP_REMOVED lines=11> */
[----:B------:R0:W-:Y:S04]  /*dcf0*/  STS.U16 [R7+UR4+0x1f400], R18 ;  /* 0x01f4001207007988 */ /* 0x0001e80008000404 */
[----:B------:R-:W3:Y:S04]  /*dd00*/  LDL.LU R4, [R1+0x88] ;  /* 0x0000880001047983 */ /* 0x000ee80000300800 */
[----:B0-----:R-:W3:Y:S04]  /*dd10*/  LDL.LU R7, [R1+0xbc] ;  /* 0x0000bc0001077983 */ /* 0x001ee80000300800 */
[----:B------:R-:W3:Y:S04]  /*dd20*/  LDL.LU R9, [R1+0x74] ;  /* 0x0000740001097983 */ /* 0x000ee80000300800 */
        /* <DEDUP_REMOVED lines=12> */
[----:B------:R0:W-:Y:S04]  /*ddf0*/  STS.U16 [R6+UR4+0x1800], R19 ;  /* 0x0018001306007988 */ /* 0x0001e80008000404 */
[----:B------:R-:W3:Y:S04]  /*de00*/  LDL.LU R18, [R1+0xa4] ;  /* 0x0000a40001127983 */ /* 0x000ee80000300800 */
[----:B------:R1:W-:Y:S04]  /*de10*/  STS.U16 [R6+UR4+0x3800], R20 ;  /* 0x0038001406007988 */ /* 0x0003e80008000404 */
[----:B0-----:R-:W3:Y:S04]  /*de20*/  LDL.LU R19, [R1+0x8c] ;  /* 0x00008c0001137983 */ /* 0x001ee80000300800 */
[----:B------:R0:W-:Y:S04]  /*de30*/  STS.U16 [R6+UR4+0x5800], R21 ;  /* 0x0058001506007988 */ /* 0x0001e80008000404 */
[----:B-1----:R-:W3:Y:S04]  /*de40*/  LDL.LU R20, [R1+0x6c] ;  /* 0x00006c0001147983 */ /* 0x002ee80000300800 */
[----:B------:R1:W-:Y:S04]  /*de50*/  STS.U16 [R6+UR4+0x7800], R22 ;  /* 0x0078001606007988 */ /* 0x0003e80008000404 */
[----:B0-----:R-:W3:Y:S04]  /*de60*/  LDL.LU R21, [R1+0x50] ;  /* 0x0000500001157983 */ /* 0x001ee80000300800 */
[----:B------:R0:W-:Y:S04]  /*de70*/  STS.U16 [R6+UR4+0x9800], R23 ;  /* 0x0098001706007988 */ /* 0x0001e80008000404 */
[----:B-1----:R-:W3:Y:S04]  /*de80*/  LDL.LU R22, [R1+0x34] ;  /* 0x0000340001167983 */ /* 0x002ee80000300800 */
[----:B------:R1:W-:Y:S04]  /*de90*/  STS.U16 [R6+UR4+0xb800], R24 ;  /* 0x00b8001806007988 */ /* 0x0003e80008000404 */
[----:B0-----:R-:W3:Y:S04]  /*dea0*/  LDL.LU R23, [R1+0x20] ;  /* 0x0000200001177983 */ /* 0x001ee80000300800 */
[----:B--2---:R0:W-:Y:S04]  /*deb0*/  STS.U16 [R6+UR4+0xd800], R25 ;  /* 0x00d8001906007988 */ /* 0x0041e80008000404 */
[----:B-1----:R-:W2:Y:S04]  /*dec0*/  LDL.LU R24, [R1+0x1c] ;  /* 0x00001c0001187983 */ /* 0x002ea80000300800 */
[----:B0-----:R-:W2:Y:S04]  /*ded0*/  LDL.LU R25, [R1+0x14] ;  /* 0x0000140001197983 */ /* 0x001ea80000300800 */
[----:B----4-:R0:W-:Y:S04]  /*dee0*/  STS.U16 [R6+UR4+0xf800], R26 ;  /* 0x00f8001a06007988 */ /* 0x0101e80008000404 */
[----:B---3--:R1:W-:Y:S04]  /*def0*/  STS.U16 [R6+UR4+0x11800], R27 ;  /* 0x0118001b06007988 */ /* 0x0083e80008000404 */
[----:B------:R3:W-:Y:S04]  /*df00*/  STS.U16 [R6+UR4+0x13800], R10 ;  /* 0x0138000a06007988 */ /* 0x0007e80008000404 */
[----:B0-----:R-:W4:Y:S04]  /*df10*/  LDL.LU R26, [R1+0xc] ;  /* 0x00000c00011a7983 */ /* 0x001f280000300800 */
[----:B-1----:R-:W2:Y:S04]  /*df20*/  LDL.LU R27, [R1+0x4] ;  /* 0x00000400011b7983 */ /* 0x002ea80000300800 */
[----:B---3--:R-:W3:Y:S04]  /*df30*/  LDL.LU R10, [R1+0x1a5c] ;  /* 0x001a5c00010a7983 */ /* 0x008ee80000300800 */
[----:B------:R-:W-:Y:S04]  /*df40*/  STS.U16 [R6+UR4+0x17800], R4 ;  /* 0x0178000406007988 */ /* 0x000fe80008000404 */
[----:B------:R-:W-:Y:S04]  /*df50*/  STS.U16 [R6+UR4+0x15800], R7 ;  /* 0x0158000706007988 */ /* 0x000fe80008000404 */
[----:B------:R0:W-:Y:S04]  /*df60*/  STS.U16 [R6+UR4+0x19800], R9 ;  /* 0x0198000906007988 */ /* 0x0001e80008000404 */
[----:B------:R1:W-:Y:S04]  /*df70*/  STS.U16 [R6+UR4+0x1b800], R0 ;  /* 0x01b8000006007988 */ /* 0x0003e80008000404 */
[----:B------:R1:W-:Y:S04]  /*df80*/  STS.U16 [R6+UR4+0x1d800], R5 ;  /* 0x01d8000506007988 */ /* 0x0003e80008000404 */
[----:B0-----:R-:W2:Y:S04]  /*df90*/  LDL.LU R9, [R1+0x1a58] ;  /* 0x001a580001097983 */ /* 0x001ea80000300800 */
[----:B-1----:R-:W2:Y:S04]  /*dfa0*/  LDL.LU R0, [R1+0x1a54] ;  /* 0x001a540001007983 */ /* 0x002ea80000300800 */
[----:B------:R-:W2:Y:S04]  /*dfb0*/  LDL.LU R5, [R1+0x1a50] ;  /* 0x001a500001057983 */ /* 0x000ea80000300800 */
[----:B------:R0:W-:Y:S04]  /*dfc0*/  STS.U16 [R6+UR4+0x1f800], R2 ;  /* 0x01f8000206007988 */ /* 0x0001e80008000404 */
[----:B0-----:R-:W2:Y:S04]  /*dfd0*/  LDL.LU R2, [R1+0x1a4c] ;  /* 0x001a4c0001027983 */ /* 0x001ea80000300800 */
[----:B------:R-:W2:Y:S01]  /*dfe0*/  LDL.LU R6, [R1+0x14c] ;  /* 0x00014c0001067983 */ /* 0x000ea20000300800 */
[----:B------:R-:W0:Y:S01]  /*dff0*/  S2R R4, SR_TID.X ;  /* 0x0000000000047919 */ /* 0x000e220000002100 */
[----:B------:R-:W1:Y:S01]  /*e000*/  S2R R7, SR_TID.X ;  /* 0x0000000000077919 */ /* 0x000e620000002100 */
[----:B0-----:R-:W-:-:S02]  /*e010*/  LOP3.LUT R4, R4, 0x1ff, RZ, 0xc0, !PT ;  /* 0x000001ff04047812 */ /* 0x001fc400078ec0ff */
[----:B-1----:R-:W-:-:S03]  /*e020*/  LOP3.LUT R7, R7, 0x180, RZ, 0xc0, !PT ;  /* 0x0000018007077812 */ /* 0x002fc600078ec0ff */
[----:B------:R-:W-:Y:S01]  /*e030*/  IMAD.SHL.U32 R4, R4, 0x2, RZ ;  /* 0x0000000204047824 */ /* 0x000fe200078e00ff */
[----:B------:R-:W-:-:S04]  /*e040*/  SHF.R.U32.HI R7, RZ, 0x3, R7 ;  /* 0x00000003ff077819 */ /* 0x000fc80000011607 */
[C---:B------:R-:W-:Y:S02]  /*e050*/  LOP3.LUT R7, R4.reuse, R7, RZ, 0x3c, !PT ;  /* 0x0000000704077212 */ /* 0x040fe400078e3cff */
[----:B------:R-:W-:-:S05]  /*e060*/  LOP3.LUT R4, R4, 0x70, RZ, 0x3c, !PT ;  /* 0x0000007004047812 */ /* 0x000fca00078e3cff */
[----:B------:R0:W-:Y:S04]  /*e070*/  STS.U16 [R4+UR4+0x1c00], R8 ;  /* 0x001c000804007988 */ /* 0x0001e80008000404 */
[----:B------:R1:W-:Y:S04]  /*e080*/  STS.U16 [R4+UR4+0x3c00], R3 ;  /* 0x003c000304007988 */ /* 0x0003e80008000404 */
[----:B------:R1:W-:Y:S04]  /*e090*/  STS.U16 [R4+UR4+0x5c00], R12 ;  /* 0x005c000c04007988 */ /* 0x0003e80008000404 */
[----:B0-----:R-:W3:Y:S04]  /*e0a0*/  LDL.LU R8, [R1+0x1a48] ;  /* 0x001a480001087983 */ /* 0x001ee80000300800 */
[----:B-1----:R-:W3:Y:S04]  /*e0b0*/  LDL.LU R3, [R1+0x1a44] ;  /* 0x001a440001037983 */ /* 0x002ee80000300800 */
[----:B------:R-:W3:Y:S04]  /*e0c0*/  LDL.LU R12, [R1+0x1a40] ;  /* 0x001a4000010c7983 */ /* 0x000ee80000300800 */
[----:B------:R0:W-:Y:S04]  /*e0d0*/  STS.U16 [R4+UR4+0x7c00], R14 ;  /* 0x007c000e04007988 */ /* 0x0001e80008000404 */
[----:B------:R1:W-:Y:S04]  /*e0e0*/  STS.U16 [R4+UR4+0x9c00], R11 ;  /* 0x009c000b04007988 */ /* 0x0003e80008000404 */
[----:B------:R-:W-:Y:S04]  /*e0f0*/  STS.U16 [R4+UR4+0xdc00], R15 ;  /* 0x00dc000f04007988 */ /* 0x000fe80008000404 */
[----:B0-----:R-:W3:Y:S04]  /*e100*/  LDL.LU R14, [R1+0x1a3c] ;  /* 0x001a3c00010e7983 */ /* 0x001ee80000300800 */
[----:B-1----:R-:W3:Y:S04]  /*e110*/  LDL.LU R11, [R1+0x1a38] ;  /* 0x001a3800010b7983 */ /* 0x002ee80000300800 */
        /* <DEDUP_REMOVED lines=9> */
[----:B--2---:R0:W-:Y:S04]  /*e1b0*/  STS.U16 [R4+UR4+0xbc00], R6 ;  /* 0x00bc000604007988 */ /* 0x0041e80008000404 */
[----:B0-----:R-:W2:Y:S04]  /*e1c0*/  LDL.LU R6, [R1] ;  /* 0x0000000001067983 */ /* 0x001ea80000300800 */
[----:B------:R-:W2:Y:S04]  /*e1d0*/  LDL.LU R15, [R1+0x1a34] ;  /* 0x001a3400010f7983 */ /* 0x000ea80000300800 */
        /* <DEDUP_REMOVED lines=10> */
[----:B------:R0:W-:Y:S04]  /*e280*/  STS.U16 [R7+UR4+0x20000], R24 ;  /* 0x0200001807007988 */ /* 0x0001e80008000404 */
[----:B------:R1:W-:Y:S04]  /*e290*/  STS.U16 [R7+UR4+0x20800], R25 ;  /* 0x0208001907007988 */ /* 0x0003e80008000404 */
[----:B----4-:R4:W-:Y:S04]  /*e2a0*/  STS.U16 [R7+UR4+0x21000], R26 ;  /* 0x0210001a07007988 */ /* 0x0109e80008000404 */
[----:B0-----:R-:W2:Y:S04]  /*e2b0*/  LDL.LU R24, [R1+0x1a0c] ;  /* 0x001a0c0001187983 */ /* 0x001ea80000300800 */
[----:B-1----:R-:W2:Y:S04]  /*e2c0*/  LDL.LU R25, [R1+0x1a08] ;  /* 0x001a080001197983 */ /* 0x002ea80000300800 */
[----:B----4-:R-:W4:Y:S04]  /*e2d0*/  LDL.LU R26, [R1+0x1a04] ;  /* 0x001a0400011a7983 */ /* 0x010f280000300800 */
[----:B------:R0:W-:Y:S04]  /*e2e0*/  STS.U16 [R7+UR4+0x21800], R27 ;  /* 0x0218001b07007988 */ /* 0x0001e80008000404 */
[----:B0-----:R-:W3:Y:S04]  /*e2f0*/  LDL.LU R27, [R1+0x1a00] ;  /* 0x001a0000011b7983 */ /* 0x001ee80000300800 */
[----:B--2---:R-:W-:Y:S04]  /*e300*/  STS.U16 [R7+UR4+0x22800], R25 ;  /* 0x0228001907007988 */ /* 0x004fe80008000404 */
[----:B---3--:R0:W-:Y:S04]  /*e310*/  STS.U16 [R7+UR4+0x22000], R27 ;  /* 0x0220001b07007988 */ /* 0x0081e80008000404 */
[----:B0-----:R-:W2:Y:S04]  /*e320*/  LDL.LU R27, [R1+0x10] ;  /* 0x00001000011b7983 */ /* 0x001ea80000300800 */
[----:B------:R-:W3:Y:S04]  /*e330*/  LDL.LU R25, [R1+0x18] ;  /* 0x0000180001197983 */ /* 0x000ee80000300800 */
[----:B------:R0:W-:Y:S04]  /*e340*/  STS.U16 [R7+UR4+0x25000], R13 ;  /* 0x0250000d07007988 */ /* 0x0001e80008000404 */
[----:B------:R-:W-:Y:S01]  /*e350*/  STS.U16 [R7+UR4+0x23000], R23 ;  /* 0x0230001707007988 */ /* 0x000fe20008000404 */
[----:B0-----:R-:W-:-:S03]  /*e360*/  LOP3.LUT R13, R7, 0x40, RZ, 0x3c, !PT ;  /* 0x00000040070d7812 */ /* 0x001fc600078e3cff */
        /* <DEDUP_REMOVED lines=9> */
[----:B----4-:R-:W-:Y:S04]  /*e400*/  STS.U16 [R13+UR4+0x22400], R26 ;  /* 0x0224001a0d007988 */ /* 0x010fe80008000404 */
[----:B--2---:R-:W-:Y:S04]  /*e410*/  STS.U16 [R13+UR4+0x20c00], R27 ;  /* 0x020c001b0d007988 */ /* 0x004fe80008000404 */
[----:B---3--:R0:W-:Y:S04]  /*e420*/  STS.U16 [R13+UR4+0x20400], R25 ;  /* 0x020400190d007988 */ /* 0x0081e80008000404 */
[----:B0-----:R-:W2:Y:S04]  /*e430*/  LDL.LU.64 R24, [R1+0x2d0] ;  /* 0x0002d00001187983 */ /* 0x001ea80000300a00 */
[----:B------:R-:W3:Y:S04]  /*e440*/  LDL.LU.64 R26, [R1+0x2d8] ;  /* 0x0002d800011a7983 */ /* 0x000ee80000300a00 */
        /* <DEDUP_REMOVED lines=11> */
[----:B------:R-:W-:Y:S01]  /*e500*/  STS.U16 [R13+UR4+0x27c00], R10 ;  /* 0x027c000a0d007988 */ /* 0x000fe20008000404 */
[----:B------:R-:W-:Y:S06]  /*e510*/  BAR.SYNC.DEFER_BLOCKING 0x0 ;  /* 0x0000000000007b1d */ /* 0x000fec0000010000 */
[----:B------:R-:W0:Y:S04]  /*e520*/  LDSM.16.M88.4 R12, [R29+UR4+0x22000] ;  /* 0x022000041d0c783b */ /* 0x000e280008000200 */
[----:B------:R-:W1:Y:S04]  /*e530*/  LDSM.16.M88.4 R4, [R29+UR4+0x21000] ;  /* 0x021000041d04783b */ /* 0x000e680008000200 */
[----:B------:R-:W4:Y:S04]  /*e540*/  LDSM.16.M88.4 R16, [R29+UR4+0x20000] ;  /* 0x020000041d10783b */ /* 0x000f280008000200 */
[----:B------:R-:W-:Y:S04]  /*e550*/  LDSM.16.MT88.4 R20, [R28] ;  /* 0x000000001c14783b */ /* 0x000fe80000004200 */
[----:B------:R-:W-:Y:S01]  /*e560*/  LDSM.16.M88.4 R8, [R29+UR4+0x24000] ;  /* 0x024000041d08783b */ /* 0x000fe20008000200 */
[----:B0-----:R-:W-:-:S03]  /*e570*/  IMAD.MOV.U32 R0, RZ, RZ, R15 ;  /* 0x000000ffff007224 */ /* 0x001fc600078e000f */
[----:B---3--:R-:W-:Y:S04]  /*e580*/  STL.64 [R1+0x19f8], R26 ;  /* 0x0019f81a01007387 */ /* 0x008fe80000100a00 */
[----:B--2---:R-:W-:Y:S04]  /*e590*/  STL.64 [R1+0x19f0], R24 ;  /* 0x0019f01801007387 */ /* 0x004fe80000100a00 */
[----:B------:R-:W0:Y:S04]  /*e5a0*/  LDSM.16.M88.4 R24, [R29+UR4+0x25000] ;  /* 0x025000041d18783b */ /* 0x000e280008000200 */
[----:B-1----:R-:W-:Y:S04]  /*e5b0*/  STL.64 [R1+0x90], R4 ;  /* 0x0000900401007387 */ /* 0x002fe80000100a00 */
[----:B------:R-:W-:Y:S04]  /*e5c0*/  STL.64 [R1+0x98], R6 ;  /* 0x0000980601007387 */ /* 0x000fe80000100a00 */
[----:B----4-:R-:W-:Y:S04]  /*e5d0*/  STL.64 [R1+0xa0], R16 ;  /* 0x0000a01001007387 */ /* 0x010fe80000100a00 */
[----:B------:R-:W-:Y:S04]  /*e5e0*/  STL.64 [R1+0xa8], R18 ;  /* 0x0000a81201007387 */ /* 0x000fe80000100a00 */
[----:B------:R-:W-:Y:S04]  /*e5f0*/  STL [R1+0x19a8], R0 ;  /* 0x0019a80001007387 */ /* 0x000fe80000100800 */
[----:B------:R-:W-:Y:S04]  /*e600*/  STL.64 [R1+0x80], R12 ;  /* 0x0000800c01007387 */ /* 0x000fe80000100a00 */
[----:B------:R-:W-:Y:S04]  /*e610*/  STL.64 [R1+0x88], R14 ;  /* 0x0000880e01007387 */ /* 0x000fe80000100a00 */
[----:B------:R1:W-:Y:S04]  /*e620*/  STL.64 [R1+0x19e8], R12 ;  /* 0x0019e80c01007387 */ /* 0x0003e80000100a00 */
[----:B------:R-:W2:Y:S04]  /*e630*/  LDSM.16.M88.4 R4, [R29+UR4+0x23000] ;  /* 0x023000041d04783b */ /* 0x000ea80008000200 */
[----:B-1----:R-:W3:Y:S04]  /*e640*/  LDL.64 R12, [R1+0x90] ;  /* 0x00009000010c7983 */ /* 0x002ee80000100a00 */
[----:B0-----:R-:W-:Y:S04]  /*e650*/  STL.64 [R1+0x50], R24 ;  /* 0x0000501801007387 */ /* 0x001fe80000100a00 */
[----:B------:R0:W-:Y:S04]  /*e660*/  STL.64 [R1+0x58], R26 ;  /* 0x0000581a01007387 */ /* 0x0001e80000100a00 */
[----:B0-----:R-:W4:Y:S04]  /*e670*/  LDL.LU.64 R26, [R1+0x19f8] ;  /* 0x0019f800011a7983 */ /* 0x001f280000300a00 */
[----:B------:R-:W4:Y:S02]  /*e680*/  LDL.LU.64 R24, [R1+0x19f0] ;  /* 0x0019f00001187983 */ /* 0x000f240000300a00 */
[----:B----4-:R-:W-:-:S15]  /*e690*/  HMMA.16816.F32 R24, R20, R16, R24 ;  /* 0x000000101418723c */ /* 0x010fde0000001818 */
[----:B------:R-:W-:-:S04]  /*e6a0*/  NOP ;  /* 0x0000000000007918 */ /* 0x000fc80000000000 */
[----:B------:R0:W-:Y:S04]  /*e6b0*/  STL.64 [R1+0x140], R24 ;  /* 0x0001401801007387 */ /* 0x0001e80000100a00 */
[----:B------:R-:W-:Y:S04]  /*e6c0*/  STL.64 [R1+0x148], R26 ;  /* 0x0001481a01007387 */ /* 0x000fe80000100a00 */
[----:B--2---:R-:W-:Y:S04]  /*e6d0*/  STL.64 [R1+0x70], R4 ;  /* 0x0000700401007387 */ /* 0x004fe80000100a00 */
[----:B------:R-:W-:Y:S01]  /*e6e0*/  STL.64 [R1+0x78], R6 ;  /* 0x0000780601007387 */ /* 0x000fe20000100a00 */
[----:B0-----:R-:W-:-:S03]  /*e6f0*/  IMAD.MOV.U32 R24, RZ, RZ, R17 ;  /* 0x000000ffff187224 */ /* 0x001fc600078e0011 */
[----:B------:R0:W-:Y:S01]  /*e700*/  STL.64 [R1+0x19e0], R4 ;  /* 0x0019e00401007387 */ /* 0x0001e20000100a00 */
[----:B------:R-:W-:-:S03]  /*e710*/  IMAD.MOV.U32 R25, RZ, RZ, R16 ;  /* 0x000000ffff197224 */ /* 0x000fc600078e0010 */
[----:B------:R-:W1:Y:S04]  /*e720*/  LDSM.16.M88.4 R16, [R29+UR4+0x26000] ;  /* 0x026000041d10783b */ /* 0x000e680008000200 */
[----:B0-----:R-:W2:Y:S04]  /*e730*/  LDL.LU.64 R4, [R1+0x270] ;  /* 0x0002700001047983 */ /* 0x001ea80000300a00 */
[----:B------:R-:W2:Y:S04]  /*e740*/  LDL.LU.64 R6, [R1+0x278] ;  /* 0x0002780001067983 */ /* 0x000ea80000300a00 */
[----:B------:R-:W-:Y:S04]  /*e750*/  STL.64 [R1+0x60], R8 ;  /* 0x0000600801007387 */ /* 0x000fe80000100a00 */
[----:B------:R-:W-:Y:S04]  /*e760*/  STL.64 [R1+0x68], R10 ;  /* 0x0000680a01007387 */ /* 0x000fe80000100a00 */
[----:B------:R0:W-:Y:S04]  /*e770*/  STL.64 [R1+0x19d8], R8 ;  /* 0x0019d80801007387 */ /* 0x0001e80000100a00 */
[----:B0-----:R-:W4:Y:S04]  /*e780*/  LDL.LU.64 R8, [R1+0x250] ;  /* 0x0002500001087983 */ /* 0x001f280000300a00 */
[----:B------:R-:W4:Y:S04]  /*e790*/  LDL.LU.64 R10, [R1+0x258] ;  /* 0x00025800010a7983 */ /* 0x000f280000300a00 */
[----:B------:R-:W-:Y:S04]  /*e7a0*/  STL [R1+0x19b4], R24 ;  /* 0x0019b41801007387 */ /* 0x000fe80000100800 */
[----:B------:R0:W-:Y:S04]  /*e7b0*/  STL [R1+0x19b0], R25 ;  /* 0x0019b01901007387 */ /* 0x0001e80000100800 */
[----:B0-----:R-:W3:Y:S04]  /*e7c0*/  LDL.LU.64 R24, [R1+0x2a0] ;  /* 0x0002a00001187983 */ /* 0x001ee80000300a00 */
[----:B------:R-:W3:Y:S02]  /*e7d0*/  LDL.LU.64 R26, [R1+0x2a8] ;  /* 0x0002a800011a7983 */ /* 0x000ee40000300a00 */
[----:B---3--:R-:W-:-:S15]  /*e7e0*/  HMMA.16816.F32 R24, R20, R12, R24 ;  /* 0x0000000c1418723c */ /* 0x008fde0000001818 */
[----:B------:R-:W-:-:S04]  /*e7f0*/  NOP ;  /* 0x0000000000007918 */ /* 0x000fc80000000000 */
[----:B------:R-:W-:Y:S04]  /*e800*/  STL.64 [R1+0x130], R24 ;  /* 0x0001301801007387 */ /* 0x000fe80000100a00 */
[----:B------:R0:W-:Y:S02]  /*e810*/  STL.64 [R1+0x138], R26 ;  /* 0x0001381a01007387 */ /* 0x0001e40000100a00 */
[----:B0-----:R-:W-:Y:S02]  /*e820*/  IMAD.MOV.U32 R27, RZ, RZ, R12 ;  /* 0x000000ffff1b7224 */ /* 0x001fe400078e000c */
[----:B------:R-:W-:Y:S02]  /*e830*/  IMAD.MOV.U32 R26, RZ, RZ, R13 ;  /* 0x000000ffff1a7224 */ /* 0x000fe400078e000d */
[----:B------:R-:W0:Y:S04]  /*e840*/  LDSM.16.M88.4 R12, [R29+UR4+0x27000] ;  /* 0x027000041d0c783b */ /* 0x000e280008000200 */
[----:B-1----:R-:W-:Y:S04]  /*e850*/  STL.64 [R1+0x48], R18 ;  /* 0x0000481201007387 */ /* 0x002fe80000100a00 */
[----:B------:R1:W-:Y:S04]  /*e860*/  STL.64 [R1+0x19d0], R16 ;  /* 0x0019d01001007387 */ /* 0x0003e80000100a00 */
[----:B-1----:R-:W3:Y:S04]  /*e870*/  LDL.64 R16, [R1+0x50] ;  /* 0x0000500001107983 */ /* 0x002ee80000100a00 */
[----:B0-----:R0:W-:Y:S04]  /*e880*/  STL.64 [R1], R12 ;  /* 0x0000000c01007387 */ /* 0x0011e80000100a00 */
[----:B------:R2:W-:Y:S04]  /*e890*/  STL.64 [R1+0x8], R14 ;  /* 0x0000080e01007387 */ /* 0x0005e80000100a00 */
[----:B0-----:R-:W2:Y:S01]  /*e8a0*/  LDL.LU.64 R12, [R1+0x19e8] ;  /* 0x0019e800010c7983 */ /* 0x001ea20000300a00 */
[----:B------:R-:W-:-:S05]  /*e8b0*/  IMAD.MOV.U32 R0, RZ, RZ, R15 ;  /* 0x000000ffff007224 */ /* 0x000fca00078e000f */
[----:B------:R-:W-:Y:S04]  /*e8c0*/  STL [R1+0x19ac], R0 ;  /* 0x0019ac0001007387 */ /* 0x000fe80000100800 */
[----:B------:R-:W-:Y:S01]  /*e8d0*/  STL [R1+0x1770], R29 ;  /* 0x0017701d01007387 */ /* 0x000fe20000100800 */
[----:B--2---:R-:W-:Y:S03]  /*e8e0*/  HMMA.16816.F32 R12, R20, R12, R4 ;  /* 0x0000000c140c723c */ /* 0x004fe60000001804 */
[----:B------:R-:W4:-:S15]  /*e8f0*/  LDL.LU.64 R4, [R1+0x19e0] ;  /* 0x0019e00001047983 */ /* 0x000f1e0000300a00 */
[----:B------:R-:W-:Y:S01]  /*e900*/  NOP ;  /* 0x0000000000007918 */ /* 0x000fe20000000000 */
[----:B------:R0:W-:Y:S04]  /*e910*/  STL.64 [R1+0x120], R12 ;  /* 0x0001200c01007387 */ /* 0x0001e80000100a00 */
[----:B------:R1:W-:Y:S04]  /*e920*/  STL.64 [R1+0x128], R14 ;  /* 0x0001280e01007387 */ /* 0x0003e80000100a00 */
[----:B0-----:R-:W3:Y:S04]  /*e930*/  LDL.LU.64 R12, [R1+0x210] ;  /* 0x00021000010c7983 */ /* 0x001ee80000300a00 */
[----:B-1----:R-:W3:Y:S01]  /*e940*/  LDL.LU.64 R14, [R1+0x218] ;  /* 0x00021800010e7983 */ /* 0x002ee20000300a00 */
[----:B----4-:R-:W-:Y:S01]  /*e950*/  HMMA.16816.F32 R8, R20, R4, R8 ;  /* 0x000000041408723c */ /* 0x010fe20000001808 */
[----:B------:R-:W-:-:S02]  /*e960*/  IMAD.MOV.U32 R24, RZ, RZ, R4 ;  /* 0x000000ffff187224 */ /* 0x000fc400078e0004 */
[----:B------:R-:W-:Y:S02]  /*e970*/  IMAD.MOV.U32 R25, RZ, RZ, R5 ;  /* 0x000000ffff197224 */ /* 0x000fe400078e0005 */
[----:B------:R-:W-:-:S14]  /*e980*/  LDSM.16.MT88.4 R4, [R28+0x100] ;  /* 0x000100001c04783b */ /* 0x000fdc0000004200 */
[----:B------:R0:W-:Y:S04]  /*e990*/  STL.64 [R1+0x110], R8 ;  /* 0x0001100801007387 */ /* 0x0001e80000100a00 */
[----:B------:R-:W-:Y:S04]  /*e9a0*/  STL.64 [R1+0x118], R10 ;  /* 0x0001180a01007387 */ /* 0x000fe80000100a00 */
[----:B0-----:R-:W2:Y:S04]  /*e9b0*/  LDL.LU.64 R8, [R1+0x19d8] ;  /* 0x0019d80001087983 */ /* 0x001ea80000300a00 */
[----:B------:R-:W-:Y:S04]  /*e9c0*/  STL.64 [R1+0x19c0], R26 ;  /* 0x0019c01a01007387 */ /* 0x000fe80000100a00 */
[----:B------:R0:W-:Y:S04]  /*e9d0*/  STL.64 [R1+0x19b8], R24 ;  /* 0x0019b81801007387 */ /* 0x0001e80000100a00 */
[----:B0-----:R-:W4:Y:S04]  /*e9e0*/  LDL.LU.64 R24, [R1] ;  /* 0x0000000001187983 */ /* 0x001f280000300a00 */
[----:B----4-:R0:W-:Y:S04]  /*e9f0*/  STL.64 [R1+0x19c8], R24 ;  /* 0x0019c81801007387 */ /* 0x0101e80000100a00 */
[----:B0-----:R-:W4:Y:S04]  /*ea00*/  LDL.LU.64 R24, [R1+0x220] ;  /* 0x0002200001187983 */ /* 0x001f280000300a00 */
[----:B------:R-:W4:Y:S01]  /*ea10*/  LDL.LU.64 R26, [R1+0x228] ;  /* 0x00022800011a7983 */ /* 0x000f220000300a00 */
[----:B--2---:R-:W-:-:S02]  /*ea20*/  IMAD.MOV.U32 R0, RZ, RZ, R8 ;  /* 0x000000ffff007224 */ /* 0x004fc400078e0008 */
[----:B------:R-:W-:Y:S01]  /*ea30*/  IMAD.MOV.U32 R29, RZ, RZ, R9 ;  /* 0x000000ffff1d7224 */ /* 0x000fe200078e0009 */
[C---:B---3--:R-:W-:Y:S08]  /*ea40*/  HMMA.16816.F32 R12, R20.reuse, R16, R12 ;  /* 0x00000010140c723c */ /* 0x048ff0000000180c */
[----:B----4-:R-:W-:Y:S01]  /*ea50*/  HMMA.16816.F32 R24, R20, R8, R24 ;  /* 0x000000081418723c */ /* 0x010fe20000001818 */
[----:B------:R-:W0:-:S15]  /*ea60*/  LDSM.16.MT88.4 R8, [R28+0x200] ;  /* 0x000200001c08783b */ /* 0x000e1e0000004200 */
[----:B------:R-:W-:-:S03]  /*ea70*/  NOP ;  /* 0x0000000000007918 */ /* 0x000fc60000000000 */
[----:B------:R1:W-:Y:S04]  /*ea80*/  STL.64 [R1+0x100], R24 ;  /* 0x0001001801007387 */ /* 0x0003e80000100a00 */
[----:B------:R2:W-:Y:S04]  /*ea90*/  STL.64 [R1+0x108], R26 ;  /* 0x0001081a01007387 */ /* 0x0005e80000100a00 */
[----:B-1----:R-:W3:Y:S04]  /*eaa0*/  LDL.LU.64 R24, [R1+0x200] ;  /* 0x0002000001187983 */ /* 0x002ee80000300a00 */
[----:B--2---:R-:W3:Y:S04]  /*eab0*/  LDL.LU.64 R26, [R1+0x208] ;  /* 0x00020800011a7983 */ /* 0x004ee80000300a00 */
[----:B0-----:R0:W-:Y:S04]  /*eac0*/  STL.64 [R1+0x1958], R10 ;  /* 0x0019580a01007387 */ /* 0x0011e80000100a00 */
[----:B------:R-:W-:Y:S01]  /*ead0*/  STL.64 [R1+0x1950], R8 ;  /* 0x0019500801007387 */ /* 0x000fe20000100a00 */
[----:B0-----:R-:W-:-:S02]  /*eae0*/  IMAD.MOV.U32 R11, RZ, RZ, R16 ;  /* 0x000000ffff0b7224 */ /* 0x001fc400078e0010 */
[----:B------:R-:W-:Y:S02]  /*eaf0*/  IMAD.MOV.U32 R10, RZ, RZ, R17 ;  /* 0x000000ffff0a7224 */ /* 0x000fe400078e0011 */
[----:B------:R-:W3:Y:S01]  /*eb00*/  LDL.LU.64 R16, [R1+0x19d0] ;  /* 0x0019d00001107983 */ /* 0x000ee20000300a00 */
[----:B------:R-:W-:Y:S02]  /*eb10*/  IMAD.MOV.U32 R3, RZ, RZ, R14 ;  /* 0x000000ffff037224 */ /* 0x000fe400078e000e */
[----:B------:R-:W-:Y:S01]  /*eb20*/  IMAD.MOV.U32 R2, RZ, RZ, R15 ;  /* 0x000000ffff027224 */ /* 0x000fe200078e000f */
[----:B------:R-:W-:Y:S04]  /*eb30*/  STL.64 [R1+0xf0], R12 ;  /* 0x0000f00c01007387 */ /* 0x000fe80000100a00 */
[----:B------:R-:W0:Y:S04]  /*eb40*/  LDSM.16.MT88.4 R12, [R28+0x300] ;  /* 0x000300001c0c783b */ /* 0x000e280000004200 */
[----:B------:R-:W-:Y:S04]  /*eb50*/  STL [R1+0x183c], R2 ;  /* 0x00183c0201007387 */ /* 0x000fe80000100800 */
[----:B------:R-:W-:Y:S04]  /*eb60*/  STL [R1+0x1838], R3 ;  /* 0x0018380301007387 */ /* 0x000fe80000100800 */
[----:B0-----:R-:W-:Y:S04]  /*eb70*/  STL.64 [R1+0x18f8], R14 ;  /* 0x0018f80e01007387 */ /* 0x001fe80000100a00 */
[----:B------:R0:W-:Y:S04]  /*eb80*/  STL.64 [R1+0x18f0], R12 ;  /* 0x0018f00c01007387 */ /* 0x0001e80000100a00 */
[----:B0-----:R-:W2:Y:S04]  /*eb90*/  LDL.LU.64 R12, [R1+0x1f0] ;  /* 0x0001f000010c7983 */ /* 0x001ea80000300a00 */
[----:B------:R-:W2:Y:S01]  /*eba0*/  LDL.LU.64 R14, [R1+0x1f8] ;  /* 0x0001f800010e7983 */ /* 0x000ea20000300a00 */
[----:B---3--:R-:W-:-:S15]  /*ebb0*/  HMMA.16816.F32 R24, R20, R16, R24 ;  /* 0x000000101418723c */ /* 0x008fde0000001818 */
[----:B------:R-:W-:-:S04]  /*ebc0*/  NOP ;  /* 0x0000000000007918 */ /* 0x000fc80000000000 */
[----:B------:R0:W-:Y:S04]  /*ebd0*/  STL.64 [R1+0xe0], R24 ;  /* 0x0000e01801007387 */ /* 0x0001e80000100a00 */
[----:B------:R-:W-:Y:S04]  /*ebe0*/  STL.64 [R1+0xe8], R26 ;  /* 0x0000e81a01007387 */ /* 0x000fe80000100a00 */
[----:B0-----:R-:W2:Y:S01]  /*ebf0*/  LDL.LU.64 R24, [R1+0x19c8] ;  /* 0x0019c80001187983 */ /* 0x001ea20000300a00 */
[----:B------:R-:W-:Y:S02]  /*ec00*/  IMAD.MOV.U32 R9, RZ, RZ, R16 ;  /* 0x000000ffff097224 */ /* 0x000fe400078e0010 */
[----:B------:R-:W-:-:S02]  /*ec10*/  IMAD.MOV.U32 R8, RZ, RZ, R17 ;  /* 0x000000ffff087224 */ /* 0x000fc400078e0011 */
[----:B------:R-:W0:Y:S04]  /*ec20*/  LDSM.16.MT88.4 R16, [R28+0x4000] ;  /* 0x004000001c10783b */ /* 0x000e280000004200 */
[----:B0-----:R0:W-:Y:S04]  /*ec30*/  STL.64 [R1+0x1860], R18 ;  /* 0x0018601201007387 */ /* 0x0011e80000100a00 */
[----:B------:R1:W-:Y:S04]  /*ec40*/  STL.64 [R1+0x1858], R16 ;  /* 0x0018581001007387 */ /* 0x0003e80000100a00 */
[----:B------:R-:W3:Y:S01]  /*ec50*/  LDL.LU.64 R26, [R1+0x19c0] ;  /* 0x0019c000011a7983 */ /* 0x000ee20000300a00 */
[----:B--2---:R-:W-:Y:S01]  /*ec60*/  HMMA.16816.F32 R12, R20, R24, R12 ;  /* 0x00000018140c723c */ /* 0x004fe2000000180c */
[----:B0-----:R-:W-:-:S02]  /*ec70*/  IMAD.MOV.U32 R19, RZ, RZ, R24 ;  /* 0x000000ffff137224 */ /* 0x001fc400078e0018 */
[----:B------:R-:W-:Y:S02]  /*ec80*/  IMAD.MOV.U32 R18, RZ, RZ, R25 ;  /* 0x000000ffff127224 */ /* 0x000fe400078e0019 */
[----:B------:R-:W2:Y:S01]  /*ec90*/  LDL.LU.64 R24, [R1+0x19b8] ;  /* 0x0019b80001187983 */ /* 0x000ea20000300a00 */
[----:B-1----:R-:W-:Y:S02]  /*eca0*/  IMAD.MOV.U32 R16, RZ, RZ, R9 ;  /* 0x000000ffff107224 */ /* 0x002fe400078e0009 */
[----:B------:R-:W-:Y:S02]  /*ecb0*/  IMAD.MOV.U32 R17, RZ, RZ, R8 ;  /* 0x000000ffff117224 */ /* 0x000fe400078e0008 */
[----:B------:R-:W-:Y:S02]  /*ecc0*/  IMAD.MOV.U32 R8, RZ, RZ, R0 ;  /* 0x000000ffff087224 */ /* 0x000fe400078e0000 */
[----:B------:R-:W-:-:S07]  /*ecd0*/  IMAD.MOV.U32 R9, RZ, RZ, R29 ;  /* 0x000000ffff097224 */ /* 0x000fce00078e001d */
[----:B------:R2:W-:Y:S01]  /*ece0*/  STL.64 [R1+0xb0], R12 ;  /* 0x0000b00c01007387 */ /* 0x0005e20000100a00 */
[----:B------:R-:W-:Y:S02]  /*ecf0*/  IMAD.MOV.U32 R2, RZ, RZ, R14 ;  /* 0x000000ffff027224 */ /* 0x000fe400078e000e */
[----:B------:R-:W-:Y:S02]  /*ed00*/  IMAD.MOV.U32 R3, RZ, RZ, R15 ;  /* 0x000000ffff037224 */ /* 0x000fe400078e000f */
[----:B--2---:R-:W-:Y:S02]  /*ed10*/  IMAD.MOV.U32 R12, RZ, RZ, R24 ;  /* 0x000000ffff0c7224 */ /* 0x004fe400078e0018 */
[----:B------:R-:W-:Y:S01]  /*ed20*/  IMAD.MOV.U32 R13, RZ, RZ, R25 ;  /* 0x000000ffff0d7224 */ /* 0x000fe200078e0019 */
[----:B------:R-:W2:Y:S04]  /*ed30*/  LDL.LU R24, [R1+0x19b4] ;  /* 0x0019b40001187983 */ /* 0x000ea80000300800 */
[----:B------:R-:W4:Y:S04]  /*ed40*/  LDL.LU R25, [R1+0x19b0] ;  /* 0x0019b00001197983 */ /* 0x000f280000300800 */
[----:B------:R-:W-:Y:S04]  /*ed50*/  STL.64 [R1+0x1970], R12 ;  /* 0x0019700c01007387 */ /* 0x000fe80000100a00 */
[----:B------:R-:W2:Y:S04]  /*ed60*/  LDL.LU R0, [R1+0x19ac] ;  /* 0x0019ac0001007983 */ /* 0x000ea80000300800 */
[----:B------:R3:W-:Y:S02]  /*ed70*/  STL.64 [R1+0x1978], R8 ;  /* 0x0019780801007387 */ /* 0x0007e40000100a00 */
[----:B---3--:R-:W-:-:S02]  /*ed80*/  IMAD.MOV.U32 R8, RZ, RZ, R27 ;  /* 0x000000ffff087224 */ /* 0x008fc400078e001b */
[----:B------:R-:W-:-:S05]  /*ed90*/  IMAD.MOV.U32 R9, RZ, RZ, R26 ;  /* 0x000000ffff097224 */ /* 0x000fca00078e001a */
[----:B------:R-:W-:Y:S04]  /*eda0*/  STL.64 [R1+0x1990], R8 ;  /* 0x0019900801007387 */ /* 0x000fe80000100a00 */
[----:B------:R-:W3:Y:S04]  /*edb0*/  LDL.LU.64 R12, [R1+0x2e0] ;  /* 0x0002e000010c7983 */ /* 0x000ee80000300a00 */
[----:B------:R-:W2:Y:S04]  /*edc0*/  LDL.LU.64 R14, [R1+0x2e8] ;  /* 0x0002e800010e7983 */ /* 0x000ea80000300a00 */
[----:B--2---:R-:W-:Y:S04]  /*edd0*/  STL.64 [R1+0x1988], R14 ;  /* 0x0019880e01007387 */ /* 0x004fe80000100a00 */
[----:B---3--:R0:W-:Y:S04]  /*ede0*/  STL.64 [R1+0x1980], R12 ;  /* 0x0019800c01007387 */ /* 0x0081e80000100a00 */
[----:B0-----:R-:W2:Y:S04]  /*edf0*/  LDL.LU.64 R12, [R1+0x310] ;  /* 0x00031000010c7983 */ /* 0x001ea80000300a00 */
[----:B------:R-:W3:Y:S01]  /*ee00*/  LDL.LU.64 R14, [R1+0x318] ;  /* 0x00031800010e7983 */ /* 0x000ee20000300a00 */
[----:B----4-:R-:W-:-:S02]  /*ee10*/  IMAD.MOV.U32 R8, RZ, RZ, R25 ;  /* 0x000000ffff087224 */ /* 0x010fc400078e0019 */
[----:B------:R-:W-:Y:S02]  /*ee20*/  IMAD.MOV.U32 R9, RZ, RZ, R24 ;  /* 0x000000ffff097224 */ /* 0x000fe400078e0018 */
[----:B------:R-:W0:Y:S04]  /*ee30*/  LDSM.16.MT88.4 R24, [R28+0x4100] ;  /* 0x004100001c18783b */ /* 0x000e280000004200 */
[----:B---3--:R-:W-:Y:S04]  /*ee40*/  STL.64 [R1+0x19a0], R14 ;  /* 0x0019a00e01007387 */ /* 0x008fe80000100a00 */
[----:B--2---:R1:W-:Y:S04]  /*ee50*/  STL.64 [R1+0x1998], R12 ;  /* 0x0019980c01007387 */ /* 0x0043e80000100a00 */
[----:B-1----:R-:W2:Y:S04]  /*ee60*/  LDL.LU.64 R12, [R1+0x330] ;  /* 0x00033000010c7983 */ /* 0x002ea80000300a00 */
[----:B------:R-:W2:Y:S04]  /*ee70*/  LDL.LU.64 R14, [R1+0x338] ;  /* 0x00033800010e7983 */ /* 0x000ea80000300a00 */
[----:B------:R-:W3:Y:S04]  /*ee80*/  LDL.LU.64 R20, [R1+0x280] ;  /* 0x0002800001147983 */ /* 0x000ee80000300a00 */
[----:B------:R-:W3:Y:S04]  /*ee90*/  LDL.LU.64 R22, [R1+0x288] ;  /* 0x0002880001167983 */ /* 0x000ee80000300a00 */
[----:B------:R-:W-:Y:S04]  /*eea0*/  STL.64 [R1+0x1960], R16 ;  /* 0x0019601001007387 */ /* 0x000fe80000100a00 */
[----:B------:R-:W-:Y:S04]  /*eeb0*/  STL [R1+0x1844], R3 ;  /* 0x0018440301007387 */ /* 0x000fe80000100800 */
[----:B------:R-:W-:Y:S04]  /*eec0*/  STL [R1+0x1840], R2 ;  /* 0x0018400201007387 */ /* 0x000fe80000100800 */
[----:B------:R-:W-:Y:S04]  /*eed0*/  STL [R1+0x1848], R28 ;  /* 0x0018481c01007387 */ /* 0x000fe80000100800 */
[----:B0-----:R0:W-:Y:S04]  /*eee0*/  STL.64 [R1+0x17c8], R26 ;  /* 0x0017c81a01007387 */ /* 0x0011e80000100a00 */
[----:B------:R1:W-:Y:S04]  /*eef0*/  STL.64 [R1+0x17c0], R24 ;  /* 0x0017c01801007387 */ /* 0x0003e80000100a00 */
[----:B0-----:R-:W4:Y:S01]  /*ef00*/  LDL R26, [R1+0x8] ;  /* 0x00000800011a7983 */ /* 0x001f220000100800 */
[----:B------:R-:W-:-:S02]  /*ef10*/  IMAD.MOV.U32 R16, RZ, RZ, R11 ;  /* 0x000000ffff107224 */ /* 0x000fc400078e000b */
[----:B------:R-:W-:Y:S02]  /*ef20*/  IMAD.MOV.U32 R17, RZ, RZ, R10 ;  /* 0x000000ffff117224 */ /* 0x000fe400078e000a */
[----:B------:R-:W-:Y:S02]  /*ef30*/  IMAD.MOV.U32 R27, RZ, RZ, R0 ;  /* 0x000000ffff1b7224 */ /* 0x000fe400078e0000 */
[----:B-1----:R-:W-:Y:S02]  /*ef40*/  IMAD.MOV.U32 R24, RZ, RZ, R19 ;  /* 0x000000ffff187224 */ /* 0x002fe400078e0013 */
[----:B------:R-:W-:Y:S01]  /*ef50*/  IMAD.MOV.U32 R25, RZ, RZ, R18 ;  /* 0x000000ffff197224 */ /* 0x000fe200078e0012 */
[C---:B--2---:R-:W-:Y:S01]  /*ef60*/  HMMA.16816.F32 R8, R4.reuse, R8, R12 ;  /* 0x000000080408723c */ /* 0x044fe2000000180c */
[----:B----4-:R-:W-:Y:S04]  /*ef70*/  STL [R1+0x1900], R26 ;  /* 0x0019001a01007387 */ /* 0x010fe80000100800 */
[----:B------:R-:W2:Y:S04]  /*ef80*/  LDL.LU R0, [R1+0x19a8] ;  /* 0x0019a80001007983 */ /* 0x000ea80000300800 */
[----:B------:R-:W-:Y:S04]  /*ef90*/  STL [R1+0x1904], R27 ;  /* 0x0019041b01007387 */ /* 0x000fe80000100800 */
[----:B------:R0:W-:Y:S04]  /*efa0*/  STL.64 [R1+0x1968], R24 ;  /* 0x0019681801007387 */ /* 0x0001e80000100a00 */
[----:B0-----:R-:W4:Y:S04]  /*efb0*/  LDL.LU.64 R24, [R1+0x80] ;  /* 0x0000800001187983 */ /* 0x001f280000300a00 */
[----:B------:R-:W2:Y:S04]  /*efc0*/  LDL.LU.64 R14, [R1+0x19a0] ;  /* 0x0019a000010e7983 */ /* 0x000ea80000300a00 */
[----:B------:R-:W2:Y:S04]  /*efd0*/  LDL.LU.64 R12, [R1+0x1998] ;  /* 0x00199800010c7983 */ /* 0x000ea80000300a00 */
[----:B------:R0:W-:Y:S04]  /*efe0*/  STL.64 [R1+0x30], R8 ;  /* 0x0000300801007387 */ /* 0x0001e80000100a00 */
[----:B------:R2:W-:Y:S04]  /*eff0*/  STL.64 [R1+0x38], R10 ;  /* 0x0000380a01007387 */ /* 0x0005e80000100a00 */
[----:B0-----:R-:W2:Y:S02]  /*f000*/  LDL.LU.64 R8, [R1+0x1990] ;  /* 0x0019900001087983 */ /* 0x001ea40000300a00 */
[----:B--2---:R-:W-:Y:S02]  /*f010*/  HMMA.16816.F32 R8, R4, R8, R12 ;  /* 0x000000080408723c */ /* 0x004fe4000000180c */
[----:B------:R-:W4:Y:S04]  /*f020*/  LDL.LU.64 R14, [R1+0x1988] ;  /* 0x00198800010e7983 */ /* 0x000f280000300a00 */
[----:B------:R-:W4:-:S13]  /*f030*/  LDL.LU.64 R12, [R1+0x1980] ;  /* 0x00198000010c7983 */ /* 0x000f1a0000300a00 */
[----:B------:R-:W-:Y:S02]  /*f040*/  IMAD.MOV.U32 R2, RZ, RZ, R11 ;  /* 0x000000ffff027224 */ /* 0x000fe400078e000b */
[----:B------:R-:W-:Y:S01]  /*f050*/  IMAD.MOV.U32 R3, RZ, RZ, R10 ;  /* 0x000000ffff037224 */ /* 0x000fe200078e000a */
[----:B------:R0:W-:Y:S01]  /*f060*/  STL [R1+0x20], R8 ;  /* 0x0000200801007387 */ /* 0x0001e20000100800 */
[----:B------:R-:W-:-:S03]  /*f070*/  IMAD.MOV.U32 R28, RZ, RZ, R9 ;  /* 0x000000ffff1c7224 */ /* 0x000fc600078e0009 */
[----:B0-----:R-:W2:Y:S04]  /*f080*/  LDL.LU.64 R8, [R1+0x1978] ;  /* 0x0019780001087983 */ /* 0x001ea80000300a00 */
[----:B------:R-:W-:Y:S04]  /*f090*/  STL [R1+0x1854], R2 ;  /* 0x0018540201007387 */ /* 0x000fe80000100800 */
[----:B------:R-:W-:Y:S04]  /*f0a0*/  STL [R1+0x1850], R3 ;  /* 0x0018500301007387 */ /* 0x000fe80000100800 */
[----:B------:R-:W-:Y:S01]  /*f0b0*/  STL [R1+0x184c], R28 ;  /* 0x00184c1c01007387 */ /* 0x000fe20000100800 */
[----:B----4-:R-:W-:-:S15]  /*f0c0*/  HMMA.16816.F32 R12, R4, R24, R12 ;  /* 0x00000018040c723c */ /* 0x010fde000000180c */
[----:B------:R-:W-:-:S04]  /*f0d0*/  NOP ;  /* 0x0000000000007918 */ /* 0x000fc80000000000 */
[----:B------:R0:W-:Y:S04]  /*f0e0*/  STL.64 [R1+0x10], R12 ;  /* 0x0000100c01007387 */ /* 0x0001e80000100a00 */
[----:B------:R1:W-:Y:S04]  /*f0f0*/  STL.64 [R1+0x18], R14 ;  /* 0x0000180e01007387 */ /* 0x0003e80000100a00 */
[----:B0-----:R-:W3:Y:S01]  /*f100*/  LDL.LU.64 R12, [R1+0x1970] ;  /* 0x00197000010c7983 */ /* 0x001ee20000300a00 */
[----:B------:R-:W-:Y:S02]  /*f110*/  IMAD.MOV.U32 R3, RZ, RZ, R24 ;  /* 0x000000ffff037224 */ /* 0x000fe400078e0018 */
[----:B------:R-:W-:-:S02]  /*f120*/  IMAD.MOV.U32 R2, RZ, RZ, R25 ;  /* 0x000000ffff027224 */ /* 0x000fc400078e0019 */
[----:B------:R-:W4:Y:S04]  /*f130*/  LDL.LU.64 R24, [R1+0x190] ;  /* 0x0001900001187983 */ /* 0x000f280000300a00 */
[----:B------:R-:W4:Y:S01]  /*f140*/  LDL.LU.64 R26, [R1+0x198] ;  /* 0x00019800011a7983 */ /* 0x000f220000300a00 */
[----:B---3--:R-:W-:Y:S03]  /*f150*/  HMMA.16816.F32 R20, R4, R12, R20 ;  /* 0x0000000c0414723c */ /* 0x008fe60000001814 */
[----:B------:R-:W3:Y:S04]  /*f160*/  LDL.LU.64 R12, [R1+0x240] ;  /* 0x00024000010c7983 */ /* 0x000ee80000300a00 */
[----:B-1----:R-:W3:-:S12]  /*f170*/  LDL.LU.64 R14, [R1+0x248] ;  /* 0x00024800010e7983 */ /* 0x002ed80000300a00 */
[----:B------:R0:W-:Y:S04]  /*f180*/  STL.64 [R1+0x1780], R22 ;  /* 0x0017801601007387 */ /* 0x0001e80000100a00 */
[----:B------:R1:W-:Y:S04]  /*f190*/  STL.64 [R1+0x1778], R20 ;  /* 0x0017781401007387 */ /* 0x0003e80000100a00 */
[----:B0-----:R-:W2:Y:S01]  /*f1a0*/  LDL R22, [R1+0x88] ;  /* 0x0000880001167983 */ /* 0x001ea20000100800 */
[----:B------:R-:W-:Y:S02]  /*f1b0*/  IMAD.MOV.U32 R23, RZ, RZ, R0 ;  /* 0x000000ffff177224 */ /* 0x000fe400078e0000 */
[----:B-1----:R-:W-:-:S02]  /*f1c0*/  IMAD.MOV.U32 R20, RZ, RZ, R3 ;  /* 0x000000ffff147224 */ /* 0x002fc400078e0003 */
[----:B------:R-:W-:Y:S01]  /*f1d0*/  IMAD.MOV.U32 R21, RZ, RZ, R2 ;  /* 0x000000ffff157224 */ /* 0x000fe200078e0002 */
[----:B--2---:R-:W-:Y:S04]  /*f1e0*/  STL.64 [R1+0x1930], R22 ;  /* 0x0019301601007387 */ /* 0x004fe80000100a00 */
[----:B------:R0:W-:Y:S04]  /*f1f0*/  STL.64 [R1+0x1928], R20 ;  /* 0x0019281401007387 */ /* 0x0001e80000100a00 */
[----:B0-----:R-:W2:Y:S04]  /*f200*/  LDL.LU.64 R20, [R1+0x90] ;  /* 0x0000900001147983 */ /* 0x001ea80000300a00 */
[----:B--2---:R0:W-:Y:S04]  /*f210*/  STL.64 [R1+0x1948], R20 ;  /* 0x0019481401007387 */ /* 0x0041e80000100a00 */
[----:B0-----:R-:W2:Y:S04]  /*f220*/  LDL.LU.64 R20, [R1+0x260] ;  /* 0x0002600001147983 */ /* 0x001ea80000300a00 */
[----:B------:R-:W2:Y:S01]  /*f230*/  LDL.LU.64 R22, [R1+0x268] ;  /* 0x0002680001167983 */ /* 0x000ea20000300a00 */
[----:B----4-:R-:W-:-:S15]  /*f240*/  HMMA.16816.F32 R16, R4, R16, R24 ;  /* 0x000000100410723c */ /* 0x010fde0000001818 */
[----:B------:R-:W-:-:S04]  /*f250*/  NOP ;  /* 0x0000000000007918 */ /* 0x000fc80000000000 */
[----:B------:R-:W-:Y:S01]  /*f260*/  IMAD.MOV.U32 R29, RZ, RZ, R17 ;  /* 0x000000ffff1d7224 */ /* 0x000fe200078e0011 */
[----:B--2---:R-:W-:-:S15]  /*f270*/  HMMA.16816.F32 R8, R4, R8, R20 ;  /* 0x000000080408723c */ /* 0x004fde0000001814 */
[----:B------:R-:W-:-:S04]  /*f280*/  NOP ;  /* 0x0000000000007918 */ /* 0x000fc80000000000 */
[----:B------:R-:W-:Y:S01]  /*f290*/  IMAD.MOV.U32 R2, RZ, RZ, R9 ;  /* 0x000000ffff027224 */ /* 0x000fe200078e0009 */
[----:B------:R0:W-:Y:S01]  /*f2a0*/  STL [R1+0xd0], R8 ;  /* 0x0000d00801007387 */ /* 0x0001e20000100800 */
[----:B------:R-:W-:Y:S02]  /*f2b0*/  IMAD.MOV.U32 R3, RZ, RZ, R10 ;  /* 0x000000ffff037224 */ /* 0x000fe400078e000a */
[----:B------:R-:W-:Y:S01]  /*f2c0*/  IMAD.MOV.U32 R28, RZ, RZ, R11 ;  /* 0x000000ffff1c7224 */ /* 0x000fe200078e000b */
[----:B0-----:R-:W2:Y:S04]  /*f2d0*/  LDL.LU.64 R8, [R1+0x1e0] ;  /* 0x0001e00001087983 */ /* 0x001ea80000300a00 */
[----:B------:R-:W2:Y:S04]  /*f2e0*/  LDL.LU.64 R10, [R1+0x1e8] ;  /* 0x0001e800010a7983 */ /* 0x000ea80000300a00 */
[----:B------:R-:W4:Y:S04]  /*f2f0*/  LDL.LU.64 R20, [R1+0x320] ;  /* 0x0003200001147983 */ /* 0x000f280000300a00 */
[----:B------:R-:W4:Y:S04]  /*f300*/  LDL.LU.64 R22, [R1+0x328] ;  /* 0x0003280001167983 */ /* 0x000f280000300a00 */
[----:B------:R-:W2:Y:S04]  /*f310*/  LDL.LU.64 R24, [R1+0x1968] ;  /* 0x0019680001187983 */ /* 0x000ea80000300a00 */
[----:B------:R0:W-:Y:S04]  /*f320*/  STL [R1+0x190], R16 ;  /* 0x0001901001007387 */ /* 0x0001e80000100800 */
[----:B------:R-:W-:Y:S04]  /*f330*/  STL [R1+0x198], R18 ;  /* 0x0001981201007387 */ /* 0x000fe80000100800 */
[----:B0-----:R-:W3:Y:S02]  /*f340*/  LDL.LU.64 R16, [R1+0x1960] ;  /* 0x0019600001107983 */ /* 0x001ee40000300a00 */
[----:B---3--:R-:W-:-:S15]  /*f350*/  HMMA.16816.F32 R12, R4, R16, R12 ;  /* 0x00000010040c723c */ /* 0x008fde000000180c */
[----:B------:R-:W-:-:S04]  /*f360*/  NOP ;  /* 0x0000000000007918 */ /* 0x000fc80000000000 */
[----:B------:R0:W-:Y:S04]  /*f370*/  STL.64 [R1+0x220], R12 ;  /* 0x0002200c01007387 */ /* 0x0001e80000100a00 */
[----:B------:R1:W-:Y:S04]  /*f380*/  STL.64 [R1+0x228], R14 ;  /* 0x0002280e01007387 */ /* 0x0003e80000100a00 */
[----:B0-----:R-:W3:Y:S04]  /*f390*/  LDL.LU.64 R12, [R1+0x2c0] ;  /* 0x0002c000010c7983 */ /* 0x001ee80000300a00 */
[----:B-1----:R-:W3:Y:S01]  /*f3a0*/  LDL.LU.64 R14, [R1+0x2c8] ;  /* 0x0002c800010e7983 */ /* 0x002ee20000300a00 */
[----:B--2---:R-:W-:Y:S03]  /*f3b0*/  HMMA.16816.F32 R4, R4, R24, R8 ;  /* 0x000000180404723c */ /* 0x004fe60000001808 */
[----:B---3--:R-:W-:Y:S04]  /*f3c0*/  STL.64 [R1+0x1940], R14 ;  /* 0x0019400e01007387 */ /* 0x008fe80000100a00 */
[----:B------:R0:W-:Y:S04]  /*f3d0*/  STL.64 [R1+0x1938], R12 ;  /* 0x0019380c01007387 */ /* 0x0001e80000100a00 */
[----:B0-----:R-:W2:Y:S04]  /*f3e0*/  LDL.LU.64 R12, [R1+0x2f0] ;  /* 0x0002f000010c7983 */ /* 0x001ea80000300a00 */
[----:B------:R-:W2:Y:S04]  /*f3f0*/  LDL.LU.64 R14, [R1+0x2f8] ;  /* 0x0002f800010e7983 */ /* 0x000ea80000300a00 */
[----:B------:R0:W-:Y:S04]  /*f400*/  STL.64 [R1+0x1920], R16 ;  /* 0x0019201001007387 */ /* 0x0001e80000100a00 */
[----:B0-----:R-:W4:Y:S04]  /*f410*/  LDL.LU.64 R16, [R1+0xa0] ;  /* 0x0000a00001107983 */ /* 0x001f280000300a00 */
[----:B------:R-:W4:Y:S04]  /*f420*/  LDL.LU.64 R10, [R1+0x1958] ;  /* 0x00195800010a7983 */ /* 0x000f280000300a00 */
[----:B------:R-:W4:Y:S04]  /*f430*/  LDL.LU.64 R8, [R1+0x1950] ;  /* 0x0019500001087983 */ /* 0x000f280000300a00 */
[----:B------:R0:W-:Y:S04]  /*f440*/  STL.64 [R1+0x250], R4 ;  /* 0x0002500401007387 */ /* 0x0001e80000100a00 */
[----:B------:R1:W-:Y:S04]  /*f450*/  STL.64 [R1+0x258], R6 ;  /* 0x0002580601007387 */ /* 0x0003e80000100a00 */
[----:B0-----:R-:W3:Y:S04]  /*f460*/  LDL.LU.64 R4, [R1+0x70] ;  /* 0x0000700001047983 */ /* 0x001ee80000300a00 */
[----:B-1----:R-:W2:Y:S01]  /*f470*/  LDL.LU.64 R6, [R1+0x78] ;  /* 0x0000780001067983 */ /* 0x002ea20000300a00 */
[----:B------:R-:W-:Y:S01]  /*f480*/  IMAD.MOV.U32 R0, RZ, RZ, R19 ;  /* 0x000000ffff007224 */ /* 0x000fe200078e0013 */
[----:B----4-:R-:W-:Y:S01]  /*f490*/  HMMA.16816.F32 R20, R8, R16, R20 ;  /* 0x000000100814723c */ /* 0x010fe20000001814 */
[----:B------:R-:W-:-:S02]  /*f4a0*/  IMAD.MOV.U32 R27, RZ, RZ, R16 ;  /* 0x000000ffff1b7224 */ /* 0x000fc400078e0010 */
[----:B------:R-:W-:-:S15]  /*f4b0*/  IMAD.MOV.U32 R26, RZ, RZ, R17 ;  /* 0x000000ffff1a7224 */ /* 0x000fde00078e0011 */
[----:B------:R-:W-:Y:S01]  /*f4c0*/  NOP ;  /* 0x0000000000007918 */ /* 0x000fe20000000000 */
[----:B------:R0:W-:Y:S04]  /*f4d0*/  STL.64 [R1+0x260], R20 ;  /* 0x0002601401007387 */ /* 0x0001e80000100a00 */
[----:B------:R-:W-:Y:S04]  /*f4e0*/  STL.64 [R1+0x268], R22 ;  /* 0x0002681601007387 */ /* 0x000fe80000100a00 */
[----:B0-----:R-:W2:Y:S04]  /*f4f0*/  LDL.LU.64 R20, [R1+0x1948] ;  /* 0x0019480001147983 */ /* 0x001ea80000300a00 */
[----:B------:R-:W4:Y:S04]  /*f500*/  LDL.LU.64 R16, [R1+0x230] ;  /* 0x0002300001107983 */ /* 0x000f280000300a00 */
[----:B------:R-:W4:Y:S04]  /*f510*/  LDL.LU.64 R18, [R1+0x238] ;  /* 0x0002380001127983 */ /* 0x000f280000300a00 */
[----:B------:R-:W-:Y:S04]  /*f520*/  STL.64 [R1+0x1910], R26 ;  /* 0x0019101a01007387 */ /* 0x000fe80000100a00 */
[----:B------:R0:W-:Y:S04]  /*f530*/  STL.64 [R1+0x1908], R24 ;  /* 0x0019081801007387 */ /* 0x0001e80000100a00 */
[----:B0-----:R-:W3:Y:S01]  /*f540*/  LDL.LU.64 R24, [R1+0x50] ;  /* 0x0000500001187983 */ /* 0x001ee20000300a00 */
[----:B--2---:R-:W-:Y:S01]  /*f550*/  HMMA.16816.F32 R12, R8, R20, R12 ;  /* 0x00000014080c723c */ /* 0x004fe2000000180c */
[----:B------:R-:W-:-:S02]  /*f560*/  IMAD.MOV.U32 R27, RZ, RZ, R20 ;  /* 0x000000ffff1b7224 */ /* 0x000fc400078e0014 */
[----:B------:R-:W-:Y:S01]  /*f570*/  IMAD.MOV.U32 R26, RZ, RZ, R21 ;  /* 0x000000ffff1a7224 */ /* 0x000fe200078e0015 */
[----:B---3--:R0:W-:Y:S04]  /*f580*/  STL.64 [R1+0x1918], R24 ;  /* 0x0019181801007387 */ /* 0x0081e80000100a00 */
[----:B0-----:R-:W4:Y:S11]  /*f590*/  LDL.LU.64 R24, [R1+0x60] ;  /* 0x0000600001187983 */ /* 0x001f360000300a00 */
[----:B------:R-:W-:Y:S04]  /*f5a0*/  STL.64 [R1+0x270], R12 ;  /* 0x0002700c01007387 */ /* 0x000fe80000100a00 */
[----:B------:R0:W-:Y:S04]  /*f5b0*/  STL.64 [R1+0x278], R14 ;  /* 0x0002780e01007387 */ /* 0x0001e80000100a00 */
[----:B0-----:R-:W2:Y:S04]  /*f5c0*/  LDL.LU.64 R14, [R1+0x1940] ;  /* 0x00194000010e7983 */ /* 0x001ea80000300a00 */
[----:B------:R-:W2:Y:S04]  /*f5d0*/  LDL.LU.64 R12, [R1+0x1938] ;  /* 0x00193800010c7983 */ /* 0x000ea80000300a00 */
[----:B------:R-:W3:Y:S04]  /*f5e0*/  LDL.LU.64 R22, [R1+0x1930] ;  /* 0x0019300001167983 */ /* 0x000ee80000300a00 */
[----:B------:R-:W2:Y:S02]  /*f5f0*/  LDL.LU.64 R20, [R1+0x1928] ;  /* 0x0019280001147983 */ /* 0x000ea40000300a00 */
[----:B--2---:R-:W-:-:S15]  /*f600*/  HMMA.16816.F32 R12, R8, R20, R12 ;  /* 0x00000014080c723c */ /* 0x004fde000000180c */
[----:B------:R-:W-:-:S04]  /*f610*/  NOP ;  /* 0x0000000000007918 */ /* 0x000fc80000000000 */
[----:B------:R0:W-:Y:S04]  /*f620*/  STL.64 [R1+0x280], R12 ;  /* 0x0002800c01007387 */ /* 0x0001e80000100a00 */
[----:B------:R1:W-:Y:S04]  /*f630*/  STL.64 [R1+0x288], R14 ;  /* 0x0002880e01007387 */ /* 0x0003e80000100a00 */
[----:B0-----:R-:W2:Y:S04]  /*f640*/  LDL.LU.64 R12, [R1+0x1c0] ;  /* 0x0001c000010c7983 */ /* 0x001ea80000300a00 */
[----:B-1----:R-:W2:Y:S04]  /*f650*/  LDL.LU.64 R14, [R1+0x1c8] ;  /* 0x0001c800010e7983 */ /* 0x002ea80000300a00 */
[----:B---3--:R-:W-:Y:S04]  /*f660*/  STL.64 [R1+0x18c0], R22 ;  /* 0x0018c01601007387 */ /* 0x008fe80000100a00 */
[----:B------:R0:W-:Y:S04]  /*f670*/  STL.64 [R1+0x18b8], R20 ;  /* 0x0018b81401007387 */ /* 0x0001e80000100a00 */
[----:B0-----:R-:W3:Y:S04]  /*f680*/  LDL.LU.64 R20, [R1+0x290] ;  /* 0x0002900001147983 */ /* 0x001ee80000300a00 */
[----:B------:R-:W3:Y:S01]  /*f690*/  LDL.LU.64 R22, [R1+0x298] ;  /* 0x0002980001167983 */ /* 0x000ee20000300a00 */
[C---:B----4-:R-:W-:Y:S08]  /*f6a0*/  HMMA.16816.F32 R16, R8.reuse, R24, R16 ;  /* 0x000000180810723c */ /* 0x050ff00000001810 */
[----:B---3--:R-:W-:-:S15]  /*f6b0*/  HMMA.16816.F32 R20, R8, R4, R20 ;  /* 0x000000040814723c */ /* 0x008fde0000001814 */
[----:B------:R-:W-:-:S04]  /*f6c0*/  NOP ;  /* 0x0000000000007918 */ /* 0x000fc80000000000 */
[----:B------:R0:W-:Y:S04]  /*f6d0*/  STL.64 [R1+0x290], R20 ;  /* 0x0002901401007387 */ /* 0x0001e80000100a00 */
[----:B------:R-:W-:Y:S01]  /*f6e0*/  STL.64 [R1+0x298], R22 ;  /* 0x0002981601007387 */ /* 0x000fe20000100a00 */
[----:B0-----:R-:W-:Y:S02]  /*f6f0*/  IMAD.MOV.U32 R20, RZ, RZ, R27 ;  /* 0x000000ffff147224 */ /* 0x001fe400078e001b */
[----:B------:R-:W-:-:S05]  /*f700*/  IMAD.MOV.U32 R21, RZ, RZ, R26 ;  /* 0x000000ffff157224 */ /* 0x000fca00078e001a */
[----:B------:R0:W-:Y:S04]  /*f710*/  STL.64 [R1+0x18d8], R20 ;  /* 0x0018d81401007387 */ /* 0x0001e80000100a00 */
[----:B0-----:R-:W3:Y:S04]  /*f720*/  LDL.LU.64 R20, [R1+0x1d0] ;  /* 0x0001d00001147983 */ /* 0x001ee80000300a00 */
[----:B------:R-:W3:Y:S04]  /*f730*/  LDL.LU.64 R22, [R1+0x1d8] ;  /* 0x0001d80001167983 */ /* 0x000ee80000300a00 */
[----:B------:R-:W-:Y:S04]  /*f740*/  STL.64 [R1+0x18b0], R6 ;  /* 0x0018b00601007387 */ /* 0x000fe80000100a00 */
[----:B------:R0:W-:Y:S04]  /*f750*/  STL.64 [R1+0x18a8], R4 ;  /* 0x0018a80401007387 */ /* 0x0001e80000100a00 */
[----:B0-----:R-:W4:Y:S04]  /*f760*/  LDL.LU.64 R4, [R1+0x1a0] ;  /* 0x0001a00001047983 */ /* 0x001f280000300a00 */
[----:B------:R-:W4:Y:S04]  /*f770*/  LDL.LU.64 R6, [R1+0x1a8] ;  /* 0x0001a80001067983 */ /* 0x000f280000300a00 */
[----:B------:R0:W-:Y:S04]  /*f780*/  STL.64 [R1+0x2a0], R16 ;  /* 0x0002a01001007387 */ /* 0x0001e80000100a00 */
[----:B------:R1:W-:Y:S04]  /*f790*/  STL.64 [R1+0x2a8], R18 ;  /* 0x0002a81201007387 */ /* 0x0003e80000100a00 */
[----:B0-----:R-:W2:Y:S01]  /*f7a0*/  LDL.LU.64 R16, [R1+0x1920] ;  /* 0x0019200001107983 */ /* 0x001ea20000300a00 */
[----:B-1----:R-:W-:-:S02]  /*f7b0*/  IMAD.MOV.U32 R19, RZ, RZ, R24 ;  /* 0x000000ffff137224 */ /* 0x002fc400078e0018 */
[----:B------:R-:W-:Y:S02]  /*f7c0*/  IMAD.MOV.U32 R18, RZ, RZ, R25 ;  /* 0x000000ffff127224 */ /* 0x000fe400078e0019 */
[----:B------:R-:W3:Y:S02]  /*f7d0*/  LDL.LU.64 R24, [R1+0x1918] ;  /* 0x0019180001187983 */ /* 0x000ee40000300a00 */
[----:B---3--:R-:W-:-:S15]  /*f7e0*/  HMMA.16816.F32 R20, R8, R24, R20 ;  /* 0x000000180814723c */ /* 0x008fde0000001814 */
[----:B------:R-:W-:-:S04]  /*f7f0*/  NOP ;  /* 0x0000000000007918 */ /* 0x000fc80000000000 */
[----:B------:R-:W-:Y:S04]  /*f800*/  STL.64 [R1+0x2e0], R20 ;  /* 0x0002e01401007387 */ /* 0x000fe80000100a00 */
[----:B------:R0:W-:Y:S04]  /*f810*/  STL.64 [R1+0x2e8], R22 ;  /* 0x0002e81601007387 */ /* 0x0001e80000100a00 */
[----:B------:R-:W3:Y:S01]  /*f820*/  LDL.LU.64 R26, [R1+0x1910] ;  /* 0x00191000011a7983 */ /* 0x000ee20000300a00 */
[----:B0-----:R-:W-:Y:S02]  /*f830*/  IMAD.MOV.U32 R23, RZ, RZ, R24 ;  /* 0x000000ffff177224 */ /* 0x001fe400078e0018 */
[----:B------:R-:W-:-:S02]  /*f840*/  IMAD.MOV.U32 R22, RZ, RZ, R25 ;  /* 0x000000ffff167224 */ /* 0x000fc400078e0019 */
[----:B------:R-:W4:Y:S01]  /*f850*/  LDL.LU.64 R24, [R1+0x1908] ;  /* 0x0019080001187983 */ /* 0x000f220000300a00 */
[----:B--2---:R-:W-:Y:S01]  /*f860*/  HMMA.16816.F32 R12, R8, R16, R12 ;  /* 0x00000010080c723c */ /* 0x004fe2000000180c */
[----:B---3--:R-:W-:Y:S02]  /*f870*/  IMAD.MOV.U32 R20, RZ, RZ, R27 ;  /* 0x000000ffff147224 */ /* 0x008fe400078e001b */
[----:B------:R-:W2:Y:S01]  /*f880*/  LDL.LU R27, [R1+0x1904] ;  /* 0x00190400011b7983 */ /* 0x000ea20000300800 */
[----:B------:R-:W-:-:S03]  /*f890*/  IMAD.MOV.U32 R21, RZ, RZ, R26 ;  /* 0x000000ffff157224 */ /* 0x000fc600078e001a */
[----:B------:R-:W2:-:S12]  /*f8a0*/  LDL.LU R26, [R1+0x1900] ;  /* 0x00190000011a7983 */ /* 0x000e980000300800 */
[----:B------:R-:W-:Y:S04]  /*f8b0*/  STL.64 [R1+0x2f0], R12 ;  /* 0x0002f00c01007387 */ /* 0x000fe80000100a00 */
[----:B------:R0:W-:Y:S01]  /*f8c0*/  STL.64 [R1+0x2f8], R14 ;  /* 0x0002f80e01007387 */ /* 0x0001e20000100a00 */
[----:B----4-:R-:W-:Y:S03]  /*f8d0*/  HMMA.16816.F32 R8, R8, R24, R4 ;  /* 0x000000180808723c */ /* 0x010fe60000001804 */
[----:B0-----:R-:W3:Y:S04]  /*f8e0*/  LDL.LU.64 R14, [R1+0x18f8] ;  /* 0x0018f800010e7983 */ /* 0x001ee80000300a00 */
[----:B------:R-:W3:Y:S04]  /*f8f0*/  LDL.LU.64 R12, [R1+0x18f0] ;  /* 0x0018f000010c7983 */ /* 0x000ee80000300a00 */
[----:B------:R0:W-:Y:S02]  /*f900*/  STL.64 [R1+0x1878], R16 ;  /* 0x0018781001007387 */ /* 0x0001e40000100a00 */
[----:B0-----:R-:W-:-:S02]  /*f910*/  IMAD.MOV.U32 R16, RZ, RZ, R23 ;  /* 0x000000ffff107224 */ /* 0x001fc400078e0017 */
[----:B------:R-:W-:-:S05]  /*f920*/  IMAD.MOV.U32 R17, RZ, RZ, R22 ;  /* 0x000000ffff117224 */ /* 0x000fca00078e0016 */
[----:B------:R-:W-:Y:S04]  /*f930*/  STL.64 [R1+0x1890], R16 ;  /* 0x0018901001007387 */ /* 0x000fe80000100a00 */
[----:B------:R-:W4:Y:S04]  /*f940*/  LDL.LU.64 R4, [R1+0x1b0] ;  /* 0x0001b00001047983 */ /* 0x000f280000300a00 */
[----:B------:R-:W2:Y:S04]  /*f950*/  LDL.LU.64 R6, [R1+0x1b8] ;  /* 0x0001b80001067983 */ /* 0x000ea80000300a00 */
[----:B------:R-:W-:Y:S04]  /*f960*/  STL.64 [R1+0x2d0], R8 ;  /* 0x0002d00801007387 */ /* 0x000fe80000100a00 */
[----:B------:R-:W-:Y:S04]  /*f970*/  STL.64 [R1+0x2d8], R10 ;  /* 0x0002d80a01007387 */ /* 0x000fe80000100a00 */
[----:B--2---:R-:W-:Y:S04]  /*f980*/  STL.64 [R1+0x18d0], R6 ;  /* 0x0018d00601007387 */ /* 0x004fe80000100a00 */
[----:B----4-:R0:W-:Y:S04]  /*f990*/  STL.64 [R1+0x18c8], R4 ;  /* 0x0018c80401007387 */ /* 0x0101e80000100a00 */
[----:B0-----:R-:W2:Y:S04]  /*f9a0*/  LDL.LU.64 R4, [R1+0x2b0] ;  /* 0x0002b00001047983 */ /* 0x001ea80000300a00 */
[----:B------:R-:W4:Y:S04]  /*f9b0*/  LDL.LU.64 R6, [R1+0x2b8] ;  /* 0x0002b80001067983 */ /* 0x000f280000300a00 */
[----:B----4-:R-:W-:Y:S04]  /*f9c0*/  STL.64 [R1+0x18e8], R6 ;  /* 0x0018e80601007387 */ /* 0x010fe80000100a00 */
[----:B--2---:R0:W-:Y:S04]  /*f9d0*/  STL.64 [R1+0x18e0], R4 ;  /* 0x0018e00401007387 */ /* 0x0041e80000100a00 */
[----:B0-----:R-:W3:Y:S04]  /*f9e0*/  LDL.LU.64 R4, [R1+0x300] ;  /* 0x0003000001047983 */ /* 0x001ee80000300a00 */
[----:B------:R-:W3:Y:S04]  /*f9f0*/  LDL.LU.64 R6, [R1+0x308] ;  /* 0x0003080001067983 */ /* 0x000ee80000300a00 */
[----:B------:R-:W-:Y:S04]  /*fa00*/  STL.64 [R1+0x1870], R26 ;  /* 0x0018701a01007387 */ /* 0x000fe80000100a00 */
[----:B------:R-:W-:Y:S04]  /*fa10*/  STL.64 [R1+0x1868], R24 ;  /* 0x0018681801007387 */ /* 0x000fe80000100a00 */
[----:B------:R-:W2:Y:S04]  /*fa20*/  LDL R10, [R1+0x68] ;  /* 0x00006800010a7983 */ /* 0x000ea80000100800 */
[----:B------:R-:W2:Y:S01]  /*fa30*/  LDL R11, [R1+0x6c] ;  /* 0x00006c00010b7983 */ /* 0x000ea20000100800 */
[----:B------:R-:W-:-:S02]  /*fa40*/  IMAD.MOV.U32 R8, RZ, RZ, R19 ;  /* 0x000000ffff087224 */ /* 0x000fc400078e0013 */
[----:B------:R-:W-:Y:S01]  /*fa50*/  IMAD.MOV.U32 R9, RZ, RZ, R18 ;  /* 0x000000ffff097224 */ /* 0x000fe200078e0012 */
[----:B--2---:R-:W-:Y:S04]  /*fa60*/  STL.64 [R1+0x18a0], R10 ;  /* 0x0018a00a01007387 */ /* 0x004fe80000100a00 */
[----:B------:R0:W-:Y:S04]  /*fa70*/  STL.64 [R1+0x1898], R8 ;  /* 0x0018980801007387 */ /* 0x0001e80000100a00 */
[----:B0-----:R-:W2:Y:S04]  /*fa80*/  LDL.LU.64 R8, [R1+0x180] ;  /* 0x0001800001087983 */ /* 0x001ea80000300a00 */
[----:B------:R-:W2:Y:S04]  /*fa90*/  LDL.LU.64 R10, [R1+0x188] ;  /* 0x00018800010a7983 */ /* 0x000ea80000300a00 */
[----:B------:R-:W4:Y:S04]  /*faa0*/  LDL.LU.64 R16, [R1+0x170] ;  /* 0x0001700001107983 */ /* 0x000f280000300a00 */
[----:B------:R-:W4:Y:S04]  /*fab0*/  LDL.LU.64 R18, [R1+0x178] ;  /* 0x0001780001127983 */ /* 0x000f280000300a00 */
[----:B------:R-:W2:Y:S04]  /*fac0*/  LDL.LU.64 R24, [R1+0x150] ;  /* 0x0001500001187983 */ /* 0x000ea80000300a00 */
[----:B------:R-:W2:Y:S01]  /*fad0*/  LDL.LU.64 R26, [R1+0x158] ;  /* 0x00015800011a7983 */ /* 0x000ea20000300a00 */
[C---:B---3--:R-:W-:Y:S03]  /*fae0*/  HMMA.16816.F32 R20, R12.reuse, R20, R4 ;  /* 0x000000140c14723c */ /* 0x048fe60000001804 */
[----:B--2---:R-:W-:Y:S04]  /*faf0*/  STL.64 [R1+0x1888], R26 ;  /* 0x0018881a01007387 */ /* 0x004fe80000100a00 */
[----:B------:R0:W-:Y:S04]  /*fb00*/  STL.64 [R1+0x1880], R24 ;  /* 0x0018801801007387 */ /* 0x0001e80000100a00 */
[----:B0-----:R-:W2:Y:S04]  /*fb10*/  LDL.LU.64 R24, [R1+0x160] ;  /* 0x0001600001187983 */ /* 0x001ea80000300a00 */
[----:B------:R-:W2:Y:S04]  /*fb20*/  LDL.LU.64 R26, [R1+0x168] ;  /* 0x00016800011a7983 */ /* 0x000ea80000300a00 */
[----:B------:R-:W3:Y:S04]  /*fb30*/  LDL.LU.64 R6, [R1+0x18e8] ;  /* 0x0018e80001067983 */ /* 0x000ee80000300a00 */
[----:B------:R-:W3:Y:S04]  /*fb40*/  LDL.LU.64 R4, [R1+0x18e0] ;  /* 0x0018e00001047983 */ /* 0x000ee80000300a00 */
[----:B------:R0:W-:Y:S04]  /*fb50*/  STL.64 [R1+0x2c0], R20 ;  /* 0x0002c01401007387 */ /* 0x0001e80000100a00 */
[----:B------:R3:W-:Y:S04]  /*fb60*/  STL.64 [R1+0x2c8], R22 ;  /* 0x0002c81601007387 */ /* 0x0007e80000100a00 */
[----:B0-----:R-:W3:Y:S02]  /*fb70*/  LDL.LU.64 R20, [R1+0x18d8] ;  /* 0x0018d80001147983 */ /* 0x001ee40000300a00 */
[----:B---3--:R-:W-:Y:S02]  /*fb80*/  HMMA.16816.F32 R20, R12, R20, R4 ;  /* 0x000000140c14723c */ /* 0x008fe40000001804 */
[----:B------:R-:W3:Y:S04]  /*fb90*/  LDL.LU.64 R6, [R1+0x18d0] ;  /* 0x0018d00001067983 */ /* 0x000ee80000300a00 */
[----:B------:R-:W3:-:S13]  /*fba0*/  LDL.LU.64 R4, [R1+0x18c8] ;  /* 0x0018c80001047983 */ /* 0x000eda0000300a00 */
[----:B------:R-:W-:Y:S04]  /*fbb0*/  STL.64 [R1+0x2b0], R20 ;  /* 0x0002b01401007387 */ /* 0x000fe80000100a00 */
[----:B------:R0:W-:Y:S04]  /*fbc0*/  STL.64 [R1+0x2b8], R22 ;  /* 0x0002b81601007387 */ /* 0x0001e80000100a00 */
[----:B0-----:R-:W2:Y:S04]  /*fbd0*/  LDL.LU.64 R22, [R1+0x18c0] ;  /* 0x0018c00001167983 */ /* 0x001ea80000300a00 */
[----:B------:R-:W3:Y:S02]  /*fbe0*/  LDL.LU.64 R20, [R1+0x18b8] ;  /* 0x0018b80001147983 */ /* 0x000ee40000300a00 */
[----:B---3--:R-:W-:-:S15]  /*fbf0*/  HMMA.16816.F32 R4, R12, R20, R4 ;  /* 0x000000140c04723c */ /* 0x008fde0000001804 */
[----:B------:R-:W-:-:S04]  /*fc00*/  NOP ;  /* 0x0000000000007918 */ /* 0x000fc80000000000 */
[----:B------:R-:W-:Y:S04]  /*fc10*/  STL.64 [R1+0x300], R4 ;  /* 0x0003000401007387 */ /* 0x000fe80000100a00 */
[----:B------:R0:W-:Y:S04]  /*fc20*/  STL.64 [R1+0x308], R6 ;  /* 0x0003080601007387 */ /* 0x0001e80000100a00 */
[----:B0-----:R-:W3:Y:S04]  /*fc30*/  LDL.LU.64 R6, [R1+0x18b0] ;  /* 0x0018b00001067983 */ /* 0x001ee80000300a00 */
[----:B------:R-:W3:Y:S04]  /*fc40*/  LDL.LU.64 R4, [R1+0x18a8] ;  /* 0x0018a80001047983 */ /* 0x000ee80000300a00 */
[----:B--2---:R0:W-:Y:S04]  /*fc50*/  STL.64 [R1+0x1820], R22 ;  /* 0x0018201601007387 */ /* 0x0041e80000100a00 */
[----:B------:R-:W2:Y:S04]  /*fc60*/  LDL.LU R20, [R1+0x140] ;  /* 0x0001400001147983 */ /* 0x000ea80000300800 */
[----:B------:R-:W2:Y:S04]  /*fc70*/  LDL.LU R21, [R1+0x144] ;  /* 0x0001440001157983 */ /* 0x000ea80000300800 */
[----:B0-----:R-:W2:Y:S04]  /*fc80*/  LDL.LU R22, [R1+0x148] ;  /* 0x0001480001167983 */ /* 0x001ea80000300800 */
[----:B------:R-:W2:Y:S01]  /*fc90*/  LDL.LU R23, [R1+0x14c] ;  /* 0x00014c0001177983 */ /* 0x000ea20000300800 */
[----:B---3--:R-:W-:-:S15]  /*fca0*/  HMMA.16816.F32 R8, R12, R4, R8 ;  /* 0x000000040c08723c */ /* 0x008fde0000001808 */
[----:B------:R-:W-:-:S04]  /*fcb0*/  NOP ;  /* 0x0000000000007918 */ /* 0x000fc80000000000 */
[----:B------:R-:W-:Y:S04]  /*fcc0*/  STL.64 [R1+0x380], R8 ;  /* 0x0003800801007387 */ /* 0x000fe80000100a00 */
[----:B------:R0:W-:Y:S04]  /*fcd0*/  STL.64 [R1+0x388], R10 ;  /* 0x0003880a01007387 */ /* 0x0001e80000100a00 */
[----:B0-----:R-:W3:Y:S04]  /*fce0*/  LDL.LU.64 R10, [R1+0x18a0] ;  /* 0x0018a000010a7983 */ /* 0x001ee80000300a00 */
[----:B------:R-:W4:Y:S04]  /*fcf0*/  LDL.LU.64 R8, [R1+0x1898] ;  /* 0x0018980001087983 */ /* 0x000f280000300a00 */
[----:B------:R0:W-:Y:S04]  /*fd00*/  STL.64 [R1+0x1818], R6 ;  /* 0x0018180601007387 */ /* 0x0001e80000100a00 */
[----:B0-----:R-:W2:Y:S01]  /*fd10*/  LDL.64 R6, [R1+0xa8] ;  /* 0x0000a80001067983 */ /* 0x001ea20000100a00 */
[----:B----4-:R-:W-:-:S15]  /*fd20*/  HMMA.16816.F32 R16, R12, R8, R16 ;  /* 0x000000080c10723c */ /* 0x010fde0000001810 */
[----:B------:R-:W-:-:S04]  /*fd30*/  NOP ;  /* 0x0000000000007918 */ /* 0x000fc80000000000 */
[----:B------:R0:W-:Y:S04]  /*fd40*/  STL.64 [R1+0x370], R16 ;  /* 0x0003701001007387 */ /* 0x0001e80000100a00 */
[----:B------:R-:W-:Y:S04]  /*fd50*/  STL.64 [R1+0x378], R18 ;  /* 0x0003781201007387 */ /* 0x000fe80000100a00 */
[----:B0-----:R-:W4:Y:S04]  /*fd60*/  LDL.LU.64 R16, [R1+0x1890] ;  /* 0x0018900001107983 */ /* 0x001f280000300a00 */
[----:B---3--:R0:W-:Y:S04]  /*fd70*/  STL.64 [R1+0x1810], R10 ;  /* 0x0018100a01007387 */ /* 0x0081e80000100a00 */
[----:B------:R-:W3:Y:S04]  /*fd80*/  LDL.LU.64 R8, [R1+0xc0] ;  /* 0x0000c00001087983 */ /* 0x000ee80000300a00 */
[----:B0-----:R-:W3:Y:S01]  /*fd90*/  LDL.LU.64 R10, [R1+0xc8] ;  /* 0x0000c800010a7983 */ /* 0x001ee20000300a00 */
[----:B----4-:R-:W-:Y:S03]  /*fda0*/  HMMA.16816.F32 R16, R12, R16, R24 ;  /* 0x000000100c10723c */ /* 0x010fe60000001818 */
[----:B------:R-:W4:Y:S04]  /*fdb0*/  LDL.LU.64 R26, [R1+0x1888] ;  /* 0x00188800011a7983 */ /* 0x000f280000300a00 */
[----:B------:R-:W4:-:S12]  /*fdc0*/  LDL.LU.64 R24, [R1+0x1880] ;  /* 0x0018800001187983 */ /* 0x000f180000300a00 */
[----:B------:R0:W-:Y:S04]  /*fdd0*/  STL.64 [R1+0x360], R16 ;  /* 0x0003601001007387 */ /* 0x0001e80000100a00 */
[----:B------:R4:W-:Y:S04]  /*fde0*/  STL.64 [R1+0x368], R18 ;  /* 0x0003681201007387 */ /* 0x0009e80000100a00 */
[----:B0-----:R-:W4:Y:S02]  /*fdf0*/  LDL.LU.64 R16, [R1+0x1878] ;  /* 0x0018780001107983 */ /* 0x001f240000300a00 */
[----:B----4-:R-:W-:Y:S02]  /*fe00*/  HMMA.16816.F32 R16, R12, R16, R24 ;  /* 0x000000100c10723c */ /* 0x010fe40000001818 */
[----:B------:R-:W4:Y:S04]  /*fe10*/  LDL.LU.64 R26, [R1+0x1870] ;  /* 0x00187000011a7983 */ /* 0x000f280000300a00 */
[----:B------:R-:W3:-:S13]  /*fe20*/  LDL.LU.64 R24, [R1+0x1868] ;  /* 0x0018680001187983 */ /* 0x000eda0000300a00 */
[----:B------:R-:W-:Y:S04]  /*fe30*/  STL.64 [R1+0x350], R16 ;  /* 0x0003501001007387 */ /* 0x000fe80000100a00 */
[----:B------:R0:W-:Y:S04]  /*fe40*/  STL.64 [R1+0x358], R18 ;  /* 0x0003581201007387 */ /* 0x0001e80000100a00 */
[----:B0-----:R-:W2:Y:S04]  /*fe50*/  LDL.LU.64 R18, [R1+0x1860] ;  /* 0x0018600001127983 */ /* 0x001ea80000300a00 */
[----:B------:R-:W2:Y:S01]  /*fe60*/  LDL.LU.64 R16, [R1+0x1858] ;  /* 0x0018580001107983 */ /* 0x000ea20000300a00 */
[----:B---3--:R-:W-:Y:S03]  /*fe70*/  HMMA.16816.F32 R12, R12, R24, R8 ;  /* 0x000000180c0c723c */ /* 0x008fe60000001808 */
[----:B----4-:R-:W-:Y:S05]  /*fe80*/  STL.64 [R1+0x17d8], R26 ;  /* 0x0017d81a01007387 */ /* 0x010fea0000100a00 */
[----:B--2---:R-:W-:Y:S11]  /*fe90*/  HMMA.16816.F32 R8, R16, R6, R20 ;  /* 0x000000061008723c */ /* 0x004ff60000001814 */
[----:B------:R0:W-:Y:S04]  /*fea0*/  STL.64 [R1+0x240], R12 ;  /* 0x0002400c01007387 */ /* 0x0001e80000100a00 */
[----:B------:R1:W-:Y:S01]  /*feb0*/  STL.64 [R1+0x248], R14 ;  /* 0x0002480e01007387 */ /* 0x0003e20000100a00 */
[----:B0-----:R-:W-:-:S02]  /*fec0*/  IMAD.MOV.U32 R13, RZ, RZ, R2 ;  /* 0x000000ffff0d7224 */ /* 0x001fc400078e0002 */
[----:B-1----:R-:W-:Y:S02]  /*fed0*/  IMAD.MOV.U32 R14, RZ, RZ, R3 ;  /* 0x000000ffff0e7224 */ /* 0x002fe400078e0003 */
[----:B------:R-:W-:Y:S01]  /*fee0*/  IMAD.MOV.U32 R15, RZ, RZ, R28 ;  /* 0x000000ffff0f7224 */ /* 0x000fe200078e001c */
[----:B------:R-:W-:Y:S04]  /*fef0*/  STL.64 [R1+0x230], R8 ;  /* 0x0002300801007387 */ /* 0x000fe80000100a00 */
[----:B------:R-:W-:Y:S04]  /*ff00*/  STL.64 [R1+0x238], R10 ;  /* 0x0002380a01007387 */ /* 0x000fe80000100a00 */
[----:B------:R-:W2:Y:S04]  /*ff10*/  LDL.LU R12, [R1+0xd0] ;  /* 0x0000d000010c7983 */ /* 0x000ea80000300800 */
[----:B------:R-:W3:Y:S04]  /*ff20*/  LDL.LU R2, [R1+0x1854] ;  /* 0x0018540001027983 */ /* 0x000ee80000300800 */
[----:B------:R-:W4:Y:S04]  /*ff30*/  LDL.LU R3, [R1+0x1850] ;  /* 0x0018500001037983 */ /* 0x000f280000300800 */
[----:B------:R-:W2:Y:S04]  /*ff40*/  LDL.LU R28, [R1+0x184c] ;  /* 0x00184c00011c7983 */ /* 0x000ea80000300800 */
[----:B------:R-:W2:Y:S04]  /*ff50*/  LDL R26, [R1+0x48] ;  /* 0x00004800011a7983 */ /* 0x000ea80000100800 */
[----:B------:R-:W2:Y:S04]  /*ff60*/  LDL R27, [R1+0x4c] ;  /* 0x00004c00011b7983 */ /* 0x000ea80000100800 */
[----:B--2---:R-:W-:Y:S04]  /*ff70*/  STL.64 [R1+0x17f0], R26 ;  /* 0x0017f01a01007387 */ /* 0x004fe80000100a00 */
[----:B------:R-:W-:Y:S04]  /*ff80*/  STL.64 [R1+0x1790], R14 ;  /* 0x0017900e01007387 */ /* 0x000fe80000100a00 */
[----:B------:R0:W-:Y:S04]  /*ff90*/  STL.64 [R1+0x1788], R12 ;  /* 0x0017880c01007387 */ /* 0x0001e80000100a00 */
[----:B0-----:R-:W2:Y:S04]  /*ffa0*/  LDL.LU R12, [R1+0x10] ;  /* 0x00001000010c7983 */ /* 0x001ea80000300800 */
[----:B------:R-:W2:Y:S04]  /*ffb0*/  LDL.LU R13, [R1+0x14] ;  /* 0x00001400010d7983 */ /* 0x000ea80000300800 */
[----:B------:R-:W2:Y:S04]  /*ffc0*/  LDL.LU R14, [R1+0x18] ;  /* 0x00001800010e7983 */ /* 0x000ea80000300800 */
[----:B------:R-:W2:Y:S04]  /*ffd0*/  LDL.LU R15, [R1+0x1c] ;  /* 0x00001c00010f7983 */ /* 0x000ea80000300800 */
[----:B------:R-:W2:Y:S01]  /*ffe0*/  LDL.64 R26, [R1+0x58] ;  /* 0x00005800011a7983 */ /* 0x000ea20000100a00 */
[----:B------:R-:W-:-:S02]  /*fff0*/  IMAD.MOV.U32 R21, RZ, RZ, R6 ;  /* 0x000000ffff157224 */ /* 0x000fc400078e0006 */
[----:B------:R-:W-:Y:S01]  /*10000*/  IMAD.MOV.U32 R20, RZ, RZ, R7 ;  /* 0x000000ffff147224 */ /* 0x000fe200078e0007 */
[----:B--2---:R-:W-:Y:S04]  /*10010*/  STL.64 [R1+0x1808], R26 ;  /* 0x0018081a01007387 */ /* 0x004fe80000100a00 */
[----:B------:R4:W-:Y:S04]  /*10020*/  STL.64 [R1+0x17a0], R14 ;  /* 0x0017a00e01007387 */ /* 0x0009e80000100a00 */
[----:B------:R0:W-:Y:S01]  /*10030*/  STL.64 [R1+0x1798], R12 ;  /* 0x0017980c01007387 */ /* 0x0001e20000100a00 */
[----:B----4-:R-:W-:-:S03]  /*10040*/  IMAD.MOV.U32 R14, RZ, RZ, R3 ;  /* 0x000000ffff0e7224 */ /* 0x010fc600078e0003 */
[----:B0-----:R-:W2:Y:S01]  /*10050*/  LDL.LU R12, [R1+0x20] ;  /* 0x00002000010c7983 */ /* 0x001ea20000300800 */
[----:B------:R-:W-:-:S03]  /*10060*/  IMAD.MOV.U32 R13, RZ, RZ, R28 ;  /* 0x000000ffff0d7224 */ /* 0x000fc600078e001c */
[----:B------:R-:W4:Y:S04]  /*10070*/  LDL.LU R28, [R1+0x1848] ;  /* 0x00184800011c7983 */ /* 0x000f280000300800 */
[----:B------:R-:W2:Y:S01]  /*10080*/  LDL.LU R3, [R1+0x1844] ;  /* 0x0018440001037983 */ /* 0x000ea20000300800 */
[----:B---3--:R-:W-:-:S03]  /*10090*/  IMAD.MOV.U32 R15, RZ, RZ, R2 ;  /* 0x000000ffff0f7224 */ /* 0x008fc600078e0002 */
[----:B------:R-:W3:Y:S04]  /*100a0*/  LDL.LU R2, [R1+0x1840] ;  /* 0x0018400001027983 */ /* 0x000ee80000300800 */
[----:B------:R-:W2:Y:S04]  /*100b0*/  LDL.64 R22, [R1+0x98] ;  /* 0x0000980001167983 */ /* 0x000ea80000100a00 */
[----:B------:R-:W2:Y:S04]  /*100c0*/  LDL.LU R4, [R1+0x120] ;  /* 0x0001200001047983 */ /* 0x000ea80000300800 */
[----:B------:R-:W2:Y:S04]  /*100d0*/  LDL.LU R5, [R1+0x124] ;  /* 0x0001240001057983 */ /* 0x000ea80000300800 */
[----:B------:R-:W2:Y:S04]  /*100e0*/  LDL.LU R6, [R1+0x128] ;  /* 0x0001280001067983 */ /* 0x000ea80000300800 */
[----:B------:R-:W2:Y:S04]  /*100f0*/  LDL.LU R7, [R1+0x12c] ;  /* 0x00012c0001077983 */ /* 0x000ea80000300800 */
[----:B--2---:R-:W-:Y:S04]  /*10100*/  STL.64 [R1+0x1830], R6 ;  /* 0x0018300601007387 */ /* 0x004fe80000100a00 */
[----:B------:R0:W-:Y:S04]  /*10110*/  STL.64 [R1+0x1828], R4 ;  /* 0x0018280401007387 */ /* 0x0001e80000100a00 */
[----:B0-----:R-:W2:Y:S04]  /*10120*/  LDL.LU R4, [R1+0x130] ;  /* 0x0001300001047983 */ /* 0x001ea80000300800 */
        /* <DEDUP_REMOVED lines=11> */
[----:B------:R0:W-:Y:S04]  /*101e0*/  STL.64 [R1+0x17b0], R14 ;  /* 0x0017b00e01007387 */ /* 0x0001e80000100a00 */
[----:B------:R1:W-:Y:S01]  /*101f0*/  STL.64 [R1+0x17a8], R12 ;  /* 0x0017a80c01007387 */ /* 0x0003e20000100a00 */
[----:B0-----:R-:W-:-:S02]  /*10200*/  IMAD.MOV.U32 R14, RZ, RZ, R21 ;  /* 0x000000ffff0e7224 */ /* 0x001fc400078e0015 */
[----:B------:R-:W-:-:S05]  /*10210*/  IMAD.MOV.U32 R15, RZ, RZ, R20 ;  /* 0x000000ffff0f7224 */ /* 0x000fca00078e0014 */
[----:B------:R3:W-:Y:S04]  /*10220*/  STL.64 [R1+0x17d0], R14 ;  /* 0x0017d00e01007387 */ /* 0x0007e80000100a00 */
[----:B-1----:R-:W2:Y:S04]  /*10230*/  LDL.LU R12, [R1+0xb0] ;  /* 0x0000b000010c7983 */ /* 0x002ea80000300800 */
[----:B------:R-:W2:Y:S01]  /*10240*/  LDL.LU R13, [R1+0xb4] ;  /* 0x0000b400010d7983 */ /* 0x000ea20000300800 */
[----:B---3--:R-:W-:Y:S02]  /*10250*/  IMAD.MOV.U32 R14, RZ, RZ, R2 ;  /* 0x000000ffff0e7224 */ /* 0x008fe400078e0002 */
[----:B------:R-:W-:Y:S01]  /*10260*/  IMAD.MOV.U32 R15, RZ, RZ, R3 ;  /* 0x000000ffff0f7224 */ /* 0x000fe200078e0003 */
[----:B------:R-:W3:Y:S04]  /*10270*/  LDL.LU R2, [R1+0x183c] ;  /* 0x00183c0001027983 */ /* 0x000ee80000300800 */
[----:B------:R-:W3:Y:S04]  /*10280*/  LDL.LU R3, [R1+0x1838] ;  /* 0x0018380001037983 */ /* 0x000ee80000300800 */
[----:B------:R-:W-:Y:S04]  /*10290*/  STL.64 [R1+0x17e8], R14 ;  /* 0x0017e80e01007387 */ /* 0x000fe80000100a00 */
[----:B--2---:R0:W-:Y:S04]  /*102a0*/  STL.64 [R1+0x17e0], R12 ;  /* 0x0017e00c01007387 */ /* 0x0041e80000100a00 */
[----:B0-----:R-:W2:Y:S04]  /*102b0*/  LDL.LU R12, [R1+0xe0] ;  /* 0x0000e000010c7983 */ /* 0x001ea80000300800 */
[----:B------:R-:W2:Y:S04]  /*102c0*/  LDL.LU R13, [R1+0xe4] ;  /* 0x0000e400010d7983 */ /* 0x000ea80000300800 */
[----:B------:R-:W2:Y:S04]  /*102d0*/  LDL.LU R14, [R1+0xe8] ;  /* 0x0000e800010e7983 */ /* 0x000ea80000300800 */
[----:B------:R-:W2:Y:S01]  /*102e0*/  LDL.LU R15, [R1+0xec] ;  /* 0x0000ec00010f7983 */ /* 0x000ea20000300800 */
[----:B------:R-:W-:Y:S03]  /*102f0*/  HMMA.16816.F32 R4, R16, R22, R4 ;  /* 0x000000161004723c */ /* 0x000fe60000001804 */
[----:B--2---:R-:W-:Y:S04]  /*10300*/  STL.64 [R1+0x1800], R14 ;  /* 0x0018000e01007387 */ /* 0x004fe80000100a00 */
[----:B------:R0:W-:Y:S04]  /*10310*/  STL.64 [R1+0x17f8], R12 ;  /* 0x0017f80c01007387 */ /* 0x0001e80000100a00 */
[----:B0-----:R-:W2:Y:S04]  /*10320*/  LDL.LU R12, [R1+0xf0] ;  /* 0x0000f000010c7983 */ /* 0x001ea80000300800 */
[----:B------:R-:W2:Y:S04]  /*10330*/  LDL.LU R13, [R1+0xf4] ;  /* 0x0000f400010d7983 */ /* 0x000ea80000300800 */
[----:B------:R-:W-:Y:S04]  /*10340*/  STL.64 [R1+0x210], R4 ;  /* 0x0002100401007387 */ /* 0x000fe80000100a00 */
[----:B------:R0:W-:Y:S01]  /*10350*/  STL.64 [R1+0x218], R6 ;  /* 0x0002180601007387 */ /* 0x0001e20000100a00 */
[----:B---3--:R-:W-:-:S02]  /*10360*/  IMAD.MOV.U32 R14, RZ, RZ, R3 ;  /* 0x000000ffff0e7224 */ /* 0x008fc400078e0003 */
[----:B------:R-:W-:Y:S02]  /*10370*/  IMAD.MOV.U32 R15, RZ, RZ, R2 ;  /* 0x000000ffff0f7224 */ /* 0x000fe400078e0002 */
[----:B------:R-:W-:Y:S02]  /*10380*/  IMAD.MOV.U32 R3, RZ, RZ, R22 ;  /* 0x000000ffff037224 */ /* 0x000fe400078e0016 */
[----:B------:R-:W-:Y:S01]  /*10390*/  IMAD.MOV.U32 R2, RZ, RZ, R23 ;  /* 0x000000ffff027224 */ /* 0x000fe200078e0017 */
[----:B0-----:R-:W3:Y:S04]  /*103a0*/  LDL.LU.64 R6, [R1+0x1830] ;  /* 0x0018300001067983 */ /* 0x001ee80000300a00 */
[----:B------:R-:W3:Y:S04]  /*103b0*/  LDL.LU.64 R4, [R1+0x1828] ;  /* 0x0018280001047983 */ /* 0x000ee80000300a00 */
[----:B------:R-:W3:Y:S02]  /*103c0*/  LDL.LU.64 R22, [R1+0x1820] ;  /* 0x0018200001167983 */ /* 0x000ee40000300a00 */
[----:B---3--:R-:W-:-:S15]  /*103d0*/  HMMA.16816.F32 R4, R16, R22, R4 ;  /* 0x000000161004723c */ /* 0x008fde0000001804 */
[----:B------:R-:W-:-:S04]  /*103e0*/  NOP ;  /* 0x0000000000007918 */ /* 0x000fc80000000000 */
[----:B------:R-:W-:Y:S04]  /*103f0*/  STL.64 [R1+0x200], R4 ;  /* 0x0002000401007387 */ /* 0x000fe80000100a00 */
[----:B------:R0:W-:Y:S04]  /*10400*/  STL.64 [R1+0x208], R6 ;  /* 0x0002080601007387 */ /* 0x0001e80000100a00 */
[----:B0-----:R-:W3:Y:S04]  /*10410*/  LDL.LU.64 R6, [R1+0x1818] ;  /* 0x0018180001067983 */ /* 0x001ee80000300a00 */
[----:B------:R0:W-:Y:S04]  /*10420*/  STL.64 [R1+0x17b8], R22 ;  /* 0x0017b81601007387 */ /* 0x0001e80000100a00 */
        /* <DEDUP_REMOVED lines=8> */
[----:B0-----:R-:W3:Y:S02]  /*104b0*/  LDL.LU.64 R10, [R1+0x1810] ;  /* 0x00181000010a7983 */ /* 0x001ee40000300a00 */
[----:B---3--:R-:W-:-:S15]  /*104c0*/  HMMA.16816.F32 R24, R16, R10, R24 ;  /* 0x0000000a1018723c */ /* 0x008fde0000001818 */
[----:B------:R-:W-:-:S04]  /*104d0*/  NOP ;  /* 0x0000000000007918 */ /* 0x000fc80000000000 */
[----:B------:R-:W-:Y:S04]  /*104e0*/  STL.64 [R1+0x1e0], R24 ;  /* 0x0001e01801007387 */ /* 0x000fe80000100a00 */
[----:B------:R0:W-:Y:S04]  /*104f0*/  STL.64 [R1+0x1e8], R26 ;  /* 0x0001e81a01007387 */ /* 0x0001e80000100a00 */
[----:B0-----:R-:W2:Y:S02]  /*10500*/  LDL.LU.64 R26, [R1+0x1808] ;  /* 0x00180800011a7983 */ /* 0x001ea40000300a00 */
[----:B--2---:R-:W-:Y:S01]  /*10510*/  HMMA.16816.F32 R12, R16, R26, R12 ;  /* 0x0000001a100c723c */ /* 0x004fe2000000180c */
[----:B------:R-:W-:-:S02]  /*10520*/  IMAD.MOV.U32 R5, RZ, RZ, R26 ;  /* 0x000000ffff057224 */ /* 0x000fc400078e001a */
[----:B------:R-:W-:-:S15]  /*10530*/  IMAD.MOV.U32 R4, RZ, RZ, R27 ;  /* 0x000000ffff047224 */ /* 0x000fde00078e001b */
[----:B------:R-:W-:Y:S01]  /*10540*/  NOP ;  /* 0x0000000000007918 */ /* 0x000fe20000000000 */
[----:B------:R-:W-:Y:S04]  /*10550*/  STL.64 [R1+0x1d0], R12 ;  /* 0x0001d00c01007387 */ /* 0x000fe80000100a00 */
[----:B------:R0:W-:Y:S04]  /*10560*/  STL.64 [R1+0x1d8], R14 ;  /* 0x0001d80e01007387 */ /* 0x0001e80000100a00 */
[----:B0-----:R-:W2:Y:S04]  /*10570*/  LDL.LU.64 R14, [R1+0x1800] ;  /* 0x00180000010e7983 */ /* 0x001ea80000300a00 */
[----:B------:R-:W2:Y:S04]  /*10580*/  LDL.LU.64 R12, [R1+0x17f8] ;  /* 0x0017f800010c7983 */ /* 0x000ea80000300a00 */
[----:B------:R-:W2:Y:S02]  /*10590*/  LDL.LU.64 R26, [R1+0x17f0] ;  /* 0x0017f000011a7983 */ /* 0x000ea40000300a00 */
[----:B--2---:R-:W-:Y:S02]  /*105a0*/  HMMA.16816.F32 R24, R16, R26, R12 ;  /* 0x0000001a1018723c */ /* 0x004fe4000000180c */
[----:B------:R-:W2:Y:S04]  /*105b0*/  LDL.LU.64 R14, [R1+0x17e8] ;  /* 0x0017e800010e7983 */ /* 0x000ea80000300a00 */
[----:B------:R-:W2:-:S13]  /*105c0*/  LDL.LU.64 R12, [R1+0x17e0] ;  /* 0x0017e000010c7983 */ /* 0x000e9a0000300a00 */
[----:B------:R-:W-:Y:S04]  /*105d0*/  STL.64 [R1+0x1c0], R24 ;  /* 0x0001c01801007387 */ /* 0x000fe80000100a00 */
[----:B------:R0:W-:Y:S04]  /*105e0*/  STL.64 [R1+0x1c8], R26 ;  /* 0x0001c81a01007387 */ /* 0x0001e80000100a00 */
[----:B0-----:R-:W2:Y:S02]  /*105f0*/  LDL.LU.64 R26, [R1+0x17d8] ;  /* 0x0017d800011a7983 */ /* 0x001ea40000300a00 */
[----:B--2---:R-:W-:Y:S02]  /*10600*/  HMMA.16816.F32 R16, R16, R26, R12 ;  /* 0x0000001a1010723c */ /* 0x004fe4000000180c */
[----:B------:R-:W2:Y:S04]  /*10610*/  LDL.LU.64 R14, [R1+0x17d0] ;  /* 0x0017d000010e7983 */ /* 0x000ea80000300a00 */
[----:B------:R-:W2:Y:S04]  /*10620*/  LDL.LU.64 R26, [R1+0x17c8] ;  /* 0x0017c800011a7983 */ /* 0x000ea80000300a00 */
[----:B------:R-:W2:Y:S09]  /*10630*/  LDL.LU.64 R24, [R1+0x17c0] ;  /* 0x0017c00001187983 */ /* 0x000eb20000300a00 */
[----:B------:R-:W-:Y:S04]  /*10640*/  STL.64 [R1+0x1b0], R16 ;  /* 0x0001b01001007387 */ /* 0x000fe80000100a00 */
[----:B------:R0:W-:Y:S02]  /*10650*/  STL.64 [R1+0x1b8], R18 ;  /* 0x0001b81201007387 */ /* 0x0001e40000100a00 */
[----:B0-----:R-:W-:-:S02]  /*10660*/  IMAD.MOV.U32 R18, RZ, RZ, R3 ;  /* 0x000000ffff127224 */ /* 0x001fc400078e0003 */
[----:B------:R-:W-:Y:S01]  /*10670*/  IMAD.MOV.U32 R19, RZ, RZ, R2 ;  /* 0x000000ffff137224 */ /* 0x000fe200078e0002 */
[----:B--2---:R-:W-:Y:S01]  /*10680*/  HMMA.16816.F32 R12, R24, R14, R20 ;  /* 0x0000000e180c723c */ /* 0x004fe20000001814 */
[----:B------:R-:W2:-:S15]  /*10690*/  LDL.LU.64 R22, [R1+0x17b8] ;  /* 0x0017b80001167983 */ /* 0x000e9e0000300a00 */
[----:B------:R-:W-:-:S03]  /*106a0*/  NOP ;  /* 0x0000000000007918 */ /* 0x000fc60000000000 */
[----:B------:R-:W-:Y:S01]  /*106b0*/  IMAD.MOV.U32 R3, RZ, RZ, R14 ;  /* 0x000000ffff037224 */ /* 0x000fe200078e000e */
[----:B------:R0:W-:Y:S01]  /*106c0*/  STL.64 [R1+0x1a0], R12 ;  /* 0x0001a00c01007387 */ /* 0x0001e20000100a00 */
[----:B------:R-:W-:-:S03]  /*106d0*/  IMAD.MOV.U32 R2, RZ, RZ, R15 ;  /* 0x000000ffff027224 */ /* 0x000fc600078e000f */
[----:B------:R-:W3:Y:S04]  /*106e0*/  LDL.LU.64 R14, [R1+0x17b0] ;  /* 0x0017b000010e7983 */ /* 0x000ee80000300a00 */
[----:B0-----:R-:W3:Y:S04]  /*106f0*/  LDL.LU.64 R12, [R1+0x17a8] ;  /* 0x0017a800010c7983 */ /* 0x001ee80000300a00 */
[----:B------:R0:W-:Y:S04]  /*10700*/  STL [R1+0x15cc], R2 ;  /* 0x0015cc0201007387 */ /* 0x0001e80000100800 */
[----:B------:R1:W-:Y:S01]  /*10710*/  STL [R1+0x15c8], R3 ;  /* 0x0015c80301007387 */ /* 0x0003e20000100800 */
[----:B---3--:R-:W-:Y:S03]  /*10720*/  HMMA.16816.F32 R16, R24, R18, R12 ;  /* 0x000000121810723c */ /* 0x008fe6000000180c */
[----:B------:R-:W2:Y:S04]  /*10730*/  LDL.LU.64 R14, [R1+0x17a0] ;  /* 0x0017a000010e7983 */ /* 0x000ea80000300a00 */
[----:B------:R-:W2:-:S12]  /*10740*/  LDL.LU.64 R12, [R1+0x1798] ;  /* 0x00179800010c7983 */ /* 0x000e980000300a00 */
[----:B------:R-:W-:Y:S04]  /*10750*/  STL.64 [R1+0x180], R16 ;  /* 0x0001801001007387 */ /* 0x000fe80000100a00 */
[----:B------:R-:W-:Y:S01]  /*10760*/  STL.64 [R1+0x188], R18 ;  /* 0x0001881201007387 */ /* 0x000fe20000100a00 */
[----:B--2---:R-:W-:Y:S03]  /*10770*/  HMMA.16816.F32 R20, R24, R22, R12 ;  /* 0x000000161814723c */ /* 0x004fe6000000180c */
[----:B------:R-:W2:Y:S04]  /*10780*/  LDL.LU.64 R14, [R1+0x1790] ;  /* 0x00179000010e7983 */ /* 0x000ea80000300a00 */
[----:B------:R-:W2:-:S12]  /*10790*/  LDL.LU.64 R12, [R1+0x1788] ;  /* 0x00178800010c7983 */ /* 0x000e980000300a00 */
[----:B0-----:R-:W-:Y:S01]  /*107a0*/  IMAD.MOV.U32 R2, RZ, RZ, R22 ;  /* 0x000000ffff027224 */ /* 0x001fe200078e0016 */
[----:B------:R0:W-:Y:S01]  /*107b0*/  STL.64 [R1+0x170], R20 ;  /* 0x0001701401007387 */ /* 0x0001e20000100a00 */
[----:B-1----:R-:W-:-:S03]  /*107c0*/  IMAD.MOV.U32 R3, RZ, RZ, R23 ;  /* 0x000000ffff037224 */ /* 0x002fc600078e0017 */
[----:B------:R-:W3:Y:S04]  /*107d0*/  LDL.LU.64 R22, [R1+0x1780] ;  /* 0x0017800001167983 */ /* 0x000ee80000300a00 */
[----:B0-----:R-:W3:Y:S04]  /*107e0*/  LDL.LU.64 R20, [R1+0x1778] ;  /* 0x0017780001147983 */ /* 0x001ee80000300a00 */
[----:B------:R-:W-:Y:S04]  /*107f0*/  STL [R1+0x162c], R3 ;  /* 0x00162c0301007387 */ /* 0x000fe80000100800 */
[----:B------:R-:W-:Y:S01]  /*10800*/  STL [R1+0x1628], R2 ;  /* 0x0016280201007387 */ /* 0x000fe20000100800 */
[----:B------:R-:W-:-:S02]  /*10810*/  IMAD.MOV.U32 R18, RZ, RZ, R5 ;  /* 0x000000ffff127224 */ /* 0x000fc400078e0005 */
[----:B------:R-:W-:Y:S01]  /*10820*/  IMAD.MOV.U32 R19, RZ, RZ, R4 ;  /* 0x000000ffff137224 */ /* 0x000fe200078e0004 */
[C---:B--2---:R-:W-:Y:S01]  /*10830*/  HMMA.16816.F32 R12, R24.reuse, R10, R12 ;  /* 0x0000000a180c723c */ /* 0x044fe2000000180c */
[----:B----4-:R-:W-:Y:S07]  /*10840*/  LDSM.16.MT88.4 R8, [R28+0x4300] ;  /* 0x004300001c08783b */ /* 0x010fee0000004200 */
[----:B---3--:R-:W-:-:S15]  /*10850*/  HMMA.16816.F32 R20, R24, R6, R20 ;  /* 0x000000061814723c */ /* 0x008fde0000001814 */
[----:B------:R-:W-:-:S04]  /*10860*/  NOP ;  /* 0x0000000000007918 */ /* 0x000fc80000000000 */
[----:B------:R0:W-:Y:S02]  /*10870*/  STL.64 [R1+0x150], R20 ;  /* 0x0001501401007387 */ /* 0x0001e40000100a00 */
[----:B0-----:R-:W-:Y:S02]  /*10880*/  IMAD.MOV.U32 R21, RZ, RZ, R6 ;  /* 0x000000ffff157224 */ /* 0x001fe400078e0006 */
[----:B------:R-:W-:Y:S02]  /*10890*/  IMAD.MOV.U32 R20, RZ, RZ, R7 ;  /* 0x000000ffff147224 */ /* 0x000fe400078e0007 */
[----:B------:R-:W0:Y:S04]  /*108a0*/  LDSM.16.MT88.4 R4, [R28+0x4200] ;  /* 0x004200001c04783b */ /* 0x000e280000004200 */
[----:B------:R-:W-:Y:S04]  /*108b0*/  STL.64 [R1+0x158], R22 ;  /* 0x0001581601007387 */ /* 0x000fe80000100a00 */
[----:B0-----:R-:W-:Y:S04]  /*108c0*/  STL.64 [R1+0x1750], R6 ;  /* 0x0017500601007387 */ /* 0x001fe80000100a00 */
[----:B------:R0:W-:Y:S04]  /*108d0*/  STL.64 [R1+0x1748], R4 ;  /* 0x0017480401007387 */ /* 0x0001e80000100a00 */
[----:B0-----:R-:W2:Y:S01]  /*108e0*/  LDL.LU R4, [R1+0x190] ;  /* 0x0001900001047983 */ /* 0x001ea20000300800 */
[----:B------:R-:W-:-:S03]  /*108f0*/  IMAD.MOV.U32 R5, RZ, RZ, R29 ;  /* 0x000000ffff057224 */ /* 0x000fc600078e001d */
[----:B------:R-:W3:Y:S04]  /*10900*/  LDL.LU R29, [R1+0x1770] ;  /* 0x00177000011d7983 */ /* 0x000ee80000300800 */
[----:B------:R-:W2:Y:S04]  /*10910*/  LDL.LU R6, [R1+0x198] ;  /* 0x0001980001067983 */ /* 0x000ea80000300800 */
[----:B------:R0:W-:Y:S04]  /*10920*/  STL.64 [R1+0x16d0], R10 ;  /* 0x0016d00a01007387 */ /* 0x0001e80000100a00 */
[----:B------:R-:W-:Y:S04]  /*10930*/  STL.64 [R1+0x140], R12 ;  /* 0x0001400c01007387 */ /* 0x000fe80000100a00 */
[----:B------:R-:W-:Y:S04]  /*10940*/  STL.64 [R1+0x148], R14 ;  /* 0x0001480e01007387 */ /* 0x000fe80000100a00 */
[----:B------:R-:W-:Y:S01]  /*10950*/  STL.64 [R1+0x16c8], R8 ;  /* 0x0016c80801007387 */ /* 0x000fe20000100a00 */
[----:B------:R-:W-:-:S03]  /*10960*/  IMAD.MOV.U32 R7, RZ, RZ, R0 ;  /* 0x000000ffff077224 */ /* 0x000fc600078e0000 */
[----:B------:R-:W1:Y:S04]  /*10970*/  LDSM.16.MT88.4 R12, [R28+0x8000] ;  /* 0x008000001c0c783b */ /* 0x000e680000004200 */
[----:B0-----:R-:W4:Y:S01]  /*10980*/  LDL.LU.64 R10, [R1+0x8] ;  /* 0x00000800010a7983 */ /* 0x001f220000300a00 */
[----:B---3--:R-:W-:-:S03]  /*10990*/  LOP3.LUT R0, R29, 0x40, RZ, 0x3c, !PT ;  /* 0x000000401d007812 */ /* 0x008fc600078e3cff */
[----:B----4-:R-:W-:Y:S04]  /*109a0*/  STL.64 [R1+0x1758], R10 ;  /* 0x0017580a01007387 */ /* 0x010fe80000100a00 */
[----:B------:R-:W0:Y:S04]  /*109b0*/  LDSM.16.M88.4 R8, [R0+UR4+0x20000] ;  /* 0x020000040008783b */ /* 0x000e280008000200 */
[----:B------:R-:W-:Y:S04]  /*109c0*/  STL [R1+0x1270], R29 ;  /* 0x0012701d01007387 */ /* 0x000fe80000100800 */
[----:B-1----:R-:W-:Y:S04]  /*109d0*/  STL [R1+0x1634], R14 ;  /* 0x0016340e01007387 */ /* 0x002fe80000100800 */
[----:B------:R-:W-:Y:S04]  /*109e0*/  STL [R1+0x1630], R15 ;  /* 0x0016300f01007387 */ /* 0x000fe80000100800 */
[----:B------:R-:W3:Y:S04]  /*109f0*/  LDL R22, [R1+0x48] ;  /* 0x0000480001167983 */ /* 0x000ee80000100800 */
[----:B0-----:R0:W-:Y:S04]  /*10a00*/  STL.64 [R1+0x30], R8 ;  /* 0x0000300801007387 */ /* 0x0011e80000100a00 */
[----:B------:R1:W-:Y:S04]  /*10a10*/  STL.64 [R1+0x38], R10 ;  /* 0x0000380a01007387 */ /* 0x0003e80000100a00 */
[----:B------:R-:W3:Y:S01]  /*10a20*/  LDL R23, [R1+0x4c] ;  /* 0x00004c0001177983 */ /* 0x000ee20000100800 */
[----:B--2---:R-:W-:Y:S03]  /*10a30*/  HMMA.16816.F32 R16, R24, R18, R4 ;  /* 0x000000121810723c */ /* 0x004fe60000001804 */
[----:B------:R-:W-:Y:S04]  /*10a40*/  LDSM.16.M88.4 R4, [R0+UR4+0x22000] ;  /* 0x022000040004783b */ /* 0x000fe80008000200 */
[----:B---3--:R-:W-:Y:S04]  /*10a50*/  STL.64 [R1+0x1760], R22 ;  /* 0x0017601601007387 */ /* 0x008fe80000100a00 */
[----:B------:R-:W-:Y:S04]  /*10a60*/  STL.64 [R1+0x1768], R20 ;  /* 0x0017681401007387 */ /* 0x000fe80000100a00 */
[----:B0-----:R-:W2:Y:S04]  /*10a70*/  LDL.LU R8, [R1+0x220] ;  /* 0x0002200001087983 */ /* 0x001ea80000300800 */
[----:B------:R-:W2:Y:S04]  /*10a80*/  LDL.LU R9, [R1+0x224] ;  /* 0x0002240001097983 */ /* 0x000ea80000300800 */
[----:B-1----:R-:W2:Y:S04]  /*10a90*/  LDL.LU R10, [R1+0x228] ;  /* 0x00022800010a7983 */ /* 0x002ea80000300800 */
[----:B------:R-:W2:Y:S04]  /*10aa0*/  LDL.LU R11, [R1+0x22c] ;  /* 0x00022c00010b7983 */ /* 0x000ea80000300800 */
[----:B------:R-:W0:Y:S04]  /*10ab0*/  LDSM.16.M88.4 R20, [R0+UR4+0x21000] ;  /* 0x021000040014783b */ /* 0x000e280008000200 */
[----:B------:R-:W-:Y:S04]  /*10ac0*/  STL.64 [R1+0x130], R16 ;  /* 0x0001301001007387 */ /* 0x000fe80000100a00 */
[----:B------:R-:W-:Y:S04]  /*10ad0*/  STL.64 [R1+0x138], R18 ;  /* 0x0001381201007387 */ /* 0x000fe80000100a00 */
[----:B------:R-:W1:Y:S04]  /*10ae0*/  LDSM.16.M88.4 R16, [R0+UR4+0x23000] ;  /* 0x023000040010783b */ /* 0x000e680008000200 */
[----:B0-----:R-:W-:Y:S04]  /*10af0*/  STL.64 [R1+0x20], R20 ;  /* 0x0000201401007387 */ /* 0x001fe80000100a00 */
[----:B------:R-:W-:Y:S04]  /*10b00*/  STL.64 [R1+0x28], R22 ;  /* 0x0000281601007387 */ /* 0x000fe80000100a00 */
[----:B-1----:R-:W-:Y:S04]  /*10b10*/  STL [R1+0x154c], R18 ;  /* 0x00154c1201007387 */ /* 0x002fe80000100800 */
[----:B------:R-:W-:Y:S04]  /*10b20*/  STL.64 [R1+0x10], R4 ;  /* 0x0000100401007387 */ /* 0x000fe80000100a00 */
[----:B------:R-:W-:Y:S04]  /*10b30*/  STL.64 [R1+0x18], R6 ;  /* 0x0000180601007387 */ /* 0x000fe80000100a00 */
[----:B------:R-:W0:Y:S04]  /*10b40*/  LDSM.16.M88.4 R4, [R0+UR4+0x24000] ;  /* 0x024000040004783b */ /* 0x000e280008000200 */
[----:B------:R-:W1:Y:S04]  /*10b50*/  LDSM.16.M88.4 R20, [R0+UR4+0x25000] ;  /* 0x025000040014783b */ /* 0x000e680008000200 */
[----:B------:R-:W-:Y:S04]  /*10b60*/  STL [R1+0x1548], R19 ;  /* 0x0015481301007387 */ /* 0x000fe80000100800 */
[----:B0-----:R0:W-:Y:S01]  /*10b70*/  STL.64 [R1+0xc0], R4 ;  /* 0x0000c00401007387 */ /* 0x0011e20000100a00 */
[----:B------:R-:W-:-:S03]  /*10b80*/  IMAD.MOV.U32 R3, RZ, RZ, R4 ;  /* 0x000000ffff037224 */ /* 0x000fc600078e0004 */
[----:B------:R3:W-:Y:S01]  /*10b90*/  STL.64 [R1+0xc8], R6 ;  /* 0x0000c80601007387 */ /* 0x0007e20000100a00 */
[----:B------:R-:W-:Y:S02]  /*10ba0*/  IMAD.MOV.U32 R2, RZ, RZ, R5 ;  /* 0x000000ffff027224 */ /* 0x000fe400078e0005 */
[----:B-1----:R-:W-:Y:S02]  /*10bb0*/  IMAD.MOV.U32 R14, RZ, RZ, R20 ;  /* 0x000000ffff0e7224 */ /* 0x002fe400078e0014 */
[----:B------:R-:W-:Y:S01]  /*10bc0*/  IMAD.MOV.U32 R15, RZ, RZ, R21 ;  /* 0x000000ffff0f7224 */ /* 0x000fe200078e0015 */
[----:B0-----:R-:W4:Y:S04]  /*10bd0*/  LDL.LU R4, [R1+0x250] ;  /* 0x0002500001047983 */ /* 0x001f280000300800 */
[----:B------:R-:W4:Y:S04]  /*10be0*/  LDL.LU R5, [R1+0x254] ;  /* 0x0002540001057983 */ /* 0x000f280000300800 */
[----:B---3--:R-:W4:Y:S04]  /*10bf0*/  LDL.LU R6, [R1+0x258] ;  /* 0x0002580001067983 */ /* 0x008f280000300800 */
[----:B------:R-:W4:Y:S04]  /*10c00*/  LDL.LU R7, [R1+0x25c] ;  /* 0x00025c0001077983 */ /* 0x000f280000300800 */
[----:B------:R-:W-:Y:S04]  /*10c10*/  STL [R1+0x1678], R3 ;  /* 0x0016780301007387 */ /* 0x000fe80000100800 */
[----:B------:R0:W-:Y:S04]  /*10c20*/  STL.64 [R1+0xb0], R20 ;  /* 0x0000b01401007387 */ /* 0x0001e80000100a00 */
[----:B------:R-:W-:Y:S04]  /*10c30*/  STL.64 [R1+0xb8], R22 ;  /* 0x0000b81601007387 */ /* 0x000fe80000100a00 */
[----:B0-----:R-:W3:Y:S04]  /*10c40*/  LDL.LU.64 R20, [R1+0x1768] ;  /* 0x0017680001147983 */ /* 0x001ee80000300a00 */
[----:B------:R3:W-:Y:S04]  /*10c50*/  STL.64 [R1+0x1640], R14 ;  /* 0x0016400e01007387 */ /* 0x0007e80000100a00 */
[----:B------:R-:W-:Y:S01]  /*10c60*/  STL.64 [R1+0x1638], R12 ;  /* 0x0016380c01007387 */ /* 0x000fe20000100a00 */
[----:B---3--:R-:W-:-:S02]  /*10c70*/  IMAD.MOV.U32 R14, RZ, RZ, R21 ;  /* 0x000000ffff0e7224 */ /* 0x008fc400078e0015 */
[----:B------:R-:W-:Y:S02]  /*10c80*/  IMAD.MOV.U32 R15, RZ, RZ, R20 ;  /* 0x000000ffff0f7224 */ /* 0x000fe400078e0014 */
[----:B------:R-:W0:Y:S04]  /*10c90*/  LDSM.16.M88.4 R20, [R0+UR4+0x26000] ;  /* 0x026000040014783b */ /* 0x000e280008000200 */
[----:B------:R1:W-:Y:S04]  /*10ca0*/  STL.64 [R1+0x1720], R14 ;  /* 0x0017200e01007387 */ /* 0x0003e80000100a00 */
[----:B-1----:R-:W3:Y:S04]  /*10cb0*/  LDL.LU.64 R14, [R1+0x88] ;  /* 0x00008800010e7983 */ /* 0x002ee80000300a00 */
[----:B---3--:R1:W-:Y:S04]  /*10cc0*/  STL.64 [R1+0x1728], R14 ;  /* 0x0017280e01007387 */ /* 0x0083e80000100a00 */
[----:B-1----:R-:W3:Y:S04]  /*10cd0*/  LDL.LU.64 R14, [R1+0x98] ;  /* 0x00009800010e7983 */ /* 0x002ee80000300a00 */
[----:B---3--:R1:W-:Y:S04]  /*10ce0*/  STL.64 [R1+0x1730], R14 ;  /* 0x0017300e01007387 */ /* 0x0083e80000100a00 */
[----:B-1----:R-:W3:Y:S04]  /*10cf0*/  LDL.LU.64 R14, [R1+0xa8] ;  /* 0x0000a800010e7983 */ /* 0x002ee80000300a00 */
[----:B0-----:R-:W-:Y:S04]  /*10d00*/  STL.64 [R1+0xe0], R20 ;  /* 0x0000e01401007387 */ /* 0x001fe80000100a00 */
[----:B------:R-:W-:Y:S04]  /*10d10*/  STL.64 [R1+0xe8], R22 ;  /* 0x0000e81601007387 */ /* 0x000fe80000100a00 */
[----:B------:R-:W0:Y:S04]  /*10d20*/  LDSM.16.M88.4 R20, [R0+UR4+0x27000] ;  /* 0x027000040014783b */ /* 0x000e280008000200 */
[----:B0-----:R-:W-:Y:S04]  /*10d30*/  STL.64 [R1+0x100], R20 ;  /* 0x0001001401007387 */ /* 0x001fe80000100a00 */
[----:B------:R0:W-:Y:S04]  /*10d40*/  STL.64 [R1+0x108], R22 ;  /* 0x0001081601007387 */ /* 0x0001e80000100a00 */
[----:B0-----:R-:W2:Y:S04]  /*10d50*/  LDL.LU.64 R22, [R1+0x1760] ;  /* 0x0017600001167983 */ /* 0x001ea80000300a00 */
[----:B------:R-:W-:Y:S01]  /*10d60*/  STL [R1+0xef0], R0 ;  /* 0x000ef00001007387 */ /* 0x000fe20000100800 */
[----:B--2---:R-:W-:Y:S03]  /*10d70*/  HMMA.16816.F32 R20, R24, R22, R8 ;  /* 0x000000161814723c */ /* 0x004fe60000001808 */
[----:B------:R-:W4:-:S15]  /*10d80*/  LDL.LU.64 R10, [R1+0x1758] ;  /* 0x00175800010a7983 */ /* 0x000f1e0000300a00 */
[----:B------:R-:W-:Y:S01]  /*10d90*/  NOP ;  /* 0x0000000000007918 */ /* 0x000fe20000000000 */
[----:B------:R-:W-:Y:S04]  /*10da0*/  STL.64 [R1+0x120], R20 ;  /* 0x0001201401007387 */ /* 0x000fe80000100a00 */
[----:B------:R-:W-:Y:S04]  /*10db0*/  STL.64 [R1+0x128], R22 ;  /* 0x0001281601007387 */ /* 0x000fe80000100a00 */
[----:B------:R-:W0:Y:S04]  /*10dc0*/  LDSM.16.MT88.4 R20, [R28+0x8100] ;  /* 0x008100001c14783b */ /* 0x000e280000004200 */
[----:B0-----:R-:W-:Y:S04]  /*10dd0*/  STL.64 [R1+0x15b0], R22 ;  /* 0x0015b01601007387 */ /* 0x001fe80000100a00 */
[----:B------:R0:W-:Y:S04]  /*10de0*/  STL.64 [R1+0x15a8], R20 ;  /* 0x0015a81401007387 */ /* 0x0001e80000100a00 */
[----:B0-----:R-:W2:Y:S04]  /*10df0*/  LDL.LU R20, [R1+0x280] ;  /* 0x0002800001147983 */ /* 0x001ea80000300800 */
[----:B------:R-:W2:Y:S04]  /*10e00*/  LDL.LU R21, [R1+0x284] ;  /* 0x0002840001157983 */ /* 0x000ea80000300800 */
[----:B------:R-:W2:Y:S04]  /*10e10*/  LDL.LU R22, [R1+0x288] ;  /* 0x0002880001167983 */ /* 0x000ea80000300800 */
[----:B------:R-:W2:Y:S01]  /*10e20*/  LDL.LU R23, [R1+0x28c] ;  /* 0x00028c0001177983 */ /* 0x000ea20000300800 */
[----:B----4-:R-:W-:Y:S03]  /*10e30*/  HMMA.16816.F32 R24, R24, R10, R4 ;  /* 0x0000000a1818723c */ /* 0x010fe60000001804 */
[----:B--2---:R-:W-:Y:S04]  /*10e40*/  STL.64 [R1+0x1740], R22 ;  /* 0x0017401601007387 */ /* 0x004fe80000100a00 */
[----:B------:R0:W-:Y:S04]  /*10e50*/  STL.64 [R1+0x1738], R20 ;  /* 0x0017381401007387 */ /* 0x0001e80000100a00 */
[----:B0-----:R-:W2:Y:S04]  /*10e60*/  LDL.LU R20, [R1+0x260] ;  /* 0x0002600001147983 */ /* 0x001ea80000300800 */
[----:B------:R-:W2:Y:S04]  /*10e70*/  LDL.LU R21, [R1+0x264] ;  /* 0x0002640001157983 */ /* 0x000ea80000300800 */
[----:B------:R-:W2:Y:S04]  /*10e80*/  LDL.LU R22, [R1+0x268] ;  /* 0x0002680001167983 */ /* 0x000ea80000300800 */
[----:B------:R-:W2:Y:S04]  /*10e90*/  LDL.LU R23, [R1+0x26c] ;  /* 0x00026c0001177983 */ /* 0x000ea80000300800 */
[----:B------:R-:W2:Y:S04]  /*10ea0*/  LDL.LU.64 R6, [R1+0x1750] ;  /* 0x0017500001067983 */ /* 0x000ea80000300a00 */
[----:B------:R-:W2:Y:S01]  /*10eb0*/  LDL.LU.64 R4, [R1+0x1748] ;  /* 0x0017480001047983 */ /* 0x000ea20000300a00 */
[----:B------:R-:W-:-:S03]  /*10ec0*/  IMAD.MOV.U32 R18, RZ, RZ, R26 ;  /* 0x000000ffff127224 */ /* 0x000fc600078e001a */
[----:B------:R-:W-:Y:S01]  /*10ed0*/  STL.64 [R1+0x110], R24 ;  /* 0x0001101801007387 */ /* 0x000fe20000100a00 */
[----:B------:R-:W-:-:S03]  /*10ee0*/  IMAD.MOV.U32 R19, RZ, RZ, R27 ;  /* 0x000000ffff137224 */ /* 0x000fc600078e001b */
[----:B------:R-:W0:Y:S04]  /*10ef0*/  LDSM.16.MT88.4 R24, [R28+0x8200] ;  /* 0x008200001c18783b */ /* 0x000e280000004200 */
[----:B------:R1:W-:Y:S04]  /*10f00*/  STL.64 [R1+0x16e0], R10 ;  /* 0x0016e00a01007387 */ /* 0x0003e80000100a00 */
[----:B------:R-:W4:Y:S04]  /*10f10*/  LDL.LU R8, [R1+0x270] ;  /* 0x0002700001087983 */ /* 0x000f280000300800 */
[----:B------:R-:W4:Y:S04]  /*10f20*/  LDL.LU R9, [R1+0x274] ;  /* 0x0002740001097983 */ /* 0x000f280000300800 */
[----:B-1----:R-:W4:Y:S04]  /*10f30*/  LDL.LU R10, [R1+0x278] ;  /* 0x00027800010a7983 */ /* 0x002f280000300800 */
[----:B------:R-:W4:Y:S04]  /*10f40*/  LDL.LU R11, [R1+0x27c] ;  /* 0x00027c00010b7983 */ /* 0x000f280000300800 */
[----:B------:R-:W-:Y:S04]  /*10f50*/  STL.64 [R1+0x1600], R18 ;  /* 0x0016001201007387 */ /* 0x000fe80000100a00 */
[----:B------:R1:W-:Y:S01]  /*10f60*/  STL.64 [R1+0x15f8], R16 ;  /* 0x0015f81001007387 */ /* 0x0003e20000100a00 */
[----:B---3--:R-:W-:-:S03]  /*10f70*/  IMAD.MOV.U32 R3, RZ, RZ, R14 ;  /* 0x000000ffff037224 */ /* 0x008fc600078e000e */
[----:B-1----:R-:W3:Y:S04]  /*10f80*/  LDL.LU R16, [R1+0x290] ;  /* 0x0002900001107983 */ /* 0x002ee80000300800 */
[----:B------:R-:W3:Y:S04]  /*10f90*/  LDL.LU R17, [R1+0x294] ;  /* 0x0002940001117983 */ /* 0x000ee80000300800 */
[----:B------:R-:W3:Y:S04]  /*10fa0*/  LDL.LU R18, [R1+0x298] ;  /* 0x0002980001127983 */ /* 0x000ee80000300800 */
[----:B------:R-:W3:Y:S01]  /*10fb0*/  LDL.LU R19, [R1+0x29c] ;  /* 0x00029c0001137983 */ /* 0x000ee20000300800 */
[----:B------:R-:W-:-:S03]  /*10fc0*/  IMAD.MOV.U32 R0, RZ, RZ, R15 ;  /* 0x000000ffff007224 */ /* 0x000fc600078e000f */
[----:B0-----:R-:W-:Y:S04]  /*10fd0*/  STL [R1+0x150c], R25 ;  /* 0x00150c1901007387 */ /* 0x001fe80000100800 */
[----:B------:R-:W-:Y:S04]  /*10fe0*/  STL [R1+0x1508], R26 ;  /* 0x0015081a01007387 */ /* 0x000fe80000100800 */
[----:B------:R-:W-:Y:S04]  /*10ff0*/  STL [R1+0x1504], R27 ;  /* 0x0015041b01007387 */ /* 0x000fe80000100800 */
[----:B------:R-:W-:Y:S01]  /*11000*/  STL [R1+0x1500], R28 ;  /* 0x0015001c01007387 */ /* 0x000fe20000100800 */
[----:B--2---:R-:W-:-:S15]  /*11010*/  HMMA.16816.F32 R20, R4, R14, R20 ;  /* 0x0000000e0414723c */ /* 0x004fde0000001814 */
[----:B------:R-:W-:-:S04]  /*11020*/  NOP ;  /* 0x0000000000007918 */ /* 0x000fc80000000000 */
[----:B------:R-:W-:Y:S04]  /*11030*/  STL.64 [R1+0xf0], R20 ;  /* 0x0000f01401007387 */ /* 0x000fe80000100a00 */
[----:B------:R0:W-:Y:S04]  /*11040*/  STL.64 [R1+0xf8], R22 ;  /* 0x0000f81601007387 */ /* 0x0001e80000100a00 */
[----:B0-----:R-:W2:Y:S04]  /*11050*/  LDL.LU.64 R22, [R1+0x1740] ;  /* 0x0017400001167983 */ /* 0x001ea80000300a00 */
[----:B------:R-:W2:Y:S04]  /*11060*/  LDL.LU.64 R20, [R1+0x1738] ;  /* 0x0017380001147983 */ /* 0x000ea80000300a00 */
[----:B------:R-:W4:Y:S02]  /*11070*/  LDL.LU.64 R14, [R1+0x1730] ;  /* 0x00173000010e7983 */ /* 0x000f240000300a00 */
[----:B----4-:R-:W-:-:S15]  /*11080*/  HMMA.16816.F32 R8, R4, R14, R8 ;  /* 0x0000000e0408723c */ /* 0x010fde0000001808 */
[----:B------:R-:W-:-:S04]  /*11090*/  NOP ;  /* 0x0000000000007918 */ /* 0x000fc80000000000 */
[----:B------:R0:W-:Y:S04]  /*110a0*/  STL.64 [R1+0xd0], R8 ;  /* 0x0000d00801007387 */ /* 0x0001e80000100a00 */
[----:B------:R-:W-:Y:S01]  /*110b0*/  STL.64 [R1+0xd8], R10 ;  /* 0x0000d80a01007387 */ /* 0x000fe20000100a00 */
[----:B0-----:R-:W-:Y:S02]  /*110c0*/  IMAD.MOV.U32 R9, RZ, RZ, R14 ;  /* 0x000000ffff097224 */ /* 0x001fe400078e000e */
[----:B------:R-:W-:Y:S02]  /*110d0*/  IMAD.MOV.U32 R8, RZ, RZ, R15 ;  /* 0x000000ffff087224 */ /* 0x000fe400078e000f */
[----:B------:R-:W2:Y:S02]  /*110e0*/  LDL.LU.64 R14, [R1+0x1728] ;  /* 0x00172800010e7983 */ /* 0x000ea40000300a00 */
[----:B--2---:R-:W-:-:S15]  /*110f0*/  HMMA.16816.F32 R20, R4, R14, R20 ;  /* 0x0000000e0414723c */ /* 0x004fde0000001814 */
[----:B------:R-:W-:-:S04]  /*11100*/  NOP ;  /* 0x0000000000007918 */ /* 0x000fc80000000000 */
[----:B------:R-:W-:Y:S04]  /*11110*/  STL.64 [R1+0x160], R20 ;  /* 0x0001601401007387 */ /* 0x000fe80000100a00 */
[----:B------:R0:W-:Y:S02]  /*11120*/  STL.64 [R1+0x168], R22 ;  /* 0x0001681601007387 */ /* 0x0001e40000100a00 */
[----:B0-----:R-:W-:Y:S02]  /*11130*/  IMAD.MOV.U32 R23, RZ, RZ, R14 ;  /* 0x000000ffff177224 */ /* 0x001fe400078e000e */
[----:B------:R-:W-:Y:S02]  /*11140*/  IMAD.MOV.U32 R22, RZ, RZ, R15 ;  /* 0x000000ffff167224 */ /* 0x000fe400078e000f */
[----:B------:R-:W2:Y:S04]  /*11150*/  LDL.LU.64 R14, [R1+0x1720] ;  /* 0x00172000010e7983 */ /* 0x000ea80000300a00 */
[----:B------:R-:W-:Y:S04]  /*11160*/  STL.64 [R1+0x1708], R22 ;  /* 0x0017081601007387 */ /* 0x000fe80000100a00 */
[----:B--2---:R0:W-:Y:S04]  /*11170*/  STL.64 [R1+0x1688], R14 ;  /* 0x0016880e01007387 */ /* 0x0041e80000100a00 */
[----:B------:R-:W2:Y:S01]  /*11180*/  LDL.LU R12, [R1+0x300] ;  /* 0x00030000010c7983 */ /* 0x000ea20000300800 */
[----:B---3--:R-:W-:Y:S03]  /*11190*/  HMMA.16816.F32 R16, R4, R14, R16 ;  /* 0x0000000e0410723c */ /* 0x008fe60000001810 */
[----:B------:R-:W2:Y:S04]  /*111a0*/  LDL.LU R13, [R1+0x304] ;  /* 0x00030400010d7983 */ /* 0x000ea80000300800 */
[----:B0-----:R-:W3:Y:S04]  /*111b0*/  LDL.LU R14, [R1+0x308] ;  /* 0x00030800010e7983 */ /* 0x001ee80000300800 */
[----:B------:R-:W3:Y:S08]  /*111c0*/  LDL.LU R15, [R1+0x30c] ;  /* 0x00030c00010f7983 */ /* 0x000ef00000300800 */
[----:B------:R-:W-:-:S02]  /*111d0*/  IMAD.MOV.U32 R25, RZ, RZ, R16 ;  /* 0x000000ffff197224 */ /* 0x000fc400078e0010 */
[----:B------:R-:W-:Y:S01]  /*111e0*/  IMAD.MOV.U32 R26, RZ, RZ, R17 ;  /* 0x000000ffff1a7224 */ /* 0x000fe200078e0011 */
[----:B------:R-:W4:Y:S01]  /*111f0*/  LDL.LU R16, [R1+0x2a0] ;  /* 0x0002a00001107983 */ /* 0x000f220000300800 */
[----:B------:R-:W-:-:S03]  /*11200*/  IMAD.MOV.U32 R27, RZ, RZ, R18 ;  /* 0x000000ffff1b7224 */ /* 0x000fc600078e0012 */
[----:B------:R-:W4:Y:S01]  /*11210*/  LDL.LU R17, [R1+0x2a4] ;  /* 0x0002a40001117983 */ /* 0x000f220000300800 */
[----:B------:R-:W-:-:S03]  /*11220*/  IMAD.MOV.U32 R28, RZ, RZ, R19 ;  /* 0x000000ffff1c7224 */ /* 0x000fc600078e0013 */
[----:B------:R-:W4:Y:S04]  /*11230*/  LDL.LU R18, [R1+0x2a8] ;  /* 0x0002a80001127983 */ /* 0x000f280000300800 */
[----:B------:R-:W4:Y:S04]  /*11240*/  LDL.LU R19, [R1+0x2ac] ;  /* 0x0002ac0001137983 */ /* 0x000f280000300800 */
[----:B---3--:R0:W-:Y:S04]  /*11250*/  STL.64 [R1+0x1698], R14 ;  /* 0x0016980e01007387 */ /* 0x0081e80000100a00 */
[----:B--2---:R-:W-:Y:S01]  /*11260*/  STL.64 [R1+0x1690], R12 ;  /* 0x0016900c01007387 */ /* 0x004fe20000100a00 */
[----:B0-----:R-:W-:-:S02]  /*11270*/  IMAD.MOV.U32 R14, RZ, RZ, R9 ;  /* 0x000000ffff0e7224 */ /* 0x001fc400078e0009 */
[----:B------:R-:W-:-:S05]  /*11280*/  IMAD.MOV.U32 R15, RZ, RZ, R8 ;  /* 0x000000ffff0f7224 */ /* 0x000fca00078e0008 */
[----:B------:R0:W-:Y:S02]  /*11290*/  STL.64 [R1+0x16b0], R14 ;  /* 0x0016b00e01007387 */ /* 0x0001e40000100a00 */
[----:B0-----:R-:W-:Y:S02]  /*112a0*/  IMAD.MOV.U32 R14, RZ, RZ, R3 ;  /* 0x000000ffff0e7224 */ /* 0x001fe400078e0003 */
[----:B------:R-:W-:-:S05]  /*112b0*/  IMAD.MOV.U32 R15, RZ, RZ, R0 ;  /* 0x000000ffff0f7224 */ /* 0x000fca00078e0000 */
[----:B------:R0:W-:Y:S04]  /*112c0*/  STL.64 [R1+0x16d8], R14 ;  /* 0x0016d80e01007387 */ /* 0x0001e80000100a00 */
[----:B------:R-:W2:Y:S04]  /*112d0*/  LDL.LU R12, [R1+0x2d0] ;  /* 0x0002d000010c7983 */ /* 0x000ea80000300800 */
[----:B------:R-:W2:Y:S04]  /*112e0*/  LDL.LU R13, [R1+0x2d4] ;  /* 0x0002d400010d7983 */ /* 0x000ea80000300800 */
[----:B0-----:R-:W3:Y:S04]  /*112f0*/  LDL.LU R14, [R1+0x2d8] ;  /* 0x0002d800010e7983 */ /* 0x001ee80000300800 */
[----:B------:R-:W3:Y:S04]  /*11300*/  LDL.LU R15, [R1+0x2dc] ;  /* 0x0002dc00010f7983 */ /* 0x000ee80000300800 */
[----:B---3--:R-:W-:Y:S04]  /*11310*/  STL.64 [R1+0x16f0], R14 ;  /* 0x0016f00e01007387 */ /* 0x008fe80000100a00 */
[----:B--2---:R0:W-:Y:S04]  /*11320*/  STL.64 [R1+0x16e8], R12 ;  /* 0x0016e80c01007387 */ /* 0x0041e80000100a00 */
[----:B0-----:R-:W2:Y:S04]  /*11330*/  LDL.LU R12, [R1+0x2f0] ;  /* 0x0002f000010c7983 */ /* 0x001ea80000300800 */
[----:B------:R-:W2:Y:S04]  /*11340*/  LDL.LU R13, [R1+0x2f4] ;  /* 0x0002f400010d7983 */ /* 0x000ea80000300800 */
[----:B------:R-:W3:Y:S04]  /*11350*/  LDL.LU R14, [R1+0x2f8] ;  /* 0x0002f800010e7983 */ /* 0x000ee80000300800 */
[----:B------:R-:W3:Y:S04]  /*11360*/  LDL.LU R15, [R1+0x2fc] ;  /* 0x0002fc00010f7983 */ /* 0x000ee80000300800 */
[----:B------:R-:W2:Y:S04]  /*11370*/  LDL.LU R20, [R1+0x2e0] ;  /* 0x0002e00001147983 */ /* 0x000ea80000300800 */
[----:B------:R-:W2:Y:S04]  /*11380*/  LDL.LU R21, [R1+0x2e4] ;  /* 0x0002e40001157983 */ /* 0x000ea80000300800 */
[----:B------:R-:W2:Y:S04]  /*11390*/  LDL.LU R22, [R1+0x2e8] ;  /* 0x0002e80001167983 */ /* 0x000ea80000300800 */
[----:B------:R-:W2:Y:S04]  /*113a0*/  LDL.LU R23, [R1+0x2ec] ;  /* 0x0002ec0001177983 */ /* 0x000ea80000300800 */
[----:B--2---:R-:W-:Y:S04]  /*113b0*/  STL.64 [R1+0x1718], R22 ;  /* 0x0017181601007387 */ /* 0x004fe80000100a00 */
[----:B------:R-:W-:Y:S04]  /*113c0*/  STL.64 [R1+0x1710], R20 ;  /* 0x0017101401007387 */ /* 0x000fe80000100a00 */
[----:B---3--:R0:W-:Y:S04]  /*113d0*/  STL.64 [R1+0x1700], R14 ;  /* 0x0017000e01007387 */ /* 0x0081e80000100a00 */
[----:B------:R-:W-:Y:S04]  /*113e0*/  STL.64 [R1+0x16f8], R12 ;  /* 0x0016f80c01007387 */ /* 0x000fe80000100a00 */
[----:B0-----:R-:W2:Y:S04]  /*113f0*/  LDL.LU.64 R14, [R1+0x58] ;  /* 0x00005800010e7983 */ /* 0x001ea80000300a00 */
[----:B------:R-:W3:Y:S04]  /*11400*/  LDL.LU.64 R10, [R1+0x48] ;  /* 0x00004800010a7983 */ /* 0x000ee80000300a00 */
[----:B------:R0:W-:Y:S04]  /*11410*/  STL.64 [R1+0x1518], R26 ;  /* 0x0015181a01007387 */ /* 0x0001e80000100a00 */
[----:B------:R-:W-:Y:S04]  /*11420*/  STL.64 [R1+0x1510], R24 ;  /* 0x0015101801007387 */ /* 0x000fe80000100a00 */
[----:B0-----:R-:W4:Y:S02]  /*11430*/  LDL.LU.64 R26, [R1+0x68] ;  /* 0x00006800011a7983 */ /* 0x001f240000300a00 */
[----:B----4-:R-:W-:Y:S01]  /*11440*/  HMMA.16816.F32 R20, R4, R26, R16 ;  /* 0x0000001a0414723c */ /* 0x010fe20000001810 */
[----:B------:R-:W-:-:S02]  /*11450*/  IMAD.MOV.U32 R17, RZ, RZ, R26 ;  /* 0x000000ffff117224 */ /* 0x000fc400078e001a */
[----:B------:R-:W-:-:S15]  /*11460*/  IMAD.MOV.U32 R16, RZ, RZ, R27 ;  /* 0x000000ffff107224 */ /* 0x000fde00078e001b */
[----:B------:R-:W-:Y:S01]  /*11470*/  NOP ;  /* 0x0000000000007918 */ /* 0x000fe20000000000 */
[----:B------:R-:W-:Y:S01]  /*11480*/  IMAD.MOV.U32 R26, RZ, RZ, R22 ;  /* 0x000000ffff1a7224 */ /* 0x000fe200078e0016 */
[----:B------:R0:W-:Y:S01]  /*11490*/  STL [R1+0x220], R20 ;  /* 0x0002201401007387 */ /* 0x0001e20000100800 */
[----:B------:R-:W-:Y:S02]  /*114a0*/  IMAD.MOV.U32 R0, RZ, RZ, R23 ;  /* 0x000000ffff007224 */ /* 0x000fe400078e0017 */
[----:B------:R-:W-:Y:S01]  /*114b0*/  IMAD.MOV.U32 R27, RZ, RZ, R21 ;  /* 0x000000ffff1b7224 */ /* 0x000fe200078e0015 */
[----:B------:R-:W2:Y:S04]  /*114c0*/  LDL.LU.64 R22, [R1+0x1718] ;  /* 0x0017180001167983 */ /* 0x000ea80000300a00 */
[----:B0-----:R-:W2:Y:S04]  /*114d0*/  LDL.LU.64 R20, [R1+0x1710] ;  /* 0x0017100001147983 */ /* 0x001ea80000300a00 */
[----:B------:R-:W4:Y:S04]  /*114e0*/  LDL.64 R24, [R1+0x100] ;  /* 0x0001000001187983 */ /* 0x000f280000100a00 */
[----:B------:R-:W-:Y:S04]  /*114f0*/  STL.64 [R1+0x15c0], R26 ;  /* 0x0015c01a01007387 */ /* 0x000fe80000100a00 */
[----:B----4-:R0:W-:Y:S04]  /*11500*/  STL.64 [R1+0x15b8], R24 ;  /* 0x0015b81801007387 */ /* 0x0101e80000100a00 */
[----:B0-----:R-:W4:Y:S04]  /*11510*/  LDL.LU R24, [R1+0x380] ;  /* 0x0003800001187983 */ /* 0x001f280000300800 */
[----:B------:R-:W4:Y:S04]  /*11520*/  LDL.LU R25, [R1+0x384] ;  /* 0x0003840001197983 */ /* 0x000f280000300800 */
[----:B------:R-:W3:Y:S04]  /*11530*/  LDL.LU R26, [R1+0x388] ;  /* 0x00038800011a7983 */ /* 0x000ee80000300800 */
[----:B------:R-:W3:Y:S01]  /*11540*/  LDL.LU R27, [R1+0x38c] ;  /* 0x00038c00011b7983 */ /* 0x000ee20000300800 */
[----:B--2---:R-:W-:Y:S03]  /*11550*/  HMMA.16816.F32 R20, R4, R14, R20 ;  /* 0x0000000e0414723c */ /* 0x004fe60000001814 */
[----:B---3--:R-:W-:Y:S04]  /*11560*/  STL.64 [R1+0x16a8], R26 ;  /* 0x0016a81a01007387 */ /* 0x008fe80000100a00 */
[----:B----4-:R0:W-:Y:S04]  /*11570*/  STL.64 [R1+0x16a0], R24 ;  /* 0x0016a01801007387 */ /* 0x0101e80000100a00 */
[----:B0-----:R-:W2:Y:S04]  /*11580*/  LDL.LU R24, [R1+0x2b0] ;  /* 0x0002b00001187983 */ /* 0x001ea80000300800 */
[----:B------:R-:W2:Y:S04]  /*11590*/  LDL.LU R25, [R1+0x2b4] ;  /* 0x0002b40001197983 */ /* 0x000ea80000300800 */
[----:B------:R-:W3:Y:S04]  /*115a0*/  LDL.LU R26, [R1+0x2b8] ;  /* 0x0002b800011a7983 */ /* 0x000ee80000300800 */
[----:B------:R-:W3:Y:S04]  /*115b0*/  LDL.LU R27, [R1+0x2bc] ;  /* 0x0002bc00011b7983 */ /* 0x000ee80000300800 */
[----:B---3--:R-:W-:Y:S04]  /*115c0*/  STL.64 [R1+0x16c0], R26 ;  /* 0x0016c01a01007387 */ /* 0x008fe80000100a00 */
[----:B--2---:R0:W-:Y:S04]  /*115d0*/  STL.64 [R1+0x16b8], R24 ;  /* 0x0016b81801007387 */ /* 0x0041e80000100a00 */
[----:B0-----:R-:W2:Y:S04]  /*115e0*/  LDL.LU R24, [R1+0x2c0] ;  /* 0x0002c00001187983 */ /* 0x001ea80000300800 */
[----:B------:R-:W2:Y:S04]  /*115f0*/  LDL.LU R25, [R1+0x2c4] ;  /* 0x0002c40001197983 */ /* 0x000ea80000300800 */
[----:B------:R-:W2:Y:S04]  /*11600*/  LDL.LU R26, [R1+0x2c8] ;  /* 0x0002c800011a7983 */ /* 0x000ea80000300800 */
[----:B------:R-:W2:Y:S04]  /*11610*/  LDL.LU R27, [R1+0x2cc] ;  /* 0x0002cc00011b7983 */ /* 0x000ea80000300800 */
[----:B------:R0:W-:Y:S04]  /*11620*/  STL.64 [R1+0x260], R20 ;  /* 0x0002601401007387 */ /* 0x0001e80000100a00 */
[----:B------:R1:W-:Y:S01]  /*11630*/  STL.64 [R1+0x268], R22 ;  /* 0x0002681601007387 */ /* 0x0003e20000100a00 */
[----:B0-----:R-:W-:-:S03]  /*11640*/  IMAD.MOV.U32 R21, RZ, RZ, R14 ;  /* 0x000000ffff157224 */ /* 0x001fc600078e000e */
[----:B-1----:R-:W3:Y:S01]  /*11650*/  LDL.LU.64 R22, [R1+0x1708] ;  /* 0x0017080001167983 */ /* 0x002ee20000300a00 */
[----:B------:R-:W-:-:S03]  /*11660*/  IMAD.MOV.U32 R20, RZ, RZ, R15 ;  /* 0x000000ffff147224 */ /* 0x000fc600078e000f */
[----:B------:R-:W4:Y:S04]  /*11670*/  LDL.LU.64 R14, [R1+0x1700] ;  /* 0x00170000010e7983 */ /* 0x000f280000300a00 */
[----:B------:R-:W4:Y:S01]  /*11680*/  LDL.LU.64 R12, [R1+0x16f8] ;  /* 0x0016f800010c7983 */ /* 0x000f220000300a00 */
[----:B------:R-:W-:Y:S02]  /*11690*/  IMAD.MOV.U32 R19, RZ, RZ, R10 ;  /* 0x000000ffff137224 */ /* 0x000fe400078e000a */
[----:B------:R-:W-:Y:S01]  /*116a0*/  IMAD.MOV.U32 R18, RZ, RZ, R11 ;  /* 0x000000ffff127224 */ /* 0x000fe200078e000b */
[----:B----4-:R-:W-:-:S15]  /*116b0*/  HMMA.16816.F32 R12, R4, R10, R12 ;  /* 0x0000000a040c723c */ /* 0x010fde000000180c */
[----:B------:R-:W-:-:S04]  /*116c0*/  NOP ;  /* 0x0000000000007918 */ /* 0x000fc80000000000 */
[----:B------:R-:W-:Y:S04]  /*116d0*/  STL.64 [R1+0x340], R12 ;  /* 0x0003400c01007387 */ /* 0x000fe80000100a00 */
[----:B------:R0:W-:Y:S04]  /*116e0*/  STL.64 [R1+0x348], R14 ;  /* 0x0003480e01007387 */ /* 0x0001e80000100a00 */
[----:B0-----:R-:W4:Y:S04]  /*116f0*/  LDL.LU.64 R14, [R1+0x16f0] ;  /* 0x0016f000010e7983 */ /* 0x001f280000300a00 */
[----:B------:R-:W4:Y:S04]  /*11700*/  LDL.LU.64 R12, [R1+0x16e8] ;  /* 0x0016e800010c7983 */ /* 0x000f280000300a00 */
[----:B------:R-:W4:Y:S02]  /*11710*/  LDL.LU.64 R10, [R1+0x16e0] ;  /* 0x0016e000010a7983 */ /* 0x000f240000300a00 */
[----:B----4-:R-:W-:Y:S02]  /*11720*/  HMMA.16816.F32 R4, R4, R10, R12 ;  /* 0x0000000a0404723c */ /* 0x010fe4000000180c */
[----:B------:R-:W2:Y:S01]  /*11730*/  LDL.LU.64 R14, [R1+0x16d8] ;  /* 0x0016d800010e7983 */ /* 0x000ea20000300a00 */
[----:B------:R-:W-:-:S02]  /*11740*/  IMAD.MOV.U32 R3, RZ, RZ, R10 ;  /* 0x000000ffff037224 */ /* 0x000fc400078e000a */
[----:B------:R-:W-:-:S14]  /*11750*/  IMAD.MOV.U32 R29, RZ, RZ, R11 ;  /* 0x000000ffff1d7224 */ /* 0x000fdc00078e000b */
[----:B------:R-:W-:Y:S04]  /*11760*/  STL.64 [R1+0x330], R4 ;  /* 0x0003300401007387 */ /* 0x000fe80000100a00 */
[----:B------:R-:W-:Y:S04]  /*11770*/  STL.64 [R1+0x338], R6 ;  /* 0x0003380601007387 */ /* 0x000fe80000100a00 */
        /* <DEDUP_REMOVED lines=10> */
[----:B------:R-:W2:-:S13]  /*11820*/  LDL.LU.64 R24, [R1+0x16a0] ;  /* 0x0016a00001187983 */ /* 0x000e9a0000300a00 */
[----:B------:R-:W-:Y:S04]  /*11830*/  STL.64 [R1+0x310], R12 ;  /* 0x0003100c01007387 */ /* 0x000fe80000100a00 */
[----:B------:R0:W-:Y:S04]  /*11840*/  STL.64 [R1+0x318], R14 ;  /* 0x0003180e01007387 */ /* 0x0001e80000100a00 */
[----:B0-----:R-:W4:Y:S04]  /*11850*/  LDL.LU.64 R14, [R1+0x1698] ;  /* 0x00169800010e7983 */ /* 0x001f280000300a00 */
[----:B------:R-:W4:Y:S01]  /*11860*/  LDL.LU.64 R12, [R1+0x1690] ;  /* 0x00169000010c7983 */ /* 0x000f220000300a00 */
[----:B---3--:R-:W-:-:S02]  /*11870*/  IMAD.MOV.U32 R6, RZ, RZ, R23 ;  /* 0x000000ffff067224 */ /* 0x008fc400078e0017 */
[----:B------:R-:W-:-:S07]  /*11880*/  IMAD.MOV.U32 R7, RZ, RZ, R22 ;  /* 0x000000ffff077224 */ /* 0x000fce00078e0016 */
[----:B----4-:R-:W-:Y:S01]  /*11890*/  HMMA.16816.F32 R4, R8, R6, R12 ;  /* 0x000000060804723c */ /* 0x010fe2000000180c */
[----:B------:R-:W2:-:S15]  /*118a0*/  LDL.LU.64 R14, [R1+0x1688] ;  /* 0x00168800010e7983 */ /* 0x000e9e0000300a00 */
[----:B------:R-:W-:-:S03]  /*118b0*/  NOP ;  /* 0x0000000000007918 */ /* 0x000fc60000000000 */
[----:B------:R-:W-:Y:S04]  /*118c0*/  STL.64 [R1+0x300], R4 ;  /* 0x0003000401007387 */ /* 0x000fe80000100a00 */
[----:B------:R2:W-:Y:S04]  /*118d0*/  STL.64 [R1+0x308], R6 ;  /* 0x0003080601007387 */ /* 0x0005e80000100a00 */
[----:B------:R-:W3:Y:S01]  /*118e0*/  LDL.LU R12, [R1+0x240] ;  /* 0x00024000010c7983 */ /* 0x000ee20000300800 */
[----:B--2---:R-:W-:-:S15]  /*118f0*/  HMMA.16816.F32 R4, R8, R14, R24 ;  /* 0x0000000e0804723c */ /* 0x004fde0000001818 */
[----:B------:R-:W-:-:S04]  /*11900*/  NOP ;  /* 0x0000000000007918 */ /* 0x000fc80000000000 */
[----:B------:R-:W-:Y:S04]  /*11910*/  STL.64 [R1+0x2f0], R4 ;  /* 0x0002f00401007387 */ /* 0x000fe80000100a00 */
[----:B------:R0:W-:Y:S04]  /*11920*/  STL.64 [R1+0x2f8], R6 ;  /* 0x0002f80601007387 */ /* 0x0001e80000100a00 */
[----:B------:R-:W3:Y:S04]  /*11930*/  LDL.LU R13, [R1+0x244] ;  /* 0x00024400010d7983 */ /* 0x000ee80000300800 */
[----:B------:R-:W2:Y:S04]  /*11940*/  LDL.LU R14, [R1+0x248] ;  /* 0x00024800010e7983 */ /* 0x000ea80000300800 */
[----:B------:R-:W2:Y:S01]  /*11950*/  LDL.LU R15, [R1+0x24c] ;  /* 0x00024c00010f7983 */ /* 0x000ea20000300800 */
[----:B0-----:R-:W-:-:S02]  /*11960*/  IMAD.MOV.U32 R7, RZ, RZ, R16 ;  /* 0x000000ffff077224 */ /* 0x001fc400078e0010 */
[----:B------:R-:W-:Y:S01]  /*11970*/  IMAD.MOV.U32 R6, RZ, RZ, R17 ;  /* 0x000000ffff067224 */ /* 0x000fe200078e0011 */
[----:B--2---:R0:W-:Y:S04]  /*11980*/  STL.64 [R1+0x1650], R14 ;  /* 0x0016500e01007387 */ /* 0x0041e80000100a00 */
[----:B---3--:R-:W-:Y:S01]  /*11990*/  STL.64 [R1+0x1648], R12 ;  /* 0x0016480c01007387 */ /* 0x008fe20000100a00 */
[----:B0-----:R-:W-:Y:S02]  /*119a0*/  IMAD.MOV.U32 R14, RZ, RZ, R19 ;  /* 0x000000ffff0e7224 */ /* 0x001fe400078e0013 */
[----:B------:R-:W-:-:S05]  /*119b0*/  IMAD.MOV.U32 R15, RZ, RZ, R18 ;  /* 0x000000ffff0f7224 */ /* 0x000fca00078e0012 */
[----:B------:R0:W-:Y:S04]  /*119c0*/  STL.64 [R1+0x1660], R14 ;  /* 0x0016600e01007387 */ /* 0x0001e80000100a00 */
[----:B------:R-:W2:Y:S04]  /*119d0*/  LDL.LU R16, [R1+0x200] ;  /* 0x0002000001107983 */ /* 0x000ea80000300800 */
[----:B------:R-:W2:Y:S04]  /*119e0*/  LDL.LU R17, [R1+0x204] ;  /* 0x0002040001117983 */ /* 0x000ea80000300800 */
[----:B------:R-:W3:Y:S04]  /*119f0*/  LDL.LU R18, [R1+0x208] ;  /* 0x0002080001127983 */ /* 0x000ee80000300800 */
[----:B------:R-:W3:Y:S01]  /*11a00*/  LDL.LU R19, [R1+0x20c] ;  /* 0x00020c0001137983 */ /* 0x000ee20000300800 */
[----:B0-----:R-:W-:-:S02]  /*11a10*/  IMAD.MOV.U32 R14, RZ, RZ, R21 ;  /* 0x000000ffff0e7224 */ /* 0x001fc400078e0015 */
[----:B------:R-:W-:-:S05]  /*11a20*/  IMAD.MOV.U32 R15, RZ, RZ, R20 ;  /* 0x000000ffff0f7224 */ /* 0x000fca00078e0014 */
[----:B------:R0:W-:Y:S04]  /*11a30*/  STL.64 [R1+0x1680], R14 ;  /* 0x0016800e01007387 */ /* 0x0001e80000100a00 */
[----:B------:R-:W4:Y:S04]  /*11a40*/  LDL.LU R12, [R1+0x370] ;  /* 0x00037000010c7983 */ /* 0x000f280000300800 */
[----:B------:R-:W4:Y:S04]  /*11a50*/  LDL.LU R13, [R1+0x374] ;  /* 0x00037400010d7983 */ /* 0x000f280000300800 */
[----:B0-----:R-:W4:Y:S04]  /*11a60*/  LDL.LU R14, [R1+0x378] ;  /* 0x00037800010e7983 */ /* 0x001f280000300800 */
[----:B------:R-:W4:Y:S04]  /*11a70*/  LDL.LU R15, [R1+0x37c] ;  /* 0x00037c00010f7983 */ /* 0x000f280000300800 */
[----:B---3--:R-:W-:Y:S04]  /*11a80*/  STL.64 [R1+0x1610], R18 ;  /* 0x0016101201007387 */ /* 0x008fe80000100a00 */
[----:B--2---:R0:W-:Y:S04]  /*11a90*/  STL.64 [R1+0x1608], R16 ;  /* 0x0016081001007387 */ /* 0x0041e80000100a00 */
[----:B0-----:R-:W2:Y:S04]  /*11aa0*/  LDL.64 R16, [R1+0x20] ;  /* 0x0000200001107983 */ /* 0x001ea80000100a00 */
[----:B--2---:R0:W-:Y:S04]  /*11ab0*/  STL.64 [R1+0x1618], R16 ;  /* 0x0016181001007387 */ /* 0x0041e80000100a00 */
[----:B0-----:R-:W2:Y:S04]  /*11ac0*/  LDL.64 R16, [R1+0x30] ;  /* 0x0000300001107983 */ /* 0x001ea80000100a00 */
[----:B--2---:R0:W-:Y:S04]  /*11ad0*/  STL.64 [R1+0x1658], R16 ;  /* 0x0016581001007387 */ /* 0x0041e80000100a00 */
[----:B0-----:R-:W2:Y:S04]  /*11ae0*/  LDL.LU R16, [R1+0x350] ;  /* 0x0003500001107983 */ /* 0x001ea80000300800 */
[----:B------:R-:W2:Y:S04]  /*11af0*/  LDL.LU R17, [R1+0x354] ;  /* 0x0003540001117983 */ /* 0x000ea80000300800 */
[----:B------:R-:W3:Y:S04]  /*11b00*/  LDL.LU R18, [R1+0x358] ;  /* 0x0003580001127983 */ /* 0x000ee80000300800 */
[----:B------:R-:W3:Y:S01]  /*11b10*/  LDL.LU R19, [R1+0x35c] ;  /* 0x00035c0001137983 */ /* 0x000ee20000300800 */
[----:B----4-:R-:W-:Y:S03]  /*11b20*/  HMMA.16816.F32 R12, R8, R6, R12 ;  /* 0x00000006080c723c */ /* 0x010fe6000000180c */
[----:B---3--:R-:W-:Y:S04]  /*11b30*/  STL.64 [R1+0x1670], R18 ;  /* 0x0016701201007387 */ /* 0x008fe80000100a00 */
[----:B--2---:R0:W-:Y:S04]  /*11b40*/  STL.64 [R1+0x1668], R16 ;  /* 0x0016681001007387 */ /* 0x0041e80000100a00 */
[----:B0-----:R-:W2:Y:S04]  /*11b50*/  LDL.LU R16, [R1+0x360] ;  /* 0x0003600001107983 */ /* 0x001ea80000300800 */
[----:B------:R-:W2:Y:S04]  /*11b60*/  LDL.LU R17, [R1+0x364] ;  /* 0x0003640001117983 */ /* 0x000ea80000300800 */
[----:B------:R-:W2:Y:S04]  /*11b70*/  LDL.LU R18, [R1+0x368] ;  /* 0x0003680001127983 */ /* 0x000ea80000300800 */
[----:B------:R-:W2:Y:S04]  /*11b80*/  LDL.LU R19, [R1+0x36c] ;  /* 0x00036c0001137983 */ /* 0x000ea80000300800 */
[----:B------:R-:W3:Y:S01]  /*11b90*/  LDL.64 R24, [R1+0x10] ;  /* 0x0000100001187983 */ /* 0x000ee20000100a00 */
[----:B------:R-:W-:-:S02]  /*11ba0*/  IMAD.MOV.U32 R5, RZ, RZ, R14 ;  /* 0x000000ffff057224 */ /* 0x000fc400078e000e */
[----:B------:R-:W-:Y:S01]  /*11bb0*/  IMAD.MOV.U32 R4, RZ, RZ, R15 ;  /* 0x000000ffff047224 */ /* 0x000fe200078e000f */
[----:B---3--:R0:W-:Y:S04]  /*11bc0*/  STL.64 [R1+0x1620], R24 ;  /* 0x0016201801007387 */ /* 0x0081e80000100a00 */
[----:B0-----:R-:W3:Y:S04]  /*11bd0*/  LDL.LU R24, [R1+0x230] ;  /* 0x0002300001187983 */ /* 0x001ee80000300800 */
[----:B------:R-:W3:Y:S04]  /*11be0*/  LDL.LU R25, [R1+0x234] ;  /* 0x0002340001197983 */ /* 0x000ee80000300800 */
[----:B------:R-:W3:Y:S04]  /*11bf0*/  LDL.LU R26, [R1+0x238] ;  /* 0x00023800011a7983 */ /* 0x000ee80000300800 */
[----:B------:R-:W3:Y:S04]  /*11c00*/  LDL.LU R27, [R1+0x23c] ;  /* 0x00023c00011b7983 */ /* 0x000ee80000300800 */
[----:B------:R-:W4:Y:S04]  /*11c10*/  LDL.LU R20, [R1+0x1f0] ;  /* 0x0001f00001147983 */ /* 0x000f280000300800 */
[----:B------:R-:W4:Y:S04]  /*11c20*/  LDL.LU R21, [R1+0x1f4] ;  /* 0x0001f40001157983 */ /* 0x000f280000300800 */
[----:B------:R-:W4:Y:S04]  /*11c30*/  LDL.LU R22, [R1+0x1f8] ;  /* 0x0001f80001167983 */ /* 0x000f280000300800 */
[----:B------:R-:W4:Y:S04]  /*11c40*/  LDL.LU R23, [R1+0x1fc] ;  /* 0x0001fc0001177983 */ /* 0x000f280000300800 */
[----:B------:R-:W2:Y:S01]  /*11c50*/  LDL.LU.64 R14, [R1+0x1680] ;  /* 0x00168000010e7983 */ /* 0x000ea20000300a00 */
[----:B------:R-:W-:-:S02]  /*11c60*/  IMAD.MOV.U32 R7, RZ, RZ, R12 ;  /* 0x000000ffff077224 */ /* 0x000fc400078e000c */
[----:B------:R-:W-:Y:S01]  /*11c70*/  IMAD.MOV.U32 R6, RZ, RZ, R13 ;  /* 0x000000ffff067224 */ /* 0x000fe200078e000d */
[----:B------:R-:W-:Y:S04]  /*11c80*/  STL [R1+0x14ac], R5 ;  /* 0x0014ac0501007387 */ /* 0x000fe80000100800 */
[----:B------:R0:W-:Y:S04]  /*11c90*/  STL [R1+0x14a8], R6 ;  /* 0x0014a80601007387 */ /* 0x0001e80000100800 */
[----:B------:R-:W-:Y:S04]  /*11ca0*/  STL [R1+0x14a4], R7 ;  /* 0x0014a40701007387 */ /* 0x000fe80000100800 */
[----:B------:R-:W-:Y:S01]  /*11cb0*/  STL [R1+0x14a0], R4 ;  /* 0x0014a00401007387 */ /* 0x000fe20000100800 */
[----:B0-----:R-:W-:-:S03]  /*11cc0*/  IMAD.MOV.U32 R6, RZ, RZ, R3 ;  /* 0x000000ffff067224 */ /* 0x001fc600078e0003 */
[----:B------:R-:W3:Y:S01]  /*11cd0*/  LDL.LU R3, [R1+0x1678] ;  /* 0x0016780001037983 */ /* 0x000ee20000300800 */
[----:B--2---:R-:W-:Y:S03]  /*11ce0*/  HMMA.16816.F32 R12, R8, R14, R16 ;  /* 0x0000000e080c723c */ /* 0x004fe60000001810 */
[----:B------:R-:W2:Y:S04]  /*11cf0*/  LDL.LU.64 R18, [R1+0x1670] ;  /* 0x0016700001127983 */ /* 0x000ea80000300a00 */
[----:B------:R-:W2:-:S12]  /*11d00*/  LDL.LU.64 R16, [R1+0x1668] ;  /* 0x0016680001107983 */ /* 0x000e980000300a00 */
[----:B------:R-:W-:Y:S04]  /*11d10*/  STL.64 [R1+0x2d0], R12 ;  /* 0x0002d00c01007387 */ /* 0x000fe80000100a00 */
[----:B------:R0:W-:Y:S04]  /*11d20*/  STL.64 [R1+0x2d8], R14 ;  /* 0x0002d80e01007387 */ /* 0x0001e80000100a00 */
[----:B0-----:R-:W2:Y:S02]  /*11d30*/  LDL.LU.64 R14, [R1+0x1660] ;  /* 0x00166000010e7983 */ /* 0x001ea40000300a00 */
[----:B--2---:R-:W-:Y:S02]  /*11d40*/  HMMA.16816.F32 R12, R8, R14, R16 ;  /* 0x0000000e080c723c */ /* 0x004fe40000001810 */
[----:B------:R-:W2:-:S15]  /*11d50*/  LDL.LU.64 R16, [R1+0x1658] ;  /* 0x0016580001107983 */ /* 0x000e9e0000300a00 */
[----:B------:R-:W-:Y:S02]  /*11d60*/  NOP ;  /* 0x0000000000007918 */ /* 0x000fe40000000000 */
[----:B------:R-:W-:Y:S04]  /*11d70*/  STL.64 [R1+0x2c0], R12 ;  /* 0x0002c00c01007387 */ /* 0x000fe80000100a00 */
[----:B------:R0:W-:Y:S04]  /*11d80*/  STL.64 [R1+0x2c8], R14 ;  /* 0x0002c80e01007387 */ /* 0x0001e80000100a00 */
[----:B0-----:R-:W2:Y:S04]  /*11d90*/  LDL.LU.64 R14, [R1+0x1650] ;  /* 0x00165000010e7983 */ /* 0x001ea80000300a00 */
[----:B------:R-:W2:Y:S01]  /*11da0*/  LDL.LU.64 R12, [R1+0x1648] ;  /* 0x00164800010c7983 */ /* 0x000ea20000300a00 */
[----:B------:R-:W-:-:S07]  /*11db0*/  IMAD.MOV.U32 R7, RZ, RZ, R29 ;  /* 0x000000ffff077224 */ /* 0x000fce00078e001d */
[----:B--2---:R-:W-:Y:S01]  /*11dc0*/  HMMA.16816.F32 R8, R8, R6, R12 ;  /* 0x000000060808723c */ /* 0x004fe2000000180c */
[----:B------:R-:W2:Y:S04]  /*11dd0*/  LDL.LU.64 R14, [R1+0x1640] ;  /* 0x00164000010e7983 */ /* 0x000ea80000300a00 */
[----:B------:R-:W3:-:S14]  /*11de0*/  LDL.LU.64 R12, [R1+0x1638] ;  /* 0x00163800010c7983 */ /* 0x000edc0000300a00 */
[----:B------:R-:W-:Y:S01]  /*11df0*/  IMAD.MOV.U32 R4, RZ, RZ, R8 ;  /* 0x000000ffff047224 */ /* 0x000fe200078e0008 */
[----:B------:R0:W-:Y:S04]  /*11e00*/  STL [R1+0x2b4], R9 ;  /* 0x0002b40901007387 */ /* 0x0001e80000100800 */
[----:B------:R-:W-:Y:S01]  /*11e10*/  STL [R1+0x2b8], R10 ;  /* 0x0002b80a01007387 */ /* 0x000fe20000100800 */
[----:B--2---:R-:W-:Y:S02]  /*11e20*/  IMAD.MOV.U32 R8, RZ, RZ, R14 ;  /* 0x000000ffff087224 */ /* 0x004fe400078e000e */
[----:B0-----:R-:W-:Y:S01]  /*11e30*/  IMAD.MOV.U32 R9, RZ, RZ, R15 ;  /* 0x000000ffff097224 */ /* 0x001fe200078e000f */
[----:B------:R-:W2:Y:S04]  /*11e40*/  LDL.LU R14, [R1+0x1634] ;  /* 0x00163400010e7983 */ /* 0x000ea80000300800 */
[----:B------:R-:W2:Y:S01]  /*11e50*/  LDL.LU R15, [R1+0x1630] ;  /* 0x00163000010f7983 */ /* 0x000ea20000300800 */
[----:B------:R-:W-:-:S03]  /*11e60*/  IMAD.MOV.U32 R29, RZ, RZ, R11 ;  /* 0x000000ffff1d7224 */ /* 0x000fc600078e000b */
[----:B------:R3:W-:Y:S01]  /*11e70*/  STL.64 [R1+0x15e0], R8 ;  /* 0x0015e00801007387 */ /* 0x0007e20000100a00 */
[----:B------:R-:W-:Y:S02]  /*11e80*/  IMAD.MOV.U32 R11, RZ, RZ, R16 ;  /* 0x000000ffff0b7224 */ /* 0x000fe400078e0010 */
[----:B---3--:R-:W-:Y:S02]  /*11e90*/  IMAD.MOV.U32 R8, RZ, RZ, R3 ;  /* 0x000000ffff087224 */ /* 0x008fe400078e0003 */
[----:B------:R-:W-:Y:S01]  /*11ea0*/  IMAD.MOV.U32 R9, RZ, RZ, R2 ;  /* 0x000000ffff097224 */ /* 0x000fe200078e0002 */
[----:B------:R-:W3:Y:S04]  /*11eb0*/  LDL.LU R3, [R1+0x162c] ;  /* 0x00162c0001037983 */ /* 0x000ee80000300800 */
[----:B------:R-:W3:Y:S04]  /*11ec0*/  LDL.LU R2, [R1+0x1628] ;  /* 0x0016280001027983 */ /* 0x000ee80000300800 */
[----:B------:R-:W-:Y:S04]  /*11ed0*/  STL [R1+0x14b4], R29 ;  /* 0x0014b41d01007387 */ /* 0x000fe80000100800 */
[----:B------:R0:W-:Y:S01]  /*11ee0*/  STL [R1+0x14b0], R4 ;  /* 0x0014b00401007387 */ /* 0x0001e20000100800 */
[----:B------:R-:W-:-:S03]  /*11ef0*/  IMAD.MOV.U32 R10, RZ, RZ, R17 ;  /* 0x000000ffff0a7224 */ /* 0x000fc600078e0011 */
[----:B0-----:R-:W3:Y:S04]  /*11f00*/  LDL.LU R4, [R1+0x210] ;  /* 0x0002100001047983 */ /* 0x001ee80000300800 */
[----:B------:R-:W3:Y:S04]  /*11f10*/  LDL.LU R5, [R1+0x214] ;  /* 0x0002140001057983 */ /* 0x000ee80000300800 */
[----:B------:R-:W3:Y:S04]  /*11f20*/  LDL.LU R6, [R1+0x218] ;  /* 0x0002180001067983 */ /* 0x000ee80000300800 */
[----:B------:R-:W3:Y:S01]  /*11f30*/  LDL.LU R7, [R1+0x21c] ;  /* 0x00021c0001077983 */ /* 0x000ee20000300800 */
[----:B--2---:R-:W-:-:S15]  /*11f40*/  HMMA.16816.F32 R24, R12, R16, R24 ;  /* 0x000000100c18723c */ /* 0x004fde0000001818 */
[----:B------:R-:W-:-:S04]  /*11f50*/  NOP ;  /* 0x0000000000007918 */ /* 0x000fc80000000000 */
[----:B------:R0:W-:Y:S04]  /*11f60*/  STL.64 [R1+0x2a0], R24 ;  /* 0x0002a01801007387 */ /* 0x0001e80000100a00 */
[----:B------:R-:W-:Y:S04]  /*11f70*/  STL.64 [R1+0x2a8], R26 ;  /* 0x0002a81a01007387 */ /* 0x000fe80000100a00 */
[----:B0-----:R-:W2:Y:S04]  /*11f80*/  LDL.LU.64 R24, [R1+0x1620] ;  /* 0x0016200001187983 */ /* 0x001ea80000300a00 */
[----:B------:R-:W3:Y:S02]  /*11f90*/  LDL.LU.64 R16, [R1+0x1618] ;  /* 0x0016180001107983 */ /* 0x000ee40000300a00 */
[----:B---3--:R-:W-:-:S15]  /*11fa0*/  HMMA.16816.F32 R4, R12, R16, R4 ;  /* 0x000000100c04723c */ /* 0x008fde0000001804 */
[----:B------:R-:W-:-:S04]  /*11fb0*/  NOP ;  /* 0x0000000000007918 */ /* 0x000fc80000000000 */
[----:B------:R0:W-:Y:S04]  /*11fc0*/  STL.64 [R1+0x290], R4 ;  /* 0x0002900401007387 */ /* 0x0001e80000100a00 */
[----:B------:R-:W-:Y:S04]  /*11fd0*/  STL.64 [R1+0x298], R6 ;  /* 0x0002980601007387 */ /* 0x000fe80000100a00 */
[----:B------:R-:W2:Y:S01]  /*11fe0*/  LDL.LU.64 R18, [R1+0x1610] ;  /* 0x0016100001127983 */ /* 0x000ea20000300a00 */
[----:B0-----:R-:W-:Y:S02]  /*11ff0*/  IMAD.MOV.U32 R5, RZ, RZ, R16 ;  /* 0x000000ffff057224 */ /* 0x001fe400078e0010 */
[----:B------:R-:W-:-:S02]  /*12000*/  IMAD.MOV.U32 R4, RZ, RZ, R17 ;  /* 0x000000ffff047224 */ /* 0x000fc400078e0011 */
[----:B------:R-:W2:Y:S02]  /*12010*/  LDL.LU.64 R16, [R1+0x1608] ;  /* 0x0016080001107983 */ /* 0x000ea40000300a00 */
[----:B--2---:R-:W-:-:S15]  /*12020*/  HMMA.16816.F32 R16, R12, R24, R16 ;  /* 0x000000180c10723c */ /* 0x004fde0000001810 */
[----:B------:R-:W-:-:S04]  /*12030*/  NOP ;  /* 0x0000000000007918 */ /* 0x000fc80000000000 */
[----:B------:R-:W-:Y:S04]  /*12040*/  STL.64 [R1+0x280], R16 ;  /* 0x0002801001007387 */ /* 0x000fe80000100a00 */
[----:B------:R0:W-:Y:S04]  /*12050*/  STL.64 [R1+0x288], R18 ;  /* 0x0002881201007387 */ /* 0x0001e80000100a00 */
[----:B0-----:R-:W2:Y:S04]  /*12060*/  LDL.LU.64 R18, [R1+0x1600] ;  /* 0x0016000001127983 */ /* 0x001ea80000300a00 */
[----:B------:R-:W4:Y:S01]  /*12070*/  LDL.LU.64 R16, [R1+0x15f8] ;  /* 0x0015f80001107983 */ /* 0x000f220000300a00 */
[----:B------:R-:W-:-:S02]  /*12080*/  IMAD.MOV.U32 R7, RZ, RZ, R24 ;  /* 0x000000ffff077224 */ /* 0x000fc400078e0018 */
[----:B------:R-:W-:Y:S01]  /*12090*/  IMAD.MOV.U32 R6, RZ, RZ, R25 ;  /* 0x000000ffff067224 */ /* 0x000fe200078e0019 */
[----:B----4-:R-:W-:Y:S01]  /*120a0*/  HMMA.16816.F32 R20, R12, R16, R20 ;  /* 0x000000100c14723c */ /* 0x010fe20000001814 */
[----:B--2---:R-:W-:Y:S04]  /*120b0*/  STL.64 [R1+0x1560], R18 ;  /* 0x0015601201007387 */ /* 0x004fe80000100a00 */
[----:B------:R0:W-:Y:S02]  /*120c0*/  STL.64 [R1+0x1558], R16 ;  /* 0x0015581001007387 */ /* 0x0001e40000100a00 */
[----:B0-----:R-:W-:Y:S02]  /*120d0*/  IMAD.MOV.U32 R16, RZ, RZ, R7 ;  /* 0x000000ffff107224 */ /* 0x001fe400078e0007 */
[----:B------:R-:W-:-:S10]  /*120e0*/  IMAD.MOV.U32 R17, RZ, RZ, R6 ;  /* 0x000000ffff117224 */ /* 0x000fd400078e0006 */
[----:B------:R-:W-:Y:S04]  /*120f0*/  STL.64 [R1+0x270], R20 ;  /* 0x0002701401007387 */ /* 0x000fe80000100a00 */
[----:B------:R-:W-:Y:S04]  /*12100*/  STL.64 [R1+0x278], R22 ;  /* 0x0002781601007387 */ /* 0x000fe80000100a00 */
[----:B------:R0:W-:Y:S02]  /*12110*/  STL.64 [R1+0x1578], R16 ;  /* 0x0015781001007387 */ /* 0x0001e40000100a00 */
[----:B0-----:R-:W-:-:S02]  /*12120*/  IMAD.MOV.U32 R17, RZ, RZ, R4 ;  /* 0x000000ffff117224 */ /* 0x001fc400078e0004 */
[----:B------:R-:W-:Y:S01]  /*12130*/  IMAD.MOV.U32 R16, RZ, RZ, R5 ;  /* 0x000000ffff107224 */ /* 0x000fe200078e0005 */
[----:B------:R-:W2:Y:S04]  /*12140*/  LDL.LU R4, [R1+0x1c0] ;  /* 0x0001c00001047983 */ /* 0x000ea80000300800 */
[----:B------:R-:W2:Y:S04]  /*12150*/  LDL.LU R5, [R1+0x1c4] ;  /* 0x0001c40001057983 */ /* 0x000ea80000300800 */
[----:B------:R-:W3:Y:S04]  /*12160*/  LDL.LU R6, [R1+0x1c8] ;  /* 0x0001c80001067983 */ /* 0x000ee80000300800 */
[----:B------:R-:W3:Y:S04]  /*12170*/  LDL.LU R7, [R1+0x1cc] ;  /* 0x0001cc0001077983 */ /* 0x000ee80000300800 */
[----:B---3--:R-:W-:Y:S04]  /*12180*/  STL.64 [R1+0x15d8], R6 ;  /* 0x0015d80601007387 */ /* 0x008fe80000100a00 */
[----:B--2---:R0:W-:Y:S04]  /*12190*/  STL.64 [R1+0x15d0], R4 ;  /* 0x0015d00401007387 */ /* 0x0041e80000100a00 */
        /* <DEDUP_REMOVED lines=10> */
[----:B------:R-:W3:Y:S04]  /*12240*/  LDL.64 R24, [R1+0xe0] ;  /* 0x0000e00001187983 */ /* 0x000ee80000100a00 */
[----:B------:R-:W4:Y:S04]  /*12250*/  LDL.LU R20, [R1+0x1b0] ;  /* 0x0001b00001147983 */ /* 0x000f280000300800 */
[----:B------:R-:W4:Y:S04]  /*12260*/  LDL.LU R21, [R1+0x1b4] ;  /* 0x0001b40001157983 */ /* 0x000f280000300800 */
[----:B------:R-:W4:Y:S04]  /*12270*/  LDL.LU R22, [R1+0x1b8] ;  /* 0x0001b80001167983 */ /* 0x000f280000300800 */
[----:B------:R-:W4:Y:S04]  /*12280*/  LDL.LU R23, [R1+0x1bc] ;  /* 0x0001bc0001177983 */ /* 0x000f280000300800 */
[----:B------:R0:W-:Y:S02]  /*12290*/  STL.64 [R1+0x1590], R16 ;  /* 0x0015901001007387 */ /* 0x0001e40000100a00 */
[----:B0-----:R-:W-:-:S02]  /*122a0*/  IMAD.MOV.U32 R16, RZ, RZ, R11 ;  /* 0x000000ffff107224 */ /* 0x001fc400078e000b */
[----:B------:R-:W-:Y:S02]  /*122b0*/  IMAD.MOV.U32 R17, RZ, RZ, R10 ;  /* 0x000000ffff117224 */ /* 0x000fe400078e000a */
[----:B--2---:R-:W-:Y:S01]  /*122c0*/  HMMA.16816.F32 R8, R12, R8, R4 ;  /* 0x000000080c08723c */ /* 0x004fe20000001804 */
[----:B------:R-:W2:Y:S04]  /*122d0*/  LDL.LU.64 R6, [R1+0x15f0] ;  /* 0x0015f00001067983 */ /* 0x000ea80000300a00 */
[----:B------:R-:W2:-:S14]  /*122e0*/  LDL.LU.64 R4, [R1+0x15e8] ;  /* 0x0015e80001047983 */ /* 0x000e9c0000300a00 */
[----:B------:R0:W-:Y:S04]  /*122f0*/  STL.64 [R1+0x250], R8 ;  /* 0x0002500801007387 */ /* 0x0001e80000100a00 */
[----:B------:R-:W-:Y:S04]  /*12300*/  STL.64 [R1+0x258], R10 ;  /* 0x0002580a01007387 */ /* 0x000fe80000100a00 */
[----:B0-----:R-:W2:Y:S02]  /*12310*/  LDL.LU.64 R8, [R1+0x15e0] ;  /* 0x0015e00001087983 */ /* 0x001ea40000300a00 */
[----:B--2---:R-:W-:-:S15]  /*12320*/  HMMA.16816.F32 R4, R12, R8, R4 ;  /* 0x000000080c04723c */ /* 0x004fde0000001804 */
[----:B------:R-:W-:-:S04]  /*12330*/  NOP ;  /* 0x0000000000007918 */ /* 0x000fc80000000000 */
[----:B------:R-:W-:Y:S04]  /*12340*/  STL.64 [R1+0x240], R4 ;  /* 0x0002400401007387 */ /* 0x000fe80000100a00 */
[----:B------:R0:W-:Y:S04]  /*12350*/  STL.64 [R1+0x248], R6 ;  /* 0x0002480601007387 */ /* 0x0001e80000100a00 */
[----:B0-----:R-:W3:Y:S04]  /*12360*/  LDL.LU.64 R6, [R1+0x15d8] ;  /* 0x0015d80001067983 */ /* 0x001ee80000300a00 */
[----:B------:R-:W3:Y:S04]  /*12370*/  LDL.LU.64 R4, [R1+0x15d0] ;  /* 0x0015d00001047983 */ /* 0x000ee80000300a00 */
[----:B------:R0:W-:Y:S04]  /*12380*/  STL.64 [R1+0x1550], R8 ;  /* 0x0015500801007387 */ /* 0x0001e80000100a00 */
[----:B0-----:R-:W2:Y:S04]  /*12390*/  LDL.LU R8, [R1+0x150] ;  /* 0x0001500001087983 */ /* 0x001ea80000300800 */
[----:B------:R-:W2:Y:S04]  /*123a0*/  LDL.LU R9, [R1+0x154] ;  /* 0x0001540001097983 */ /* 0x000ea80000300800 */
[----:B------:R-:W2:Y:S04]  /*123b0*/  LDL.LU R10, [R1+0x158] ;  /* 0x00015800010a7983 */ /* 0x000ea80000300800 */
[----:B------:R-:W2:Y:S04]  /*123c0*/  LDL.LU R11, [R1+0x15c] ;  /* 0x00015c00010b7983 */ /* 0x000ea80000300800 */
[----:B--2---:R-:W-:Y:S04]  /*123d0*/  STL.64 [R1+0x1570], R10 ;  /* 0x0015700a01007387 */ /* 0x004fe80000100a00 */
[----:B------:R0:W-:Y:S04]  /*123e0*/  STL.64 [R1+0x1568], R8 ;  /* 0x0015680801007387 */ /* 0x0001e80000100a00 */
[----:B0-----:R-:W2:Y:S04]  /*123f0*/  LDL.LU R8, [R1+0x170] ;  /* 0x0001700001087983 */ /* 0x001ea80000300800 */
[----:B------:R-:W2:Y:S01]  /*12400*/  LDL.LU R9, [R1+0x174] ;  /* 0x0001740001097983 */ /* 0x000ea20000300800 */
[----:B------:R-:W-:-:S02]  /*12410*/  IMAD.MOV.U32 R10, RZ, RZ, R2 ;  /* 0x000000ffff0a7224 */ /* 0x000fc400078e0002 */
[----:B------:R-:W-:Y:S01]  /*12420*/  IMAD.MOV.U32 R11, RZ, RZ, R3 ;  /* 0x000000ffff0b7224 */ /* 0x000fe200078e0003 */
[----:B------:R-:W4:Y:S04]  /*12430*/  LDL.LU R2, [R1+0x15cc] ;  /* 0x0015cc0001027983 */ /* 0x000f280000300800 */
[----:B------:R-:W4:Y:S04]  /*12440*/  LDL.LU R3, [R1+0x15c8] ;  /* 0x0015c80001037983 */ /* 0x000f280000300800 */
[----:B------:R-:W-:Y:S01]  /*12450*/  STL.64 [R1+0x1588], R10 ;  /* 0x0015880a01007387 */ /* 0x000fe20000100a00 */
[----:B---3--:R-:W-:Y:S03]  /*12460*/  HMMA.16816.F32 R4, R12, R24, R4 ;  /* 0x000000180c04723c */ /* 0x008fe60000001804 */
        /* <DEDUP_REMOVED lines=9> */
[----:B------:R0:W-:Y:S04]  /*12500*/  STL.64 [R1+0x230], R4 ;  /* 0x0002300401007387 */ /* 0x0001e80000100a00 */
[----:B------:R-:W-:Y:S04]  /*12510*/  STL.64 [R1+0x238], R6 ;  /* 0x0002380601007387 */ /* 0x000fe80000100a00 */
[----:B------:R-:W3:Y:S01]  /*12520*/  LDL.LU.64 R26, [R1+0x15c0] ;  /* 0x0015c000011a7983 */ /* 0x000ee20000300a00 */
[----:B0-----:R-:W-:-:S02]  /*12530*/  IMAD.MOV.U32 R5, RZ, RZ, R24 ;  /* 0x000000ffff057224 */ /* 0x001fc400078e0018 */
[----:B------:R-:W-:Y:S02]  /*12540*/  IMAD.MOV.U32 R4, RZ, RZ, R25 ;  /* 0x000000ffff047224 */ /* 0x000fe400078e0019 */
[----:B------:R-:W2:Y:S01]  /*12550*/  LDL.LU.64 R24, [R1+0x15b8] ;  /* 0x0015b80001187983 */ /* 0x000ea20000300a00 */
[----:B----4-:R-:W-:Y:S02]  /*12560*/  IMAD.MOV.U32 R10, RZ, RZ, R3 ;  /* 0x000000ffff0a7224 */ /* 0x010fe400078e0003 */
[----:B------:R-:W-:Y:S01]  /*12570*/  IMAD.MOV.U32 R11, RZ, RZ, R2 ;  /* 0x000000ffff0b7224 */ /* 0x000fe200078e0002 */
[----:B--2---:R-:W-:Y:S01]  /*12580*/  HMMA.16816.F32 R12, R12, R24, R20 ;  /* 0x000000180c0c723c */ /* 0x004fe20000001814 */
[----:B------:R-:W2:Y:S04]  /*12590*/  LDL.LU.64 R22, [R1+0x15b0] ;  /* 0x0015b00001167983 */ /* 0x000ea80000300a00 */
[----:B------:R-:W2:Y:S04]  /*125a0*/  LDL.LU.64 R20, [R1+0x15a8] ;  /* 0x0015a80001147983 */ /* 0x000ea80000300a00 */
[----:B------:R-:W-:Y:S10]  /*125b0*/  STL.64 [R1+0x1520], R24 ;  /* 0x0015201801007387 */ /* 0x000ff40000100a00 */
[----:B------:R0:W-:Y:S04]  /*125c0*/  STL.64 [R1+0x210], R12 ;  /* 0x0002100c01007387 */ /* 0x0001e80000100a00 */
[----:B------:R-:W-:Y:S04]  /*125d0*/  STL.64 [R1+0x218], R14 ;  /* 0x0002180e01007387 */ /* 0x000fe80000100a00 */
[----:B0-----:R-:W4:Y:S01]  /*125e0*/  LDL.LU.64 R12, [R1+0xc0] ;  /* 0x0000c000010c7983 */ /* 0x001f220000300a00 */
[----:B--2---:R-:W-:Y:S03]  /*125f0*/  HMMA.16816.F32 R16, R20, R16, R8 ;  /* 0x000000101410723c */ /* 0x004fe60000001808 */
[----:B------:R-:W2:Y:S04]  /*12600*/  LDL.LU.64 R10, [R1+0x15a0] ;  /* 0x0015a000010a7983 */ /* 0x000ea80000300a00 */
[----:B------:R-:W2:-:S12]  /*12610*/  LDL.LU.64 R8, [R1+0x1598] ;  /* 0x0015980001087983 */ /* 0x000e980000300a00 */
[----:B------:R0:W-:Y:S04]  /*12620*/  STL.64 [R1+0x1f0], R16 ;  /* 0x0001f01001007387 */ /* 0x0001e80000100a00 */
[----:B0-----:R-:W2:Y:S01]  /*12630*/  LDL.LU.64 R16, [R1+0x1590] ;  /* 0x0015900001107983 */ /* 0x001ea20000300a00 */
[----:B------:R-:W-:Y:S02]  /*12640*/  IMAD.MOV.U32 R3, RZ, RZ, R18 ;  /* 0x000000ffff037224 */ /* 0x000fe400078e0012 */
[----:B------:R-:W-:-:S05]  /*12650*/  IMAD.MOV.U32 R2, RZ, RZ, R19 ;  /* 0x000000ffff027224 */ /* 0x000fca00078e0013 */
[----:B------:R-:W-:Y:S04]  /*12660*/  STL [R1+0x138c], R2 ;  /* 0x00138c0201007387 */ /* 0x000fe80000100800 */
[----:B------:R-:W-:Y:S01]  /*12670*/  STL [R1+0x1388], R3 ;  /* 0x0013880301007387 */ /* 0x000fe20000100800 */
[----:B--2---:R-:W-:Y:S03]  /*12680*/  HMMA.16816.F32 R16, R20, R16, R8 ;  /* 0x000000101410723c */ /* 0x004fe60000001808 */
[----:B------:R-:W2:Y:S04]  /*12690*/  LDL.LU.64 R10, [R1+0x1588] ;  /* 0x00158800010a7983 */ /* 0x000ea80000300a00 */
[----:B------:R-:W2:-:S12]  /*126a0*/  LDL.LU.64 R8, [R1+0x1580] ;  /* 0x0015800001087983 */ /* 0x000e980000300a00 */
[----:B------:R0:W-:Y:S04]  /*126b0*/  STL.64 [R1+0x1e0], R16 ;  /* 0x0001e01001007387 */ /* 0x0001e80000100a00 */
[----:B------:R2:W-:Y:S04]  /*126c0*/  STL.64 [R1+0x1e8], R18 ;  /* 0x0001e81201007387 */ /* 0x0005e80000100a00 */
[----:B0-----:R-:W2:Y:S02]  /*126d0*/  LDL.LU.64 R16, [R1+0x1578] ;  /* 0x0015780001107983 */ /* 0x001ea40000300a00 */
[----:B--2---:R-:W-:Y:S02]  /*126e0*/  HMMA.16816.F32 R16, R20, R16, R8 ;  /* 0x000000101410723c */ /* 0x004fe40000001808 */
[----:B------:R-:W2:Y:S04]  /*126f0*/  LDL.LU.64 R10, [R1+0x1570] ;  /* 0x00157000010a7983 */ /* 0x000ea80000300a00 */
[----:B------:R-:W2:-:S13]  /*12700*/  LDL.LU.64 R8, [R1+0x1568] ;  /* 0x0015680001087983 */ /* 0x000e9a0000300a00 */
[----:B------:R-:W-:Y:S01]  /*12710*/  IMAD.MOV.U32 R2, RZ, RZ, R18 ;  /* 0x000000ffff027224 */ /* 0x000fe200078e0012 */
[----:B------:R0:W-:Y:S01]  /*12720*/  STL.64 [R1+0x1d0], R16 ;  /* 0x0001d01001007387 */ /* 0x0001e20000100a00 */
[----:B------:R-:W-:-:S03]  /*12730*/  IMAD.MOV.U32 R3, RZ, RZ, R19 ;  /* 0x000000ffff037224 */ /* 0x000fc600078e0013 */
[----:B------:R-:W2:Y:S04]  /*12740*/  LDL.LU.64 R18, [R1+0x1560] ;  /* 0x0015600001127983 */ /* 0x000ea80000300a00 */
[----:B0-----:R-:W2:Y:S04]  /*12750*/  LDL.LU.64 R16, [R1+0x1558] ;  /* 0x0015580001107983 */ /* 0x001ea80000300a00 */
[----:B------:R-:W-:Y:S04]  /*12760*/  STL [R1+0x13dc], R3 ;  /* 0x0013dc0301007387 */ /* 0x000fe80000100800 */
[----:B------:R-:W-:Y:S01]  /*12770*/  STL [R1+0x13d8], R2 ;  /* 0x0013d80201007387 */ /* 0x000fe20000100800 */
[----:B------:R-:W-:-:S02]  /*12780*/  IMAD.MOV.U32 R24, RZ, RZ, R5 ;  /* 0x000000ffff187224 */ /* 0x000fc400078e0005 */
[----:B------:R-:W-:Y:S01]  /*12790*/  IMAD.MOV.U32 R25, RZ, RZ, R4 ;  /* 0x000000ffff197224 */ /* 0x000fe200078e0004 */
[----:B--2---:R-:W-:Y:S01]  /*127a0*/  HMMA.16816.F32 R8, R20, R16, R8 ;  /* 0x000000101408723c */ /* 0x004fe20000001808 */
[----:B------:R-:W-:Y:S02]  /*127b0*/  IMAD.MOV.U32 R6, RZ, RZ, R18 ;  /* 0x000000ffff067224 */ /* 0x000fe400078e0012 */
[----:B------:R-:W-:-:S15]  /*127c0*/  IMAD.MOV.U32 R7, RZ, RZ, R19 ;  /* 0x000000ffff077224 */ /* 0x000fde00078e0013 */
[----:B------:R-:W-:Y:S01]  /*127d0*/  NOP ;  /* 0x0000000000007918 */ /* 0x000fe20000000000 */
[----:B------:R0:W-:Y:S04]  /*127e0*/  STL.64 [R1+0x1c0], R8 ;  /* 0x0001c00801007387 */ /* 0x0001e80000100a00 */
[----:B------:R-:W-:Y:S04]  /*127f0*/  STL.64 [R1+0x1c8], R10 ;  /* 0x0001c80a01007387 */ /* 0x000fe80000100a00 */
[----:B0-----:R-:W2:Y:S04]  /*12800*/  LDL.LU.64 R8, [R1+0x1550] ;  /* 0x0015500001087983 */ /* 0x001ea80000300a00 */
[----:B---3--:R-:W-:Y:S04]  /*12810*/  STL.64 [R1+0x1540], R26 ;  /* 0x0015401a01007387 */ /* 0x008fe80000100a00 */
[----:B------:R0:W-:Y:S04]  /*12820*/  STL.64 [R1+0x1538], R24 ;  /* 0x0015381801007387 */ /* 0x0001e80000100a00 */
[----:B0-----:R-:W2:Y:S04]  /*12830*/  LDL.LU R24, [R1+0x130] ;  /* 0x0001300001187983 */ /* 0x001ea80000300800 */
[----:B------:R-:W2:Y:S04]  /*12840*/  LDL.LU R25, [R1+0x134] ;  /* 0x0001340001197983 */ /* 0x000ea80000300800 */
[----:B------:R-:W2:Y:S04]  /*12850*/  LDL.LU R26, [R1+0x138] ;  /* 0x00013800011a7983 */ /* 0x000ea80000300800 */
[----:B------:R-:W2:Y:S04]  /*12860*/  LDL.LU R27, [R1+0x13c] ;  /* 0x00013c00011b7983 */ /* 0x000ea80000300800 */
[----:B------:R-:W3:Y:S04]  /*12870*/  LDL.LU R4, [R1+0x110] ;  /* 0x0001100001047983 */ /* 0x000ee80000300800 */
[----:B------:R-:W3:Y:S04]  /*12880*/  LDL.LU R5, [R1+0x114] ;  /* 0x0001140001057983 */ /* 0x000ee80000300800 */
[----:B------:R-:W2:Y:S04]  /*12890*/  LDL.LU R18, [R1+0x154c] ;  /* 0x00154c0001127983 */ /* 0x000ea80000300800 */
[----:B------:R-:W2:Y:S04]  /*128a0*/  LDL.LU R19, [R1+0x1548] ;  /* 0x0015480001137983 */ /* 0x000ea80000300800 */
[----:B------:R-:W-:Y:S04]  /*128b0*/  STL.64 [R1+0x1530], R6 ;  /* 0x0015300601007387 */ /* 0x000fe80000100a00 */
[----:B---3--:R0:W-:Y:S04]  /*128c0*/  STL.64 [R1+0x1528], R4 ;  /* 0x0015280401007387 */ /* 0x0081e80000100a00 */
[----:B0-----:R-:W3:Y:S04]  /*128d0*/  LDL.LU R4, [R1+0x120] ;  /* 0x0001200001047983 */ /* 0x001ee80000300800 */
[----:B------:R-:W3:Y:S04]  /*128e0*/  LDL.LU R5, [R1+0x124] ;  /* 0x0001240001057983 */ /* 0x000ee80000300800 */
[----:B------:R-:W3:Y:S04]  /*128f0*/  LDL.LU R6, [R1+0x128] ;  /* 0x0001280001067983 */ /* 0x000ee80000300800 */
[----:B------:R-:W3:Y:S04]  /*12900*/  LDL.LU R7, [R1+0x12c] ;  /* 0x00012c0001077983 */ /* 0x000ee80000300800 */
[----:B--2---:R-:W-:Y:S04]  /*12910*/  STL.64 [R1+0x14d0], R18 ;  /* 0x0014d01201007387 */ /* 0x004fe80000100a00 */
[----:B------:R0:W-:Y:S04]  /*12920*/  STL.64 [R1+0x14c8], R16 ;  /* 0x0014c81001007387 */ /* 0x0001e80000100a00 */
[----:B0-----:R-:W2:Y:S04]  /*12930*/  LDL.LU.64 R16, [R1+0x10] ;  /* 0x0000100001107983 */ /* 0x001ea80000300a00 */
[----:B--2---:R0:W-:Y:S04]  /*12940*/  STL.64 [R1+0x14e0], R16 ;  /* 0x0014e01001007387 */ /* 0x0041e80000100a00 */
[----:B0-----:R-:W4:Y:S04]  /*12950*/  LDL.LU R16, [R1+0x140] ;  /* 0x0001400001107983 */ /* 0x001f280000300800 */
[----:B------:R-:W4:Y:S04]  /*12960*/  LDL.LU R17, [R1+0x144] ;  /* 0x0001440001117983 */ /* 0x000f280000300800 */
[----:B------:R-:W4:Y:S04]  /*12970*/  LDL.LU R18, [R1+0x148] ;  /* 0x0001480001127983 */ /* 0x000f280000300800 */
[----:B------:R-:W4:Y:S02]  /*12980*/  LDL.LU R19, [R1+0x14c] ;  /* 0x00014c0001137983 */ /* 0x000f240000300800 */
[----:B----4-:R-:W-:-:S15]  /*12990*/  HMMA.16816.F32 R16, R20, R12, R16 ;  /* 0x0000000c1410723c */ /* 0x010fde0000001810 */
[----:B------:R-:W-:-:S04]  /*129a0*/  NOP ;  /* 0x0000000000007918 */ /* 0x000fc80000000000 */
[----:B------:R0:W-:Y:S04]  /*129b0*/  STL.64 [R1+0x1b0], R16 ;  /* 0x0001b01001007387 */ /* 0x0001e80000100a00 */
[----:B------:R-:W-:Y:S04]  /*129c0*/  STL.64 [R1+0x1b8], R18 ;  /* 0x0001b81201007387 */ /* 0x000fe80000100a00 */
[----:B0-----:R-:W2:Y:S04]  /*129d0*/  LDL.LU.64 R16, [R1+0x20] ;  /* 0x0000200001107983 */ /* 0x001ea80000300a00 */
[----:B--2---:R0:W-:Y:S04]  /*129e0*/  STL.64 [R1+0x14f8], R16 ;  /* 0x0014f81001007387 */ /* 0x0041e80000100a00 */
[----:B0-----:R-:W2:Y:S04]  /*129f0*/  LDL.LU.64 R16, [R1+0x30] ;  /* 0x0000300001107983 */ /* 0x001ea80000300a00 */
[----:B------:R0:W-:Y:S04]  /*12a00*/  STL.64 [R1+0x14d8], R12 ;  /* 0x0014d80c01007387 */ /* 0x0001e80000100a00 */
[----:B0-----:R-:W4:Y:S04]  /*12a10*/  LDL.LU R12, [R1+0x160] ;  /* 0x00016000010c7983 */ /* 0x001f280000300800 */
[----:B------:R-:W4:Y:S04]  /*12a20*/  LDL.LU R13, [R1+0x164] ;  /* 0x00016400010d7983 */ /* 0x000f280000300800 */
[----:B------:R-:W2:Y:S04]  /*12a30*/  LDL.LU R14, [R1+0x168] ;  /* 0x00016800010e7983 */ /* 0x000ea80000300800 */
[----:B------:R-:W2:Y:S01]  /*12a40*/  LDL.LU R15, [R1+0x16c] ;  /* 0x00016c00010f7983 */ /* 0x000ea20000300800 */
[----:B------:R-:W-:Y:S03]  /*12a50*/  HMMA.16816.F32 R8, R20, R8, R24 ;  /* 0x000000081408723c */ /* 0x000fe60000001818 */
[----:B--2---:R-:W-:Y:S04]  /*12a60*/  STL.64 [R1+0x14f0], R14 ;  /* 0x0014f00e01007387 */ /* 0x004fe80000100a00 */
[----:B----4-:R0:W-:Y:S04]  /*12a70*/  STL.64 [R1+0x14e8], R12 ;  /* 0x0014e80c01007387 */ /* 0x0101e80000100a00 */
[----:B0-----:R-:W2:Y:S04]  /*12a80*/  LDL.LU R12, [R1+0xd0] ;  /* 0x0000d000010c7983 */ /* 0x001ea80000300800 */
[----:B------:R-:W2:Y:S04]  /*12a90*/  LDL.LU R13, [R1+0xd4] ;  /* 0x0000d400010d7983 */ /* 0x000ea80000300800 */
[----:B------:R-:W2:Y:S04]  /*12aa0*/  LDL.LU R14, [R1+0xd8] ;  /* 0x0000d800010e7983 */ /* 0x000ea80000300800 */
[----:B------:R-:W2:Y:S04]  /*12ab0*/  LDL.LU R15, [R1+0xdc] ;  /* 0x0000dc00010f7983 */ /* 0x000ea80000300800 */
[----:B------:R-:W4:Y:S04]  /*12ac0*/  LDL.LU.64 R26, [R1+0x1540] ;  /* 0x00154000011a7983 */ /* 0x000f280000300a00 */
[----:B------:R-:W3:Y:S01]  /*12ad0*/  LDL.LU.64 R24, [R1+0x1538] ;  /* 0x0015380001187983 */ /* 0x000ee20000300a00 */
[----:B------:R-:W-:-:S03]  /*12ae0*/  IMAD.MOV.U32 R3, RZ, RZ, R10 ;  /* 0x000000ffff037224 */ /* 0x000fc600078e000a */
[----:B------:R0:W-:Y:S01]  /*12af0*/  STL.64 [R1+0x1a0], R8 ;  /* 0x0001a00801007387 */ /* 0x0001e20000100a00 */
[----:B------:R-:W-:-:S03]  /*12b00*/  IMAD.MOV.U32 R2, RZ, RZ, R11 ;  /* 0x000000ffff027224 */ /* 0x000fc600078e000b */
[----:B0-----:R-:W2:Y:S04]  /*12b10*/  LDL.LU R8, [R1+0x220] ;  /* 0x0002200001087983 */ /* 0x001ea80000300800 */
[----:B------:R-:W-:Y:S04]  /*12b20*/  STL [R1+0x13e4], R3 ;  /* 0x0013e40301007387 */ /* 0x000fe80000100800 */
[----:B------:R-:W-:Y:S01]  /*12b30*/  STL [R1+0x13e0], R2 ;  /* 0x0013e00201007387 */ /* 0x000fe20000100800 */
[----:B----4-:R-:W-:Y:S02]  /*12b40*/  IMAD.MOV.U32 R9, RZ, RZ, R27 ;  /* 0x000000ffff097224 */ /* 0x010fe400078e001b */
[----:B------:R-:W-:-:S02]  /*12b50*/  IMAD.MOV.U32 R10, RZ, RZ, R26 ;  /* 0x000000ffff0a7224 */ /* 0x000fc400078e001a */
[----:B---3--:R-:W-:Y:S01]  /*12b60*/  HMMA.16816.F32 R24, R20, R24, R4 ;  /* 0x000000181418723c */ /* 0x008fe20000001804 */
[----:B------:R-:W3:Y:S04]  /*12b70*/  LDL.LU.64 R6, [R1+0x1530] ;  /* 0x0015300001067983 */ /* 0x000ee80000300a00 */
[----:B------:R-:W3:-:S14]  /*12b80*/  LDL.LU.64 R4, [R1+0x1528] ;  /* 0x0015280001047983 */ /* 0x000edc0000300a00 */
[----:B------:R0:W-:Y:S04]  /*12b90*/  STL.64 [R1+0x170], R24 ;  /* 0x0001701801007387 */ /* 0x0001e80000100a00 */
[----:B------:R1:W-:Y:S04]  /*12ba0*/  STL [R1+0x178], R26 ;  /* 0x0001781a01007387 */ /* 0x0003e80000100800 */
[----:B0-----:R-:W3:Y:S01]  /*12bb0*/  LDL.LU.64 R24, [R1+0x1520] ;  /* 0x0015200001187983 */ /* 0x001ee20000300a00 */
[----:B------:R-:W-:Y:S02]  /*12bc0*/  IMAD.MOV.U32 R11, RZ, RZ, R0 ;  /* 0x000000ffff0b7224 */ /* 0x000fe400078e0000 */
[----:B------:R-:W-:-:S05]  /*12bd0*/  IMAD.MOV.U32 R0, RZ, RZ, R27 ;  /* 0x000000ffff007224 */ /* 0x000fca00078e001b */
[----:B------:R-:W-:Y:S04]  /*12be0*/  STL [R1+0x14b8], R0 ;  /* 0x0014b80001007387 */ /* 0x000fe80000100800 */
[----:B-1----:R-:W4:Y:S01]  /*12bf0*/  LDL.LU.64 R26, [R1+0x1518] ;  /* 0x00151800011a7983 */ /* 0x002f220000300a00 */
[----:B---3--:R-:W-:Y:S01]  /*12c00*/  HMMA.16816.F32 R20, R20, R24, R4 ;  /* 0x000000181414723c */ /* 0x008fe20000001804 */
[----:B------:R-:W-:Y:S02]  /*12c10*/  IMAD.MOV.U32 R4, RZ, RZ, R24 ;  /* 0x000000ffff047224 */ /* 0x000fe400078e0018 */
[----:B------:R-:W-:Y:S02]  /*12c20*/  IMAD.MOV.U32 R5, RZ, RZ, R25 ;  /* 0x000000ffff057224 */ /* 0x000fe400078e0019 */
[----:B------:R-:W3:-:S14]  /*12c30*/  LDL.LU.64 R24, [R1+0x1510] ;  /* 0x0015100001187983 */ /* 0x000edc0000300a00 */
[----:B------:R-:W-:Y:S01]  /*12c40*/  STL [R1+0x150], R20 ;  /* 0x0001501401007387 */ /* 0x000fe20000100800 */
[----:B------:R-:W-:-:S03]  /*12c50*/  IMAD.MOV.U32 R3, RZ, RZ, R21 ;  /* 0x000000ffff037224 */ /* 0x000fc600078e0015 */
[----:B------:R0:W-:Y:S01]  /*12c60*/  STL [R1+0x15c], R23 ;  /* 0x00015c1701007387 */ /* 0x0001e20000100800 */
[----:B------:R-:W-:Y:S02]  /*12c70*/  IMAD.MOV.U32 R2, RZ, RZ, R22 ;  /* 0x000000ffff027224 */ /* 0x000fe400078e0016 */
[----:B----4-:R-:W-:Y:S02]  /*12c80*/  IMAD.MOV.U32 R21, RZ, RZ, R26 ;  /* 0x000000ffff157224 */ /* 0x010fe400078e001a */
[----:B------:R-:W-:Y:S02]  /*12c90*/  IMAD.MOV.U32 R22, RZ, RZ, R27 ;  /* 0x000000ffff167224 */ /* 0x000fe400078e001b */
[----:B0-----:R-:W-:Y:S02]  /*12ca0*/  IMAD.MOV.U32 R23, RZ, RZ, R28 ;  /* 0x000000ffff177224 */ /* 0x001fe400078e001c */
[----:B---3--:R-:W-:Y:S02]  /*12cb0*/  IMAD.MOV.U32 R20, RZ, RZ, R25 ;  /* 0x000000ffff147224 */ /* 0x008fe400078e0019 */
[----:B------:R-:W3:Y:S04]  /*12cc0*/  LDL.LU R25, [R1+0x150c] ;  /* 0x00150c0001197983 */ /* 0x000ee80000300800 */
[----:B------:R-:W3:Y:S04]  /*12cd0*/  LDL.LU R26, [R1+0x1508] ;  /* 0x00150800011a7983 */ /* 0x000ee80000300800 */
[----:B------:R-:W3:Y:S04]  /*12ce0*/  LDL.LU R27, [R1+0x1504] ;  /* 0x00150400011b7983 */ /* 0x000ee80000300800 */
[----:B------:R-:W4:Y:S04]  /*12cf0*/  LDL.LU R28, [R1+0x1500] ;  /* 0x00150000011c7983 */ /* 0x000f280000300800 */
[----:B------:R-:W-:Y:S04]  /*12d00*/  STL [R1+0x14c0], R5 ;  /* 0x0014c00501007387 */ /* 0x000fe80000100800 */
[----:B------:R0:W-:Y:S04]  /*12d10*/  STL [R1+0x14bc], R4 ;  /* 0x0014bc0401007387 */ /* 0x0001e80000100800 */
[----:B0-----:R-:W3:Y:S04]  /*12d20*/  LDL.LU R4, [R1+0xf0] ;  /* 0x0000f00001047983 */ /* 0x001ee80000300800 */
[----:B------:R-:W3:Y:S04]  /*12d30*/  LDL.LU R5, [R1+0xf4] ;  /* 0x0000f40001057983 */ /* 0x000ee80000300800 */
[----:B------:R-:W3:Y:S04]  /*12d40*/  LDL.LU R6, [R1+0xf8] ;  /* 0x0000f80001067983 */ /* 0x000ee80000300800 */
[----:B------:R-:W3:Y:S02]  /*12d50*/  LDL.LU R7, [R1+0xfc] ;  /* 0x0000fc0001077983 */ /* 0x000ee40000300800 */
[----:B---3--:R-:W-:-:S15]  /*12d60*/  HMMA.16816.F32 R4, R24, R16, R4 ;  /* 0x000000101804723c */ /* 0x008fde0000001804 */
[----:B------:R-:W-:-:S04]  /*12d70*/  NOP ;  /* 0x0000000000007918 */ /* 0x000fc80000000000 */
[----:B------:R-:W-:Y:S04]  /*12d80*/  STL.64 [R1+0x130], R4 ;  /* 0x0001300401007387 */ /* 0x000fe80000100a00 */
[----:B------:R0:W-:Y:S02]  /*12d90*/  STL.64 [R1+0x138], R6 ;  /* 0x0001380601007387 */ /* 0x0001e40000100a00 */
[----:B0-----:R-:W-:Y:S02]  /*12da0*/  IMAD.MOV.U32 R6, RZ, RZ, R16 ;  /* 0x000000ffff067224 */ /* 0x001fe400078e0010 */
[----:B------:R-:W-:Y:S02]  /*12db0*/  IMAD.MOV.U32 R7, RZ, RZ, R17 ;  /* 0x000000ffff077224 */ /* 0x000fe400078e0011 */
[----:B------:R-:W2:Y:S02]  /*12dc0*/  LDL.LU.64 R16, [R1+0x14f8] ;  /* 0x0014f80001107983 */ /* 0x000ea40000300a00 */
        /* <DEDUP_REMOVED lines=9> */
[----:B--2---:R-:W-:Y:S01]  /*12e60*/  HMMA.16816.F32 R12, R24, R16, R12 ;  /* 0x00000010180c723c */ /* 0x004fe2000000180c */
[----:B------:R-:W-:-:S02]  /*12e70*/  IMAD.MOV.U32 R5, RZ, RZ, R16 ;  /* 0x000000ffff057224 */ /* 0x000fc400078e0010 */
[----:B------:R-:W-:-:S15]  /*12e80*/  IMAD.MOV.U32 R4, RZ, RZ, R17 ;  /* 0x000000ffff047224 */ /* 0x000fde00078e0011 */
[----:B------:R-:W-:Y:S01]  /*12e90*/  NOP ;  /* 0x0000000000007918 */ /* 0x000fe20000000000 */
[----:B------:R0:W-:Y:S04]  /*12ea0*/  STL.64 [R1+0xf0], R12 ;  /* 0x0000f00c01007387 */ /* 0x0001e80000100a00 */
[----:B------:R-:W-:Y:S04]  /*12eb0*/  STL.64 [R1+0xf8], R14 ;  /* 0x0000f80e01007387 */ /* 0x000fe80000100a00 */
[----:B0-----:R-:W2:Y:S04]  /*12ec0*/  LDL.LU.64 R12, [R1+0x14d8] ;  /* 0x0014d800010c7983 */ /* 0x001ea80000300a00 */
[----:B------:R-:W3:Y:S04]  /*12ed0*/  LDL.LU.64 R18, [R1+0x14d0] ;  /* 0x0014d00001127983 */ /* 0x000ee80000300a00 */
[----:B------:R-:W2:Y:S02]  /*12ee0*/  LDL.LU.64 R16, [R1+0x14c8] ;  /* 0x0014c80001107983 */ /* 0x000ea40000300a00 */
[----:B--2---:R-:W-:Y:S02]  /*12ef0*/  HMMA.16816.F32 R20, R24, R16, R20 ;  /* 0x000000101814723c */ /* 0x004fe40000001814 */
[----:B---3--:R-:W-:Y:S04]  /*12f00*/  STL.64 [R1+0x1440], R18 ;  /* 0x0014401201007387 */ /* 0x008fe80000100a00 */
[----:B------:R0:W-:-:S13]  /*12f10*/  STL.64 [R1+0x1438], R16 ;  /* 0x0014381001007387 */ /* 0x0001da0000100a00 */
[----:B------:R-:W-:Y:S04]  /*12f20*/  STL.64 [R1+0xd0], R20 ;  /* 0x0000d01401007387 */ /* 0x000fe80000100a00 */
[----:B------:R-:W-:Y:S04]  /*12f30*/  STL.64 [R1+0xd8], R22 ;  /* 0x0000d81601007387 */ /* 0x000fe80000100a00 */
[----:B----4-:R-:W1:Y:S01]  /*12f40*/  LDSM.16.MT88.4 R20, [R28+0x8300] ;  /* 0x008300001c14783b */ /* 0x010e620000004200 */
[----:B------:R-:W-:Y:S03]  /*12f50*/  HMMA.16816.F32 R8, R24, R12, R8 ;  /* 0x0000000c1808723c */ /* 0x000fe60000001808 */
[----:B0-----:R-:W2:Y:S04]  /*12f60*/  LDL.LU.64 R16, [R1+0xe0] ;  /* 0x0000e00001107983 */ /* 0x001ea80000300a00 */
[----:B-1----:R-:W-:Y:S04]  /*12f70*/  STL.64 [R1+0x1490], R22 ;  /* 0x0014901601007387 */ /* 0x002fe80000100a00 */
[----:B------:R0:W-:Y:S04]  /*12f80*/  STL.64 [R1+0x1488], R20 ;  /* 0x0014881401007387 */ /* 0x0001e80000100a00 */
[----:B0-----:R-:W3:Y:S04]  /*12f90*/  LDL.LU R20, [R1+0x260] ;  /* 0x0002600001147983 */ /* 0x001ee80000300800 */
[----:B------:R-:W3:Y:S04]  /*12fa0*/  LDL.LU R21, [R1+0x264] ;  /* 0x0002640001157983 */ /* 0x000ee80000300800 */
[----:B------:R-:W3:Y:S04]  /*12fb0*/  LDL.LU R22, [R1+0x268] ;  /* 0x0002680001167983 */ /* 0x000ee80000300800 */
[----:B------:R-:W3:Y:S04]  /*12fc0*/  LDL.LU R23, [R1+0x26c] ;  /* 0x00026c0001177983 */ /* 0x000ee80000300800 */
[----:B------:R0:W-:Y:S02]  /*12fd0*/  STL.64 [R1+0xa0], R8 ;  /* 0x0000a00801007387 */ /* 0x0001e40000100a00 */
[----:B0-----:R-:W-:-:S02]  /*12fe0*/  IMAD.MOV.U32 R9, RZ, RZ, R12 ;  /* 0x000000ffff097224 */ /* 0x001fc400078e000c */
[----:B------:R-:W-:Y:S02]  /*12ff0*/  IMAD.MOV.U32 R8, RZ, RZ, R13 ;  /* 0x000000ffff087224 */ /* 0x000fe400078e000d */
[----:B------:R-:W0:Y:S04]  /*13000*/  LDSM.16.MT88.4 R12, [R28+0xc000] ;  /* 0x00c000001c0c783b */ /* 0x000e280000004200 */
[----:B------:R-:W-:Y:S04]  /*13010*/  STL.64 [R1+0xa8], R10 ;  /* 0x0000a80a01007387 */ /* 0x000fe80000100a00 */
[----:B0-----:R-:W-:Y:S04]  /*13020*/  STL.64 [R1+0x13f0], R14 ;  /* 0x0013f00e01007387 */ /* 0x001fe80000100a00 */
[----:B------:R0:W-:Y:S04]  /*13030*/  STL.64 [R1+0x13e8], R12 ;  /* 0x0013e80c01007387 */ /* 0x0001e80000100a00 */
[----:B0-----:R-:W3:Y:S02]  /*13040*/  LDL.LU.64 R12, [R1+0xb0] ;  /* 0x0000b000010c7983 */ /* 0x001ee40000300a00 */
[----:B---3--:R-:W-:-:S15]  /*13050*/  HMMA.16816.F32 R20, R24, R12, R20 ;  /* 0x0000000c1814723c */ /* 0x008fde0000001814 */
[----:B------:R-:W-:-:S04]  /*13060*/  NOP ;  /* 0x0000000000007918 */ /* 0x000fc80000000000 */
[----:B------:R-:W-:Y:S04]  /*13070*/  STL.64 [R1+0x90], R20 ;  /* 0x0000901401007387 */ /* 0x000fe80000100a00 */
[----:B------:R0:W-:Y:S02]  /*13080*/  STL.64 [R1+0x98], R22 ;  /* 0x0000981601007387 */ /* 0x0001e40000100a00 */
[----:B0-----:R-:W-:Y:S02]  /*13090*/  IMAD.MOV.U32 R23, RZ, RZ, R12 ;  /* 0x000000ffff177224 */ /* 0x001fe400078e000c */
[----:B------:R-:W-:Y:S01]  /*130a0*/  IMAD.MOV.U32 R22, RZ, RZ, R13 ;  /* 0x000000ffff167224 */ /* 0x000fe200078e000d */
[----:B------:R-:W3:Y:S04]  /*130b0*/  LDL.LU R12, [R1+0x2c0] ;  /* 0x0002c000010c7983 */ /* 0x000ee80000300800 */
[----:B------:R-:W3:Y:S04]  /*130c0*/  LDL.LU R13, [R1+0x2c4] ;  /* 0x0002c400010d7983 */ /* 0x000ee80000300800 */
[----:B------:R-:W4:Y:S04]  /*130d0*/  LDL.LU R14, [R1+0x2c8] ;  /* 0x0002c800010e7983 */ /* 0x000f280000300800 */
[----:B------:R-:W4:Y:S04]  /*130e0*/  LDL.LU R15, [R1+0x2cc] ;  /* 0x0002cc00010f7983 */ /* 0x000f280000300800 */
[----:B----4-:R-:W-:Y:S04]  /*130f0*/  STL.64 [R1+0x1400], R14 ;  /* 0x0014000e01007387 */ /* 0x010fe80000100a00 */
[----:B---3--:R0:W-:Y:S04]  /*13100*/  STL.64 [R1+0x13f8], R12 ;  /* 0x0013f80c01007387 */ /* 0x0081e80000100a00 */
[----:B0-----:R-:W3:Y:S04]  /*13110*/  LDL.LU R12, [R1+0x2d0] ;  /* 0x0002d000010c7983 */ /* 0x001ee80000300800 */
[----:B------:R-:W3:Y:S04]  /*13120*/  LDL.LU R13, [R1+0x2d4] ;  /* 0x0002d400010d7983 */ /* 0x000ee80000300800 */
[----:B------:R-:W4:Y:S04]  /*13130*/  LDL.LU R14, [R1+0x2d8] ;  /* 0x0002d800010e7983 */ /* 0x000f280000300800 */
[----:B------:R-:W4:Y:S04]  /*13140*/  LDL.LU R15, [R1+0x2dc] ;  /* 0x0002dc00010f7983 */ /* 0x000f280000300800 */
[----:B----4-:R-:W-:Y:S04]  /*13150*/  STL.64 [R1+0x1410], R14 ;  /* 0x0014100e01007387 */ /* 0x010fe80000100a00 */
[----:B---3--:R0:W-:Y:S02]  /*13160*/  STL.64 [R1+0x1408], R12 ;  /* 0x0014080c01007387 */ /* 0x0081e40000100a00 */
[----:B0-----:R-:W-:-:S02]  /*13170*/  IMAD.MOV.U32 R12, RZ, RZ, R9 ;  /* 0x000000ffff0c7224 */ /* 0x001fc400078e0009 */
[----:B------:R-:W-:Y:S02]  /*13180*/  IMAD.MOV.U32 R13, RZ, RZ, R8 ;  /* 0x000000ffff0d7224 */ /* 0x000fe400078e0008 */
[----:B------:R-:W0:Y:S04]  /*13190*/  LDSM.16.MT88.4 R8, [R28+0xc100] ;  /* 0x00c100001c08783b */ /* 0x000e280000004200 */
[----:B0-----:R-:W-:Y:S04]  /*131a0*/  STL.64 [R1+0x1368], R10 ;  /* 0x0013680a01007387 */ /* 0x001fe80000100a00 */
[----:B------:R0:W-:Y:S04]  /*131b0*/  STL.64 [R1+0x1360], R8 ;  /* 0x0013600801007387 */ /* 0x0001e80000100a00 */
[----:B0-----:R-:W3:Y:S04]  /*131c0*/  LDL.LU R8, [R1+0x340] ;  /* 0x0003400001087983 */ /* 0x001ee80000300800 */
[----:B------:R-:W3:Y:S04]  /*131d0*/  LDL.LU R9, [R1+0x344] ;  /* 0x0003440001097983 */ /* 0x000ee80000300800 */
[----:B------:R-:W3:Y:S04]  /*131e0*/  LDL.LU R10, [R1+0x348] ;  /* 0x00034800010a7983 */ /* 0x000ee80000300800 */
[----:B------:R-:W3:Y:S01]  /*131f0*/  LDL.LU R11, [R1+0x34c] ;  /* 0x00034c00010b7983 */ /* 0x000ee20000300800 */
[----:B--2---:R-:W-:-:S02]  /*13200*/  IMAD.MOV.U32 R15, RZ, RZ, R16 ;  /* 0x000000ffff0f7224 */ /* 0x004fc400078e0010 */
[----:B------:R-:W-:Y:S01]  /*13210*/  IMAD.MOV.U32 R14, RZ, RZ, R17 ;  /* 0x000000ffff0e7224 */ /* 0x000fe200078e0011 */
[----:B---3--:R-:W-:Y:S01]  /*13220*/  HMMA.16816.F32 R8, R24, R16, R8 ;  /* 0x000000101808723c */ /* 0x008fe20000001808 */
[----:B------:R-:W-:Y:S02]  /*13230*/  IMAD.MOV.U32 R16, RZ, RZ, R5 ;  /* 0x000000ffff107224 */ /* 0x000fe400078e0005 */
[----:B------:R-:W-:-:S15]  /*13240*/  IMAD.MOV.U32 R17, RZ, RZ, R4 ;  /* 0x000000ffff117224 */ /* 0x000fde00078e0004 */
[----:B------:R-:W-:Y:S01]  /*13250*/  NOP ;  /* 0x0000000000007918 */ /* 0x000fe20000000000 */
[----:B------:R-:W-:Y:S04]  /*13260*/  STL.64 [R1+0x80], R8 ;  /* 0x0000800801007387 */ /* 0x000fe80000100a00 */
[----:B------:R-:W-:Y:S04]  /*13270*/  STL.64 [R1+0x88], R10 ;  /* 0x0000880a01007387 */ /* 0x000fe80000100a00 */
[----:B------:R-:W2:Y:S04]  /*13280*/  LDL.LU R5, [R1+0x14c0] ;  /* 0x0014c00001057983 */ /* 0x000ea80000300800 */
[----:B------:R-:W3:Y:S04]  /*13290*/  LDL.LU R4, [R1+0x14bc] ;  /* 0x0014bc0001047983 */ /* 0x000ee80000300800 */
[----:B------:R-:W-:Y:S04]  /*132a0*/  STL.64 [R1+0x1458], R16 ;  /* 0x0014581001007387 */ /* 0x000fe80000100a00 */
[----:B------:R-:W-:Y:S04]  /*132b0*/  STL.64 [R1+0x1430], R14 ;  /* 0x0014300e01007387 */ /* 0x000fe80000100a00 */
[----:B------:R0:W-:Y:S04]  /*132c0*/  STL.64 [R1+0x1428], R12 ;  /* 0x0014280c01007387 */ /* 0x0001e80000100a00 */
[----:B0-----:R-:W4:Y:S04]  /*132d0*/  LDL.LU R12, [R1+0x2f0] ;  /* 0x0002f000010c7983 */ /* 0x001f280000300800 */
[----:B------:R-:W4:Y:S04]  /*132e0*/  LDL.LU R13, [R1+0x2f4] ;  /* 0x0002f400010d7983 */ /* 0x000f280000300800 */
[----:B------:R-:W2:Y:S04]  /*132f0*/  LDL.LU R14, [R1+0x2f8] ;  /* 0x0002f800010e7983 */ /* 0x000ea80000300800 */
[----:B------:R-:W2:Y:S01]  /*13300*/  LDL.LU R15, [R1+0x2fc] ;  /* 0x0002fc00010f7983 */ /* 0x000ea20000300800 */
[----:B------:R-:W-:-:S02]  /*13310*/  IMAD.MOV.U32 R16, RZ, RZ, R0 ;  /* 0x000000ffff107224 */ /* 0x000fc400078e0000 */
[----:B------:R-:W-:Y:S01]  /*13320*/  IMAD.MOV.U32 R17, RZ, RZ, R29 ;  /* 0x000000ffff117224 */ /* 0x000fe200078e001d */
[----:B------:R-:W3:Y:S04]  /*13330*/  LDL.LU R0, [R1+0x14b8] ;  /* 0x0014b80001007983 */ /* 0x000ee80000300800 */
[----:B------:R-:W3:Y:S04]  /*13340*/  LDL.LU R29, [R1+0x14b4] ;  /* 0x0014b400011d7983 */ /* 0x000ee80000300800 */
[----:B------:R-:W-:Y:S04]  /*13350*/  STL.64 [R1+0x1470], R16 ;  /* 0x0014701001007387 */ /* 0x000fe80000100a00 */
[----:B--2---:R-:W-:Y:S04]  /*13360*/  STL.64 [R1+0x1450], R14 ;  /* 0x0014500e01007387 */ /* 0x004fe80000100a00 */
[----:B----4-:R0:W-:Y:S04]  /*13370*/  STL.64 [R1+0x1448], R12 ;  /* 0x0014480c01007387 */ /* 0x0101e80000100a00 */
[----:B0-----:R-:W2:Y:S04]  /*13380*/  LDL.LU R12, [R1+0x300] ;  /* 0x00030000010c7983 */ /* 0x001ea80000300800 */
[----:B------:R-:W2:Y:S04]  /*13390*/  LDL.LU R13, [R1+0x304] ;  /* 0x00030400010d7983 */ /* 0x000ea80000300800 */
[----:B------:R-:W4:Y:S04]  /*133a0*/  LDL.LU R14, [R1+0x308] ;  /* 0x00030800010e7983 */ /* 0x000f280000300800 */
[----:B------:R-:W4:Y:S01]  /*133b0*/  LDL.LU R15, [R1+0x30c] ;  /* 0x00030c00010f7983 */ /* 0x000f220000300800 */
[----:B---3--:R-:W-:-:S02]  /*133c0*/  IMAD.MOV.U32 R20, RZ, RZ, R4 ;  /* 0x000000ffff147224 */ /* 0x008fc400078e0004 */
[----:B------:R-:W-:Y:S02]  /*133d0*/  IMAD.MOV.U32 R16, RZ, RZ, R6 ;  /* 0x000000ffff107224 */ /* 0x000fe400078e0006 */
[----:B------:R-:W-:Y:S01]  /*133e0*/  IMAD.MOV.U32 R17, RZ, RZ, R7 ;  /* 0x000000ffff117224 */ /* 0x000fe200078e0007 */
[----:B------:R-:W3:Y:S01]  /*133f0*/  LDL.LU R4, [R1+0x14b0] ;  /* 0x0014b00001047983 */ /* 0x000ee20000300800 */
[----:B------:R-:W-:-:S03]  /*13400*/  IMAD.MOV.U32 R21, RZ, RZ, R5 ;  /* 0x000000ffff157224 */ /* 0x000fc600078e0005 */
[----:B------:R-:W3:Y:S04]  /*13410*/  LDL.LU R5, [R1+0x14ac] ;  /* 0x0014ac0001057983 */ /* 0x000ee80000300800 */
[----:B------:R-:W3:Y:S04]  /*13420*/  LDL.LU R6, [R1+0x14a8] ;  /* 0x0014a80001067983 */ /* 0x000ee80000300800 */
[----:B------:R-:W3:Y:S04]  /*13430*/  LDL.LU R7, [R1+0x14a4] ;  /* 0x0014a40001077983 */ /* 0x000ee80000300800 */
[----:B------:R0:W-:Y:S04]  /*13440*/  STL.64 [R1+0x1498], R16 ;  /* 0x0014981001007387 */ /* 0x0001e80000100a00 */
[----:B0-----:R-:W3:Y:S04]  /*13450*/  LDL.LU R16, [R1+0x330] ;  /* 0x0003300001107983 */ /* 0x001ee80000300800 */
[----:B------:R-:W3:Y:S04]  /*13460*/  LDL.LU R17, [R1+0x334] ;  /* 0x0003340001117983 */ /* 0x000ee80000300800 */
[----:B------:R-:W3:Y:S04]  /*13470*/  LDL.LU R18, [R1+0x338] ;  /* 0x0003380001127983 */ /* 0x000ee80000300800 */
[----:B------:R-:W3:Y:S04]  /*13480*/  LDL.LU R19, [R1+0x33c] ;  /* 0x00033c0001137983 */ /* 0x000ee80000300800 */
[----:B----4-:R-:W-:Y:S04]  /*13490*/  STL.64 [R1+0x1468], R14 ;  /* 0x0014680e01007387 */ /* 0x010fe80000100a00 */
[----:B--2---:R0:W-:Y:S04]  /*134a0*/  STL.64 [R1+0x1460], R12 ;  /* 0x0014600c01007387 */ /* 0x0041e80000100a00 */
[----:B0-----:R-:W2:Y:S04]  /*134b0*/  LDL.LU R12, [R1+0x310] ;  /* 0x00031000010c7983 */ /* 0x001ea80000300800 */
[----:B------:R-:W2:Y:S04]  /*134c0*/  LDL.LU R13, [R1+0x314] ;  /* 0x00031400010d7983 */ /* 0x000ea80000300800 */
[----:B------:R-:W4:Y:S04]  /*134d0*/  LDL.LU R14, [R1+0x318] ;  /* 0x00031800010e7983 */ /* 0x000f280000300800 */
[----:B------:R-:W4:Y:S01]  /*134e0*/  LDL.LU R15, [R1+0x31c] ;  /* 0x00031c00010f7983 */ /* 0x000f220000300800 */
[----:B---3--:R-:W-:-:S03]  /*134f0*/  IMAD.MOV.U32 R8, RZ, RZ, R4 ;  /* 0x000000ffff087224 */ /* 0x008fc600078e0004 */
[----:B----4-:R-:W-:Y:S04]  /*13500*/  STL.64 [R1+0x1480], R14 ;  /* 0x0014800e01007387 */ /* 0x010fe80000100a00 */
[----:B--2---:R0:W-:Y:S04]  /*13510*/  STL.64 [R1+0x1478], R12 ;  /* 0x0014780c01007387 */ /* 0x0041e80000100a00 */
[----:B0-----:R-:W2:Y:S04]  /*13520*/  LDL.LU R12, [R1+0x320] ;  /* 0x00032000010c7983 */ /* 0x001ea80000300800 */
[----:B------:R-:W2:Y:S04]  /*13530*/  LDL.LU R13, [R1+0x324] ;  /* 0x00032400010d7983 */ /* 0x000ea80000300800 */
[----:B------:R-:W2:Y:S04]  /*13540*/  LDL.LU R14, [R1+0x328] ;  /* 0x00032800010e7983 */ /* 0x000ea80000300800 */
[----:B------:R-:W2:Y:S04]  /*13550*/  LDL.LU R15, [R1+0x32c] ;  /* 0x00032c00010f7983 */ /* 0x000ea80000300800 */
[----:B------:R-:W3:Y:S04]  /*13560*/  LDL.LU R4, [R1+0x14a0] ;  /* 0x0014a00001047983 */ /* 0x000ee80000300800 */
[----:B------:R-:W4:Y:S04]  /*13570*/  LDL.LU R9, [R1+0x2b4] ;  /* 0x0002b40001097983 */ /* 0x000f280000300800 */
[----:B------:R-:W2:Y:S01]  /*13580*/  LDL.LU R10, [R1+0x2b8] ;  /* 0x0002b800010a7983 */ /* 0x000ea20000300800 */
[----:B------:R-:W-:Y:S01]  /*13590*/  IMAD.MOV.U32 R11, RZ, RZ, R29 ;  /* 0x000000ffff0b7224 */ /* 0x000fe200078e001d */
[----:B------:R-:W-:Y:S04]  /*135a0*/  HMMA.16816.F32 R24, R24, R20, R16 ;  /* 0x000000141818723c */ /* 0x000fe80000001810 */
[----:B--2---:R0:W-:Y:S04]  /*135b0*/  STL.64 [R1+0x1420], R10 ;  /* 0x0014200a01007387 */ /* 0x0041e80000100a00 */
[----:B----4-:R1:W-:Y:S01]  /*135c0*/  STL.64 [R1+0x1418], R8 ;  /* 0x0014180801007387 */ /* 0x0103e20000100a00 */
[----:B0-----:R-:W-:-:S02]  /*135d0*/  IMAD.MOV.U32 R10, RZ, RZ, R5 ;  /* 0x000000ffff0a7224 */ /* 0x001fc400078e0005 */
[----:B-1----:R-:W-:Y:S02]  /*135e0*/  IMAD.MOV.U32 R8, RZ, RZ, R7 ;  /* 0x000000ffff087224 */ /* 0x002fe400078e0007 */
[----:B------:R-:W-:Y:S02]  /*135f0*/  IMAD.MOV.U32 R9, RZ, RZ, R6 ;  /* 0x000000ffff097224 */ /* 0x000fe400078e0006 */
[----:B---3--:R-:W-:Y:S02]  /*13600*/  IMAD.MOV.U32 R11, RZ, RZ, R4 ;  /* 0x000000ffff0b7224 */ /* 0x008fe400078e0004 */
[----:B------:R-:W0:Y:S04]  /*13610*/  LDSM.16.MT88.4 R4, [R28+0xc200] ;  /* 0x00c200001c04783b */ /* 0x000e280000004200 */
[----:B0-----:R0:W-:Y:S04]  /*13620*/  STL [R1+0x12c4], R4 ;  /* 0x0012c40401007387 */ /* 0x0011e80000100800 */
[----:B------:R1:W-:Y:S04]  /*13630*/  STL [R1+0x12c0], R5 ;  /* 0x0012c00501007387 */ /* 0x0003e80000100800 */
[----:B------:R-:W-:Y:S04]  /*13640*/  STL [R1+0x12bc], R6 ;  /* 0x0012bc0601007387 */ /* 0x000fe80000100800 */
[----:B------:R-:W-:Y:S04]  /*13650*/  STL [R1+0x12b8], R7 ;  /* 0x0012b80701007387 */ /* 0x000fe80000100800 */
[----:B------:R-:W2:Y:S01]  /*13660*/  LDL.LU.64 R16, [R1+0x1498] ;  /* 0x0014980001107983 */ /* 0x000ea20000300a00 */
[----:B0-----:R-:W-:-:S02]  /*13670*/  IMAD.MOV.U32 R4, RZ, RZ, R23 ;  /* 0x000000ffff047224 */ /* 0x001fc400078e0017 */
[----:B-1----:R-:W-:Y:S02]  /*13680*/  IMAD.MOV.U32 R5, RZ, RZ, R22 ;  /* 0x000000ffff057224 */ /* 0x002fe400078e0016 */
[----:B------:R-:W2:Y:S04]  /*13690*/  LDL.LU.64 R22, [R1+0x1490] ;  /* 0x0014900001167983 */ /* 0x000ea80000300a00 */
[----:B------:R-:W2:Y:S04]  /*136a0*/  LDL.LU.64 R20, [R1+0x1488] ;  /* 0x0014880001147983 */ /* 0x000ea80000300a00 */
[----:B------:R-:W-:Y:S04]  /*136b0*/  STL.64 [R1+0x70], R24 ;  /* 0x0000701801007387 */ /* 0x000fe80000100a00 */
[----:B------:R-:W-:Y:S04]  /*136c0*/  STL.64 [R1+0x78], R26 ;  /* 0x0000781a01007387 */ /* 0x000fe80000100a00 */
[----:B------:R-:W0:Y:S04]  /*136d0*/  LDSM.16.MT88.4 R24, [R28+0xc300] ;  /* 0x00c300001c18783b */ /* 0x000e280000004200 */
[----:B------:R-:W-:Y:S04]  /*136e0*/  STL [R1+0x1274], R28 ;  /* 0x0012741c01007387 */ /* 0x000fe80000100800 */
[----:B0-----:R-:W-:Y:S04]  /*136f0*/  STL.64 [R1+0x1258], R26 ;  /* 0x0012581a01007387 */ /* 0x001fe80000100a00 */
[----:B------:R0:W-:Y:S04]  /*13700*/  STL.64 [R1+0x1250], R24 ;  /* 0x0012501801007387 */ /* 0x0001e80000100a00 */
[----:B0-----:R-:W3:Y:S04]  /*13710*/  LDL.LU.64 R24, [R1+0x100] ;  /* 0x0001000001187983 */ /* 0x001ee80000300a00 */
[----:B------:R-:W4:Y:S01]  /*13720*/  LDL.LU.64 R26, [R1+0x108] ;  /* 0x00010800011a7983 */ /* 0x000f220000300a00 */
        /* <DEDUP_REMOVED lines=9> */
[----:B------:R0:W-:Y:S04]  /*137c0*/  STL.64 [R1+0x50], R16 ;  /* 0x0000501001007387 */ /* 0x0001e80000100a00 */
[----:B------:R2:W-:Y:S04]  /*137d0*/  STL.64 [R1+0x58], R18 ;  /* 0x0000581201007387 */ /* 0x0005e80000100a00 */
[----:B0-----:R-:W2:Y:S02]  /*137e0*/  LDL.LU.64 R16, [R1+0x1458] ;  /* 0x0014580001107983 */ /* 0x001ea40000300a00 */
[----:B--2---:R-:W-:Y:S02]  /*137f0*/  HMMA.16816.F32 R16, R20, R16, R12 ;  /* 0x000000101410723c */ /* 0x004fe4000000180c */
[----:B------:R-:W2:Y:S04]  /*13800*/  LDL.LU.64 R14, [R1+0x1450] ;  /* 0x00145000010e7983 */ /* 0x000ea80000300a00 */
[----:B------:R-:W2:-:S13]  /*13810*/  LDL.LU.64 R12, [R1+0x1448] ;  /* 0x00144800010c7983 */ /* 0x000e9a0000300a00 */
[----:B------:R-:W-:Y:S04]  /*13820*/  STL.64 [R1+0x40], R16 ;  /* 0x0000401001007387 */ /* 0x000fe80000100a00 */
[----:B------:R0:W-:Y:S04]  /*13830*/  STL.64 [R1+0x48], R18 ;  /* 0x0000481201007387 */ /* 0x0001e80000100a00 */
[----:B0-----:R-:W2:Y:S04]  /*13840*/  LDL.LU.64 R18, [R1+0x1440] ;  /* 0x0014400001127983 */ /* 0x001ea80000300a00 */
[----:B------:R-:W2:Y:S02]  /*13850*/  LDL.LU.64 R16, [R1+0x1438] ;  /* 0x0014380001107983 */ /* 0x000ea40000300a00 */
[----:B--2---:R-:W-:-:S15]  /*13860*/  HMMA.16816.F32 R12, R20, R16, R12 ;  /* 0x00000010140c723c */ /* 0x004fde000000180c */
[----:B------:R-:W-:-:S04]  /*13870*/  NOP ;  /* 0x0000000000007918 */ /* 0x000fc80000000000 */
[----:B------:R-:W-:Y:S04]  /*13880*/  STL.64 [R1], R12 ;  /* 0x0000000c01007387 */ /* 0x000fe80000100a00 */
[----:B------:R0:W-:Y:S04]  /*13890*/  STL.64 [R1+0x8], R14 ;  /* 0x0000080e01007387 */ /* 0x0001e80000100a00 */
[----:B0-----:R-:W2:Y:S04]  /*138a0*/  LDL.LU.64 R14, [R1+0x1430] ;  /* 0x00143000010e7983 */ /* 0x001ea80000300a00 */
[----:B------:R-:W3:Y:S04]  /*138b0*/  LDL.LU.64 R12, [R1+0x1428] ;  /* 0x00142800010c7983 */ /* 0x000ee80000300a00 */
[----:B------:R-:W-:Y:S01]  /*138c0*/  STL.64 [R1+0x13d0], R18 ;  /* 0x0013d01201007387 */ /* 0x000fe20000100a00 */
[----:B--2---:R-:W-:-:S02]  /*138d0*/  IMAD.MOV.U32 R16, RZ, RZ, R15 ;  /* 0x000000ffff107224 */ /* 0x004fc400078e000f */
[----:B------:R-:W-:Y:S02]  /*138e0*/  IMAD.MOV.U32 R17, RZ, RZ, R14 ;  /* 0x000000ffff117224 */ /* 0x000fe400078e000e */
[----:B---3--:R-:W-:Y:S01]  /*138f0*/  HMMA.16816.F32 R12, R20, R12, R8 ;  /* 0x0000000c140c723c */ /* 0x008fe20000001808 */
[----:B------:R-:W2:Y:S04]  /*13900*/  LDL.LU.64 R10, [R1+0x1420] ;  /* 0x00142000010a7983 */ /* 0x000ea80000300a00 */
[----:B------:R-:W2:-:S14]  /*13910*/  LDL.LU.64 R8, [R1+0x1418] ;  /* 0x0014180001087983 */ /* 0x000e9c0000300a00 */
[----:B------:R-:W-:Y:S01]  /*13920*/  IMAD.MOV.U32 R28, RZ, RZ, R14 ;  /* 0x000000ffff1c7224 */ /* 0x000fe200078e000e */
[----:B------:R0:W-:Y:S01]  /*13930*/  STL.64 [R1+0x120], R12 ;  /* 0x0001200c01007387 */ /* 0x0001e20000100a00 */
[----:B------:R-:W-:-:S03]  /*13940*/  IMAD.MOV.U32 R29, RZ, RZ, R15 ;  /* 0x000000ffff1d7224 */ /* 0x000fc600078e000f */
[----:B------:R-:W3:Y:S04]  /*13950*/  LDL.LU.64 R14, [R1+0x1410] ;  /* 0x00141000010e7983 */ /* 0x000ee80000300a00 */
[----:B0-----:R-:W3:Y:S04]  /*13960*/  LDL.LU.64 R12, [R1+0x1408] ;  /* 0x00140800010c7983 */ /* 0x001ee80000300a00 */
[----:B------:R-:W-:Y:S01]  /*13970*/  STL [R1+0x12c8], R28 ;  /* 0x0012c81c01007387 */ /* 0x000fe20000100800 */
[----:B---3--:R-:W-:Y:S03]  /*13980*/  HMMA.16816.F32 R4, R20, R4, R12 ;  /* 0x000000041404723c */ /* 0x008fe6000000180c */
[----:B------:R-:W3:Y:S04]  /*13990*/  LDL.LU.64 R14, [R1+0x1400] ;  /* 0x00140000010e7983 */ /* 0x000ee80000300a00 */
[----:B------:R-:W3:-:S12]  /*139a0*/  LDL.LU.64 R12, [R1+0x13f8] ;  /* 0x0013f800010c7983 */ /* 0x000ed80000300a00 */
[----:B------:R-:W-:Y:S04]  /*139b0*/  STL [R1+0x144], R5 ;  /* 0x0001440501007387 */ /* 0x000fe80000100800 */
[----:B------:R0:W-:Y:S02]  /*139c0*/  STL.64 [R1+0x148], R6 ;  /* 0x0001480601007387 */ /* 0x0001e40000100a00 */
[----:B0-----:R-:W-:Y:S01]  /*139d0*/  IMAD.MOV.U32 R7, RZ, RZ, R4 ;  /* 0x000000ffff077224 */ /* 0x001fe200078e0004 */
[----:B---3--:R-:W-:Y:S01]  /*139e0*/  HMMA.16816.F32 R16, R20, R16, R12 ;  /* 0x000000101410723c */ /* 0x008fe2000000180c */
[----:B------:R-:W3:Y:S04]  /*139f0*/  LDL.LU.64 R14, [R1+0x13f0] ;  /* 0x0013f000010e7983 */ /* 0x000ee80000300a00 */
[----:B------:R-:W3:-:S14]  /*13a00*/  LDL.LU.64 R12, [R1+0x13e8] ;  /* 0x0013e800010c7983 */ /* 0x000edc0000300a00 */
[----:B------:R-:W-:Y:S02]  /*13a10*/  IMAD.MOV.U32 R6, RZ, RZ, R19 ;  /* 0x000000ffff067224 */ /* 0x000fe400078e0013 */
[----:B------:R-:W-:Y:S02]  /*13a20*/  IMAD.MOV.U32 R4, RZ, RZ, R17 ;  /* 0x000000ffff047224 */ /* 0x000fe400078e0011 */
[----:B------:R-:W-:Y:S01]  /*13a30*/  IMAD.MOV.U32 R5, RZ, RZ, R18 ;  /* 0x000000ffff057224 */ /* 0x000fe200078e0012 */
[----:B------:R0:W-:Y:S04]  /*13a40*/  STL.64 [R1+0x12d8], R6 ;  /* 0x0012d80601007387 */ /* 0x0001e80000100a00 */
[----:B------:R1:W-:Y:S04]  /*13a50*/  STL.64 [R1+0x12d0], R4 ;  /* 0x0012d00401007387 */ /* 0x0003e80000100a00 */
[----:B0-----:R-:W3:Y:S01]  /*13a60*/  LDL.LU.64 R6, [R1+0xe8] ;  /* 0x0000e80001067983 */ /* 0x001ee20000300a00 */
[----:B--2---:R-:W-:Y:S03]  /*13a70*/  HMMA.16816.F32 R20, R20, R24, R8 ;  /* 0x000000181414723c */ /* 0x004fe60000001808 */
[----:B---3--:R0:W-:Y:S04]  /*13a80*/  STL.64 [R1+0x1378], R6 ;  /* 0x0013780601007387 */ /* 0x0081e80000100a00 */
[----:B------:R-:W2:Y:S04]  /*13a90*/  LDL.LU R8, [R1+0x250] ;  /* 0x0002500001087983 */ /* 0x000ea80000300800 */
[----:B------:R-:W2:Y:S04]  /*13aa0*/  LDL.LU R9, [R1+0x254] ;  /* 0x0002540001097983 */ /* 0x000ea80000300800 */
[----:B------:R-:W3:Y:S04]  /*13ab0*/  LDL.LU R10, [R1+0x258] ;  /* 0x00025800010a7983 */ /* 0x000ee80000300800 */
[----:B------:R-:W3:Y:S04]  /*13ac0*/  LDL.LU R11, [R1+0x25c] ;  /* 0x00025c00010b7983 */ /* 0x000ee80000300800 */
[----:B-1----:R-:W2:Y:S04]  /*13ad0*/  LDL.LU R4, [R1+0x2a0] ;  /* 0x0002a00001047983 */ /* 0x002ea80000300800 */
[----:B------:R-:W4:Y:S04]  /*13ae0*/  LDL.LU R5, [R1+0x2a4] ;  /* 0x0002a40001057983 */ /* 0x000f280000300800 */
[----:B0-----:R-:W4:Y:S04]  /*13af0*/  LDL.LU R6, [R1+0x2a8] ;  /* 0x0002a80001067983 */ /* 0x001f280000300800 */
[----:B------:R-:W4:Y:S04]  /*13b00*/  LDL.LU R7, [R1+0x2ac] ;  /* 0x0002ac0001077983 */ /* 0x000f280000300800 */
[----:B------:R-:W4:Y:S04]  /*13b10*/  LDL.64 R18, [R1+0x38] ;  /* 0x0000380001127983 */ /* 0x000f280000100a00 */
[----:B---3--:R0:W-:Y:S04]  /*13b20*/  STL.64 [R1+0x1398], R10 ;  /* 0x0013980a01007387 */ /* 0x0081e80000100a00 */
[----:B--2---:R-:W-:Y:S04]  /*13b30*/  STL.64 [R1+0x1390], R8 ;  /* 0x0013900801007387 */ /* 0x004fe80000100a00 */
[----:B0-----:R-:W2:Y:S04]  /*13b40*/  LDL.64 R10, [R1+0x18] ;  /* 0x00001800010a7983 */ /* 0x001ea80000100a00 */
[----:B--2---:R0:W-:Y:S04]  /*13b50*/  STL.64 [R1+0x13b0], R10 ;  /* 0x0013b00a01007387 */ /* 0x0041e80000100a00 */
[----:B0-----:R-:W2:Y:S04]  /*13b60*/  LDL.64 R10, [R1+0x28] ;  /* 0x00002800010a7983 */ /* 0x001ea80000100a00 */
[----:B--2---:R-:W-:Y:S04]  /*13b70*/  STL.64 [R1+0x13c8], R10 ;  /* 0x0013c80a01007387 */ /* 0x004fe80000100a00 */
[----:B----4-:R0:W-:Y:S04]  /*13b80*/  STL.64 [R1+0x1370], R26 ;  /* 0x0013701a01007387 */ /* 0x0101e80000100a00 */
        /* <DEDUP_REMOVED lines=19> */
[----:B-1----:R-:W3:Y:S01]  /*13cc0*/  LDL.LU R20, [R1+0x150] ;  /* 0x0001500001147983 */ /* 0x002ee20000300800 */
[----:B------:R-:W-:-:S03]  /*13cd0*/  IMAD.MOV.U32 R21, RZ, RZ, R3 ;  /* 0x000000ffff157224 */ /* 0x000fc600078e0003 */
[----:B------:R-:W4:Y:S04]  /*13ce0*/  LDL.LU R3, [R1+0x13e4] ;  /* 0x0013e40001037983 */ /* 0x000f280000300800 */
[----:B------:R-:W2:Y:S04]  /*13cf0*/  LDL.LU R2, [R1+0x13e0] ;  /* 0x0013e00001027983 */ /* 0x000ea80000300800 */
[----:B------:R-:W2:Y:S01]  /*13d00*/  LDL.LU R23, [R1+0x15c] ;  /* 0x00015c0001177983 */ /* 0x000ea20000300800 */
[----:B------:R-:W-:Y:S03]  /*13d10*/  HMMA.16816.F32 R8, R12, R18, R4 ;  /* 0x000000120c08723c */ /* 0x000fe60000001804 */
[----:B--2---:R-:W-:Y:S04]  /*13d20*/  STL.64 [R1+0x12e8], R22 ;  /* 0x0012e81601007387 */ /* 0x004fe80000100a00 */
[----:B---3--:R0:W-:Y:S04]  /*13d30*/  STL.64 [R1+0x12e0], R20 ;  /* 0x0012e01401007387 */ /* 0x0081e80000100a00 */
[----:B0-----:R-:W2:Y:S04]  /*13d40*/  LDL.LU R20, [R1+0x1a0] ;  /* 0x0001a00001147983 */ /* 0x001ea80000300800 */
[----:B------:R-:W2:Y:S01]  /*13d50*/  LDL.LU R21, [R1+0x1a4] ;  /* 0x0001a40001157983 */ /* 0x000ea20000300800 */
[----:B----4-:R-:W-:-:S02]  /*13d60*/  IMAD.MOV.U32 R22, RZ, RZ, R3 ;  /* 0x000000ffff167224 */ /* 0x010fc400078e0003 */
[----:B------:R-:W-:Y:S01]  /*13d70*/  IMAD.MOV.U32 R23, RZ, RZ, R2 ;  /* 0x000000ffff177224 */ /* 0x000fe200078e0002 */
[----:B------:R-:W3:Y:S04]  /*13d80*/  LDL.LU R3, [R1+0x13dc] ;  /* 0x0013dc0001037983 */ /* 0x000ee80000300800 */
[----:B------:R-:W4:Y:S01]  /*13d90*/  LDL.LU R2, [R1+0x13d8] ;  /* 0x0013d80001027983 */ /* 0x000f220000300800 */
[----:B------:R-:W-:-:S03]  /*13da0*/  IMAD.MOV.U32 R5, RZ, RZ, R18 ;  /* 0x000000ffff057224 */ /* 0x000fc600078e0012 */
[----:B------:R0:W-:Y:S01]  /*13db0*/  STL.64 [R1+0x12f8], R22 ;  /* 0x0012f81601007387 */ /* 0x0001e20000100a00 */
[----:B------:R-:W-:Y:S02]  /*13dc0*/  IMAD.MOV.U32 R4, RZ, RZ, R19 ;  /* 0x000000ffff047224 */ /* 0x000fe400078e0013 */
[----:B------:R-:W-:Y:S02]  /*13dd0*/  IMAD.MOV.U32 R28, RZ, RZ, R16 ;  /* 0x000000ffff1c7224 */ /* 0x000fe400078e0010 */
[----:B------:R-:W-:Y:S02]  /*13de0*/  IMAD.MOV.U32 R17, RZ, RZ, R10 ;  /* 0x000000ffff117224 */ /* 0x000fe400078e000a */
[----:B------:R-:W-:Y:S01]  /*13df0*/  IMAD.MOV.U32 R16, RZ, RZ, R11 ;  /* 0x000000ffff107224 */ /* 0x000fe200078e000b */
[----:B--2---:R-:W-:Y:S04]  /*13e00*/  STL.64 [R1+0x12f0], R20 ;  /* 0x0012f01401007387 */ /* 0x004fe80000100a00 */
[----:B0-----:R-:W2:Y:S04]  /*13e10*/  LDL.LU.64 R22, [R1+0xc8] ;  /* 0x0000c80001167983 */ /* 0x001ea80000300a00 */
[----:B------:R-:W2:Y:S04]  /*13e20*/  LDL.LU.64 R18, [R1+0x13d0] ;  /* 0x0013d00001127983 */ /* 0x000ea80000300a00 */
[----:B------:R-:W-:Y:S04]  /*13e30*/  STL.64 [R1+0x200], R8 ;  /* 0x0002000801007387 */ /* 0x000fe80000100a00 */
        /* <DEDUP_REMOVED lines=10> */
[----:B--2---:R-:W-:-:S15]  /*13ee0*/  HMMA.16816.F32 R24, R12, R10, R24 ;  /* 0x0000000a0c18723c */ /* 0x004fde0000001818 */
[----:B------:R-:W-:-:S04]  /*13ef0*/  NOP ;  /* 0x0000000000007918 */ /* 0x000fc80000000000 */
[----:B------:R-:W-:Y:S04]  /*13f00*/  STL.64 [R1+0x280], R24 ;  /* 0x0002801801007387 */ /* 0x000fe80000100a00 */
[----:B------:R0:W-:Y:S04]  /*13f10*/  STL.64 [R1+0x288], R26 ;  /* 0x0002881a01007387 */ /* 0x0001e80000100a00 */
[----:B0-----:R-:W2:Y:S04]  /*13f20*/  LDL.LU.64 R26, [R1+0x13a8] ;  /* 0x0013a800011a7983 */ /* 0x001ea80000300a00 */
[----:B------:R-:W2:Y:S01]  /*13f30*/  LDL.LU.64 R24, [R1+0x13a0] ;  /* 0x0013a00001187983 */ /* 0x000ea20000300a00 */
[----:B------:R-:W-:-:S02]  /*13f40*/  IMAD.MOV.U32 R21, RZ, RZ, R10 ;  /* 0x000000ffff157224 */ /* 0x000fc400078e000a */
[----:B------:R-:W-:Y:S02]  /*13f50*/  IMAD.MOV.U32 R20, RZ, RZ, R11 ;  /* 0x000000ffff147224 */ /* 0x000fe400078e000b */
[----:B------:R-:W3:Y:S04]  /*13f60*/  LDL.LU.64 R10, [R1+0x1398] ;  /* 0x00139800010a7983 */ /* 0x000ee80000300a00 */
[----:B------:R-:W3:Y:S04]  /*13f70*/  LDL.LU.64 R8, [R1+0x1390] ;  /* 0x0013900001087983 */ /* 0x000ee80000300a00 */
[----:B------:R0:W-:Y:S04]  /*13f80*/  STL.64 [R1+0x1318], R18 ;  /* 0x0013181201007387 */ /* 0x0001e80000100a00 */
[----:B------:R-:W-:Y:S01]  /*13f90*/  STL.64 [R1+0x1310], R16 ;  /* 0x0013101001007387 */ /* 0x000fe20000100a00 */
[----:B--2---:R-:W-:Y:S01]  /*13fa0*/  HMMA.16816.F32 R24, R12, R18, R24 ;  /* 0x000000120c18723c */ /* 0x004fe20000001818 */
[----:B0-----:R-:W-:-:S02]  /*13fb0*/  IMAD.MOV.U32 R18, RZ, RZ, R21 ;  /* 0x000000ffff127224 */ /* 0x001fc400078e0015 */
[----:B------:R-:W-:-:S15]  /*13fc0*/  IMAD.MOV.U32 R19, RZ, RZ, R20 ;  /* 0x000000ffff137224 */ /* 0x000fde00078e0014 */
[----:B------:R-:W-:Y:S01]  /*13fd0*/  NOP ;  /* 0x0000000000007918 */ /* 0x000fe20000000000 */
[----:B------:R-:W-:Y:S04]  /*13fe0*/  STL.64 [R1+0x260], R24 ;  /* 0x0002601801007387 */ /* 0x000fe80000100a00 */
[----:B------:R-:W-:Y:S04]  /*13ff0*/  STL.64 [R1+0x268], R26 ;  /* 0x0002681a01007387 */ /* 0x000fe80000100a00 */
[----:B------:R0:W-:Y:S02]  /*14000*/  STL.64 [R1+0x1330], R18 ;  /* 0x0013301201007387 */ /* 0x0001e40000100a00 */
[----:B0-----:R-:W-:-:S02]  /*14010*/  IMAD.MOV.U32 R18, RZ, RZ, R7 ;  /* 0x000000ffff127224 */ /* 0x001fc400078e0007 */
[----:B------:R-:W-:-:S05]  /*14020*/  IMAD.MOV.U32 R19, RZ, RZ, R6 ;  /* 0x000000ffff137224 */ /* 0x000fca00078e0006 */
[----:B------:R0:W-:Y:S02]  /*14030*/  STL.64 [R1+0x1348], R18 ;  /* 0x0013481201007387 */ /* 0x0001e40000100a00 */
[----:B0-----:R-:W-:Y:S02]  /*14040*/  IMAD.MOV.U32 R18, RZ, RZ, R5 ;  /* 0x000000ffff127224 */ /* 0x001fe400078e0005 */
[----:B------:R-:W-:Y:S02]  /*14050*/  IMAD.MOV.U32 R19, RZ, RZ, R4 ;  /* 0x000000ffff137224 */ /* 0x000fe400078e0004 */
[----:B---3--:R-:W-:Y:S03]  /*14060*/  HMMA.16816.F32 R4, R12, R22, R8 ;  /* 0x000000160c04723c */ /* 0x008fe60000001808 */
[----:B------:R0:W-:Y:S04]  /*14070*/  STL.64 [R1+0x1380], R18 ;  /* 0x0013801201007387 */ /* 0x0001e80000100a00 */
[----:B------:R-:W2:-:S12]  /*14080*/  LDL.LU R16, [R1+0x240] ;  /* 0x0002400001107983 */ /* 0x000e980000300800 */
[----:B------:R-:W-:Y:S04]  /*14090*/  STL.64 [R1+0x290], R4 ;  /* 0x0002900401007387 */ /* 0x000fe80000100a00 */
[----:B------:R1:W-:Y:S04]  /*140a0*/  STL.64 [R1+0x298], R6 ;  /* 0x0002980601007387 */ /* 0x0003e80000100a00 */
[----:B------:R-:W2:Y:S04]  /*140b0*/  LDL.LU R17, [R1+0x244] ;  /* 0x0002440001117983 */ /* 0x000ea80000300800 */
[----:B0-----:R-:W2:Y:S04]  /*140c0*/  LDL.LU R18, [R1+0x248] ;  /* 0x0002480001127983 */ /* 0x001ea80000300800 */
[----:B------:R-:W2:Y:S04]  /*140d0*/  LDL.LU R19, [R1+0x24c] ;  /* 0x00024c0001137983 */ /* 0x000ea80000300800 */
[----:B-1----:R-:W2:Y:S04]  /*140e0*/  LDL.LU.64 R6, [R1+0xb8] ;  /* 0x0000b80001067983 */ /* 0x002ea80000300a00 */
[----:B------:R-:W3:Y:S04]  /*140f0*/  LDL.LU R24, [R1+0x230] ;  /* 0x0002300001187983 */ /* 0x000ee80000300800 */
[----:B------:R-:W3:Y:S04]  /*14100*/  LDL.LU R25, [R1+0x234] ;  /* 0x0002340001197983 */ /* 0x000ee80000300800 */
[----:B------:R-:W3:Y:S04]  /*14110*/  LDL.LU R26, [R1+0x238] ;  /* 0x00023800011a7983 */ /* 0x000ee80000300800 */
[----:B------:R-:W3:Y:S04]  /*14120*/  LDL.LU R27, [R1+0x23c] ;  /* 0x00023c00011b7983 */ /* 0x000ee80000300800 */
[----:B------:R-:W2:Y:S04]  /*14130*/  LDL.LU R8, [R1+0x210] ;  /* 0x0002100001087983 */ /* 0x000ea80000300800 */
[----:B------:R-:W2:Y:S04]  /*14140*/  LDL.LU R9, [R1+0x214] ;  /* 0x0002140001097983 */ /* 0x000ea80000300800 */
[----:B------:R-:W2:Y:S04]  /*14150*/  LDL.LU R10, [R1+0x218] ;  /* 0x00021800010a7983 */ /* 0x000ea80000300800 */
[----:B------:R-:W2:Y:S04]  /*14160*/  LDL.LU R11, [R1+0x21c] ;  /* 0x00021c00010b7983 */ /* 0x000ea80000300800 */
[----:B------:R0:W-:Y:S04]  /*14170*/  STL.64 [R1+0x1308], R22 ;  /* 0x0013081601007387 */ /* 0x0001e80000100a00 */
[----:B------:R-:W2:Y:S04]  /*14180*/  LDL.LU R20, [R1+0x1c0] ;  /* 0x0001c00001147983 */ /* 0x000ea80000300800 */
[----:B------:R-:W2:Y:S04]  /*14190*/  LDL.LU R21, [R1+0x1c4] ;  /* 0x0001c40001157983 */ /* 0x000ea80000300800 */
[----:B0-----:R-:W2:Y:S04]  /*141a0*/  LDL.LU R22, [R1+0x1c8] ;  /* 0x0001c80001167983 */ /* 0x001ea80000300800 */
[----:B------:R-:W2:Y:S04]  /*141b0*/  LDL.LU R23, [R1+0x1cc] ;  /* 0x0001cc0001177983 */ /* 0x000ea80000300800 */
[----:B--2---:R-:W-:Y:S04]  /*141c0*/  STL.64 [R1+0x1328], R22 ;  /* 0x0013281601007387 */ /* 0x004fe80000100a00 */
[----:B------:R0:W-:Y:S04]  /*141d0*/  STL.64 [R1+0x1320], R20 ;  /* 0x0013201401007387 */ /* 0x0001e80000100a00 */
[----:B0-----:R-:W2:Y:S04]  /*141e0*/  LDL.LU R20, [R1+0x1d0] ;  /* 0x0001d00001147983 */ /* 0x001ea80000300800 */
[----:B------:R-:W2:Y:S01]  /*141f0*/  LDL.LU R21, [R1+0x1d4] ;  /* 0x0001d40001157983 */ /* 0x000ea20000300800 */
[----:B----4-:R-:W-:-:S02]  /*14200*/  IMAD.MOV.U32 R22, RZ, RZ, R2 ;  /* 0x000000ffff167224 */ /* 0x010fc400078e0002 */
[----:B------:R-:W-:Y:S01]  /*14210*/  IMAD.MOV.U32 R23, RZ, RZ, R3 ;  /* 0x000000ffff177224 */ /* 0x000fe200078e0003 */
[----:B------:R-:W4:Y:S04]  /*14220*/  LDL.LU R2, [R1+0x138c] ;  /* 0x00138c0001027983 */ /* 0x000f280000300800 */
[----:B------:R-:W3:Y:S04]  /*14230*/  LDL.LU R3, [R1+0x1388] ;  /* 0x0013880001037983 */ /* 0x000ee80000300800 */
[----:B------:R-:W-:Y:S01]  /*14240*/  STL.64 [R1+0x1340], R22 ;  /* 0x0013401601007387 */ /* 0x000fe20000100a00 */
[----:B------:R-:W-:Y:S03]  /*14250*/  HMMA.16816.F32 R16, R12, R6, R16 ;  /* 0x000000060c10723c */ /* 0x000fe60000001810 */
[----:B--2---:R0:W-:Y:S04]  /*14260*/  STL.64 [R1+0x1338], R20 ;  /* 0x0013381401007387 */ /* 0x0041e80000100a00 */
[----:B0-----:R-:W2:Y:S04]  /*14270*/  LDL.LU R20, [R1+0x1e0] ;  /* 0x0001e00001147983 */ /* 0x001ea80000300800 */
[----:B------:R-:W2:Y:S04]  /*14280*/  LDL.LU R21, [R1+0x1e4] ;  /* 0x0001e40001157983 */ /* 0x000ea80000300800 */
[----:B------:R-:W2:Y:S04]  /*14290*/  LDL.LU R22, [R1+0x1e8] ;  /* 0x0001e80001167983 */ /* 0x000ea80000300800 */
[----:B------:R-:W2:Y:S04]  /*142a0*/  LDL.LU R23, [R1+0x1ec] ;  /* 0x0001ec0001177983 */ /* 0x000ea80000300800 */
[----:B--2---:R-:W-:Y:S04]  /*142b0*/  STL.64 [R1+0x1358], R22 ;  /* 0x0013581601007387 */ /* 0x004fe80000100a00 */
[----:B------:R0:W-:Y:S04]  /*142c0*/  STL.64 [R1+0x1350], R20 ;  /* 0x0013501401007387 */ /* 0x0001e80000100a00 */
[----:B0-----:R-:W2:Y:S04]  /*142d0*/  LDL.LU R20, [R1+0x1f0] ;  /* 0x0001f00001147983 */ /* 0x001ea80000300800 */
[----:B------:R-:W2:Y:S04]  /*142e0*/  LDL.LU R21, [R1+0x1f4] ;  /* 0x0001f40001157983 */ /* 0x000ea80000300800 */
[----:B------:R-:W-:Y:S01]  /*142f0*/  STL.64 [R1+0x2b0], R16 ;  /* 0x0002b01001007387 */ /* 0x000fe20000100a00 */
[----:B---3--:R-:W-:-:S02]  /*14300*/  IMAD.MOV.U32 R22, RZ, RZ, R3 ;  /* 0x000000ffff167224 */ /* 0x008fc400078e0003 */
[----:B----4-:R-:W-:Y:S01]  /*14310*/  IMAD.MOV.U32 R23, RZ, RZ, R2 ;  /* 0x000000ffff177224 */ /* 0x010fe200078e0002 */
[----:B------:R0:W-:Y:S01]  /*14320*/  STL.64 [R1+0x2b8], R18 ;  /* 0x0002b81201007387 */ /* 0x0001e20000100a00 */
[----:B------:R-:W-:Y:S02]  /*14330*/  IMAD.MOV.U32 R3, RZ, RZ, R6 ;  /* 0x000000ffff037224 */ /* 0x000fe400078e0006 */
[----:B------:R-:W-:Y:S01]  /*14340*/  IMAD.MOV.U32 R2, RZ, RZ, R7 ;  /* 0x000000ffff027224 */ /* 0x000fe200078e0007 */
[----:B0-----:R-:W2:Y:S04]  /*14350*/  LDL.LU.64 R18, [R1+0x1380] ;  /* 0x0013800001127983 */ /* 0x001ea80000300a00 */
[----:B------:R-:W3:Y:S02]  /*14360*/  LDL.LU.64 R6, [R1+0x1378] ;  /* 0x0013780001067983 */ /* 0x000ee40000300a00 */
[----:B---3--:R-:W-:-:S15]  /*14370*/  HMMA.16816.F32 R24, R12, R6, R24 ;  /* 0x000000060c18723c */ /* 0x008fde0000001818 */
[----:B------:R-:W-:-:S04]  /*14380*/  NOP ;  /* 0x0000000000007918 */ /* 0x000fc80000000000 */
[----:B------:R-:W-:Y:S04]  /*14390*/  STL.64 [R1+0x2d0], R24 ;  /* 0x0002d01801007387 */ /* 0x000fe80000100a00 */
[----:B------:R0:W-:Y:S04]  /*143a0*/  STL.64 [R1+0x2d8], R26 ;  /* 0x0002d81a01007387 */ /* 0x0001e80000100a00 */
[----:B0-----:R-:W3:Y:S04]  /*143b0*/  LDL.LU.64 R26, [R1+0x1370] ;  /* 0x00137000011a7983 */ /* 0x001ee80000300a00 */
[----:B------:R0:W-:Y:S04]  /*143c0*/  STL.64 [R1+0x1300], R6 ;  /* 0x0013000601007387 */ /* 0x0001e80000100a00 */
[----:B------:R-:W4:Y:S04]  /*143d0*/  LDL.LU R4, [R1+0x1b0] ;  /* 0x0001b00001047983 */ /* 0x000f280000300800 */
[----:B------:R-:W4:Y:S04]  /*143e0*/  LDL.LU R5, [R1+0x1b4] ;  /* 0x0001b40001057983 */ /* 0x000f280000300800 */
[----:B0-----:R-:W4:Y:S04]  /*143f0*/  LDL.LU R6, [R1+0x1b8] ;  /* 0x0001b80001067983 */ /* 0x001f280000300800 */
[----:B------:R-:W4:Y:S01]  /*14400*/  LDL.LU R7, [R1+0x1bc] ;  /* 0x0001bc0001077983 */ /* 0x000f220000300800 */
        /* <DEDUP_REMOVED lines=22> */
[----:B0-----:R-:W2:Y:S01]  /*14570*/  LDL.LU.64 R18, [R1+0x1318] ;  /* 0x0013180001127983 */ /* 0x001ea20000300a00 */
[----:B------:R-:W-:Y:S02]  /*14580*/  IMAD.MOV.U32 R14, RZ, RZ, R3 ;  /* 0x000000ffff0e7224 */ /* 0x000fe400078e0003 */
[----:B------:R-:W-:Y:S01]  /*14590*/  IMAD.MOV.U32 R15, RZ, RZ, R2 ;  /* 0x000000ffff0f7224 */ /* 0x000fe200078e0002 */
[----:B------:R-:W3:Y:S01]  /*145a0*/  LDL.LU.64 R16, [R1+0x1310] ;  /* 0x0013100001107983 */ /* 0x000ee20000300a00 */
[----:B--2---:R-:W-:-:S15]  /*145b0*/  HMMA.16816.F32 R20, R8, R18, R20 ;  /* 0x000000120814723c */ /* 0x004fde0000001814 */
[----:B------:R-:W-:-:S04]  /*145c0*/  NOP ;  /* 0x0000000000007918 */ /* 0x000fc80000000000 */
[----:B------:R-:W-:Y:S01]  /*145d0*/  IMAD.MOV.U32 R3, RZ, RZ, R22 ;  /* 0x000000ffff037224 */ /* 0x000fe200078e0016 */
[----:B------:R-:W-:Y:S01]  /*145e0*/  STL.64 [R1+0x310], R20 ;  /* 0x0003101401007387 */ /* 0x000fe20000100a00 */
[----:B------:R-:W-:-:S03]  /*145f0*/  IMAD.MOV.U32 R2, RZ, RZ, R23 ;  /* 0x000000ffff027224 */ /* 0x000fc600078e0017 */
[----:B------:R-:W4:Y:S04]  /*14600*/  LDL.LU.64 R22, [R1+0x1308] ;  /* 0x0013080001167983 */ /* 0x000f280000300a00 */
[----:B------:R-:W-:Y:S04]  /*14610*/  STL.64 [R1+0x1290], R18 ;  /* 0x0012901201007387 */ /* 0x000fe80000100a00 */
[----:B---3--:R0:W-:Y:S04]  /*14620*/  STL.64 [R1+0x1288], R16 ;  /* 0x0012881001007387 */ /* 0x0081e80000100a00 */
[----:B0-----:R-:W2:Y:S04]  /*14630*/  LDL.LU R16, [R1+0x170] ;  /* 0x0001700001107983 */ /* 0x001ea80000300800 */
[----:B------:R-:W2:Y:S04]  /*14640*/  LDL.LU R17, [R1+0x174] ;  /* 0x0001740001117983 */ /* 0x000ea80000300800 */
[----:B------:R-:W2:Y:S04]  /*14650*/  LDL.LU R18, [R1+0x178] ;  /* 0x0001780001127983 */ /* 0x000ea80000300800 */
[----:B------:R-:W-:Y:S04]  /*14660*/  STL [R1+0x11a8], R2 ;  /* 0x0011a80201007387 */ /* 0x000fe80000100800 */
[----:B------:R0:W-:Y:S01]  /*14670*/  STL [R1+0x1158], R3 ;  /* 0x0011580301007387 */ /* 0x0001e20000100800 */
[----:B----4-:R-:W-:Y:S01]  /*14680*/  HMMA.16816.F32 R4, R8, R22, R4 ;  /* 0x000000160804723c */ /* 0x010fe20000001804 */
[----:B0-----:R-:W-:-:S02]  /*14690*/  IMAD.MOV.U32 R3, RZ, RZ, R22 ;  /* 0x000000ffff037224 */ /* 0x001fc400078e0016 */
[----:B------:R-:W-:-:S15]  /*146a0*/  IMAD.MOV.U32 R2, RZ, RZ, R23 ;  /* 0x000000ffff027224 */ /* 0x000fde00078e0017 */
[----:B------:R-:W-:Y:S01]  /*146b0*/  NOP ;  /* 0x0000000000007918 */ /* 0x000fe20000000000 */
[----:B------:R-:W-:Y:S04]  /*146c0*/  STL.64 [R1+0x300], R4 ;  /* 0x0003000401007387 */ /* 0x000fe80000100a00 */
[----:B------:R0:W-:Y:S04]  /*146d0*/  STL.64 [R1+0x308], R6 ;  /* 0x0003080601007387 */ /* 0x0001e80000100a00 */
[----:B0-----:R-:W2:Y:S04]  /*146e0*/  LDL.LU.64 R6, [R1+0x1300] ;  /* 0x0013000001067983 */ /* 0x001ea80000300a00 */
[----:B------:R-:W3:Y:S04]  /*146f0*/  LDL.LU.64 R22, [R1+0x12f8] ;  /* 0x0012f80001167983 */ /* 0x000ee80000300a00 */
[----:B------:R-:W3:Y:S02]  /*14700*/  LDL.LU.64 R20, [R1+0x12f0] ;  /* 0x0012f00001147983 */ /* 0x000ee40000300a00 */
[----:B---3--:R-:W-:-:S15]  /*14710*/  HMMA.16816.F32 R20, R8, R14, R20 ;  /* 0x0000000e0814723c */ /* 0x008fde0000001814 */
[----:B------:R-:W-:-:S04]  /*14720*/  NOP ;  /* 0x0000000000007918 */ /* 0x000fc80000000000 */
[----:B------:R-:W-:Y:S04]  /*14730*/  STL.64 [R1+0x2f0], R20 ;  /* 0x0002f01401007387 */ /* 0x000fe80000100a00 */
[----:B------:R0:W-:Y:S04]  /*14740*/  STL.64 [R1+0x2f8], R22 ;  /* 0x0002f81601007387 */ /* 0x0001e80000100a00 */
[----:B0-----:R-:W3:Y:S04]  /*14750*/  LDL.LU.64 R22, [R1+0x12e8] ;  /* 0x0012e80001167983 */ /* 0x001ee80000300a00 */
[----:B------:R-:W3:Y:S01]  /*14760*/  LDL.LU.64 R20, [R1+0x12e0] ;  /* 0x0012e00001147983 */ /* 0x000ee20000300a00 */
[----:B------:R-:W-:-:S07]  /*14770*/  IMAD.MOV.U32 R19, RZ, RZ, R0 ;  /* 0x000000ffff137224 */ /* 0x000fce00078e0000 */
[----:B--2---:R-:W-:Y:S01]  /*14780*/  HMMA.16816.F32 R16, R8, R6, R16 ;  /* 0x000000060810723c */ /* 0x004fe20000001810 */
[----:B------:R0:W-:Y:S01]  /*14790*/  STL.64 [R1+0x1280], R14 ;  /* 0x0012800e01007387 */ /* 0x0001e20000100a00 */
[----:B------:R-:W-:Y:S02]  /*147a0*/  IMAD.MOV.U32 R13, RZ, RZ, R6 ;  /* 0x000000ffff0d7224 */ /* 0x000fe400078e0006 */
[----:B------:R-:W-:-:S15]  /*147b0*/  IMAD.MOV.U32 R12, RZ, RZ, R7 ;  /* 0x000000ffff0c7224 */ /* 0x000fde00078e0007 */
[----:B------:R-:W-:Y:S04]  /*147c0*/  STL.64 [R1+0x2e0], R16 ;  /* 0x0002e01001007387 */ /* 0x000fe80000100a00 */
[----:B------:R-:W-:Y:S04]  /*147d0*/  STL.64 [R1+0x2e8], R18 ;  /* 0x0002e81201007387 */ /* 0x000fe80000100a00 */
[----:B------:R-:W2:Y:S04]  /*147e0*/  LDL.LU.64 R6, [R1+0x12d8] ;  /* 0x0012d80001067983 */ /* 0x000ea80000300a00 */
[----:B------:R-:W4:Y:S01]  /*147f0*/  LDL.LU.64 R4, [R1+0x12d0] ;  /* 0x0012d00001047983 */ /* 0x000f220000300a00 */
[----:B---3--:R-:W-:-:S15]  /*14800*/  HMMA.16816.F32 R8, R8, R26, R20 ;  /* 0x0000001a0808723c */ /* 0x008fde0000001814 */
[----:B------:R-:W-:-:S04]  /*14810*/  NOP ;  /* 0x0000000000007918 */ /* 0x000fc80000000000 */
[----:B------:R-:W-:Y:S04]  /*14820*/  STL.64 [R1+0x2a0], R8 ;  /* 0x0002a00801007387 */ /* 0x000fe80000100a00 */
[----:B------:R-:W-:Y:S04]  /*14830*/  STL [R1+0x2a8], R10 ;  /* 0x0002a80a01007387 */ /* 0x000fe80000100800 */
[----:B0-----:R-:W3:Y:S04]  /*14840*/  LDL.LU.64 R14, [R1+0x28] ;  /* 0x00002800010e7983 */ /* 0x001ee80000300a00 */
[----:B---3--:R0:W-:Y:S04]  /*14850*/  STL.64 [R1+0x12a8], R14 ;  /* 0x0012a80e01007387 */ /* 0x0081e80000100a00 */
[----:B0-----:R-:W3:Y:S04]  /*14860*/  LDL.LU.64 R14, [R1+0x38] ;  /* 0x00003800010e7983 */ /* 0x001ee80000300a00 */
[----:B------:R-:W2:Y:S04]  /*14870*/  LDL.LU.64 R18, [R1+0x18] ;  /* 0x0000180001127983 */ /* 0x000ea80000300a00 */
[----:B--2---:R0:W-:Y:S04]  /*14880*/  STL.64 [R1+0x12b0], R18 ;  /* 0x0012b01201007387 */ /* 0x0041e80000100a00 */
[----:B------:R-:W3:Y:S04]  /*14890*/  LDL.LU R16, [R1+0x130] ;  /* 0x0001300001107983 */ /* 0x000ee80000300800 */
[----:B------:R-:W3:Y:S04]  /*148a0*/  LDL.LU R17, [R1+0x134] ;  /* 0x0001340001117983 */ /* 0x000ee80000300800 */
[----:B0-----:R-:W3:Y:S04]  /*148b0*/  LDL.LU R18, [R1+0x138] ;  /* 0x0001380001127983 */ /* 0x001ee80000300800 */
[----:B------:R-:W3:Y:S04]  /*148c0*/  LDL.LU R19, [R1+0x13c] ;  /* 0x00013c0001137983 */ /* 0x000ee80000300800 */
[----:B------:R0:W-:Y:S04]  /*148d0*/  STL.64 [R1+0x1268], R26 ;  /* 0x0012681a01007387 */ /* 0x0001e80000100a00 */
[----:B------:R-:W2:Y:S04]  /*148e0*/  LDL.LU R24, [R1+0xd0] ;  /* 0x0000d00001187983 */ /* 0x000ea80000300800 */
[----:B------:R-:W2:Y:S04]  /*148f0*/  LDL.LU R25, [R1+0xd4] ;  /* 0x0000d40001197983 */ /* 0x000ea80000300800 */
[----:B0-----:R-:W2:Y:S04]  /*14900*/  LDL.LU R26, [R1+0xd8] ;  /* 0x0000d800011a7983 */ /* 0x001ea80000300800 */
[----:B------:R-:W2:Y:S01]  /*14910*/  LDL.LU R27, [R1+0xdc] ;  /* 0x0000dc00011b7983 */ /* 0x000ea20000300800 */
[----:B------:R-:W-:-:S02]  /*14920*/  IMAD.MOV.U32 R0, RZ, RZ, R11 ;  /* 0x000000ffff007224 */ /* 0x000fc400078e000b */
[----:B------:R-:W-:Y:S02]  /*14930*/  IMAD.MOV.U32 R10, RZ, RZ, R13 ;  /* 0x000000ffff0a7224 */ /* 0x000fe400078e000d */
[----:B------:R-:W-:Y:S02]  /*14940*/  IMAD.MOV.U32 R11, RZ, RZ, R12 ;  /* 0x000000ffff0b7224 */ /* 0x000fe400078e000c */
[----:B------:R-:W-:Y:S02]  /*14950*/  IMAD.MOV.U32 R20, RZ, RZ, R28 ;  /* 0x000000ffff147224 */ /* 0x000fe400078e001c */
[----:B----4-:R-:W-:Y:S02]  /*14960*/  IMAD.MOV.U32 R22, RZ, RZ, R5 ;  /* 0x000000ffff167224 */ /* 0x010fe400078e0005 */
[----:B------:R-:W-:Y:S02]  /*14970*/  IMAD.MOV.U32 R23, RZ, RZ, R6 ;  /* 0x000000ffff177224 */ /* 0x000fe400078e0006 */
[----:B------:R-:W-:Y:S01]  /*14980*/  IMAD.MOV.U32 R21, RZ, RZ, R4 ;  /* 0x000000ffff157224 */ /* 0x000fe200078e0004 */
[----:B--2---:R-:W-:Y:S04]  /*14990*/  STL.64 [R1+0x12a0], R26 ;  /* 0x0012a01a01007387 */ /* 0x004fe80000100a00 */
[----:B------:R0:W-:Y:S04]  /*149a0*/  STL.64 [R1+0x1298], R24 ;  /* 0x0012981801007387 */ /* 0x0001e80000100a00 */
[----:B0-----:R-:W2:Y:S04]  /*149b0*/  LDL.LU R24, [R1+0xf0] ;  /* 0x0000f00001187983 */ /* 0x001ea80000300800 */
[----:B------:R-:W2:Y:S04]  /*149c0*/  LDL.LU R25, [R1+0xf4] ;  /* 0x0000f40001197983 */ /* 0x000ea80000300800 */
[----:B------:R-:W2:Y:S04]  /*149d0*/  LDL.LU R26, [R1+0xf8] ;  /* 0x0000f800011a7983 */ /* 0x000ea80000300800 */
[----:B------:R-:W2:Y:S04]  /*149e0*/  LDL.LU R27, [R1+0xfc] ;  /* 0x0000fc00011b7983 */ /* 0x000ea80000300800 */
[----:B------:R0:W-:Y:S04]  /*149f0*/  STL.64 [R1+0x1278], R10 ;  /* 0x0012780a01007387 */ /* 0x0001e80000100a00 */
[----:B------:R-:W4:Y:S04]  /*14a00*/  LDL.LU R8, [R1+0x110] ;  /* 0x0001100001087983 */ /* 0x000f280000300800 */
[----:B------:R-:W4:Y:S04]  /*14a10*/  LDL.LU R9, [R1+0x114] ;  /* 0x0001140001097983 */ /* 0x000f280000300800 */
[----:B0-----:R-:W4:Y:S04]  /*14a20*/  LDL.LU R10, [R1+0x118] ;  /* 0x00011800010a7983 */ /* 0x001f280000300800 */
[----:B------:R-:W4:Y:S04]  /*14a30*/  LDL.LU R11, [R1+0x11c] ;  /* 0x00011c00010b7983 */ /* 0x000f280000300800 */
[----:B------:R-:W2:Y:S04]  /*14a40*/  LDL.LU R28, [R1+0x12c8] ;  /* 0x0012c800011c7983 */ /* 0x000ea80000300800 */
[----:B------:R-:W3:Y:S04]  /*14a50*/  LDL.LU R4, [R1+0x12c4] ;  /* 0x0012c40001047983 */ /* 0x000ee80000300800 */
[----:B------:R-:W3:Y:S04]  /*14a60*/  LDL.LU R5, [R1+0x12c0] ;  /* 0x0012c00001057983 */ /* 0x000ee80000300800 */
[----:B------:R-:W3:Y:S04]  /*14a70*/  LDL.LU R6, [R1+0x12bc] ;  /* 0x0012bc0001067983 */ /* 0x000ee80000300800 */
[----:B------:R-:W-:Y:S04]  /*14a80*/  STL.64 [R1+0x11e0], R22 ;  /* 0x0011e01601007387 */ /* 0x000fe80000100a00 */
[----:B------:R0:W-:Y:S02]  /*14a90*/  STL.64 [R1+0x11d8], R20 ;  /* 0x0011d81401007387 */ /* 0x0001e40000100a00 */
[----:B0-----:R-:W-:-:S02]  /*14aa0*/  IMAD.MOV.U32 R20, RZ, RZ, R7 ;  /* 0x000000ffff147224 */ /* 0x001fc400078e0007 */
[----:B------:R-:W3:Y:S04]  /*14ab0*/  LDL.LU R7, [R1+0x12b8] ;  /* 0x0012b80001077983 */ /* 0x000ee80000300800 */
[----:B------:R-:W2:Y:S04]  /*14ac0*/  LDL.LU R21, [R1+0x144] ;  /* 0x0001440001157983 */ /* 0x000ea80000300800 */
[----:B------:R-:W2:Y:S04]  /*14ad0*/  LDL.LU R22, [R1+0x148] ;  /* 0x0001480001167983 */ /* 0x000ea80000300800 */
[----:B------:R-:W2:Y:S01]  /*14ae0*/  LDL.LU R23, [R1+0x14c] ;  /* 0x00014c0001177983 */ /* 0x000ea20000300800 */
[----:B---3--:R-:W-:Y:S03]  /*14af0*/  HMMA.16816.F32 R16, R4, R14, R16 ;  /* 0x0000000e0410723c */ /* 0x008fe60000001810 */
[----:B--2---:R-:W-:Y:S04]  /*14b00*/  STL.64 [R1+0x11f0], R22 ;  /* 0x0011f01601007387 */ /* 0x004fe80000100a00 */
[----:B------:R-:W-:Y:S04]  /*14b10*/  STL.64 [R1+0x11e8], R20 ;  /* 0x0011e81401007387 */ /* 0x000fe80000100a00 */
[----:B------:R0:W-:Y:S02]  /*14b20*/  STL [R1+0x10f0], R0 ;  /* 0x0010f00001007387 */ /* 0x0001e40000100800 */
[----:B0-----:R-:W-:-:S02]  /*14b30*/  IMAD.MOV.U32 R0, RZ, RZ, R15 ;  /* 0x000000ffff007224 */ /* 0x001fc400078e000f */
[----:B------:R-:W-:-:S04]  /*14b40*/  IMAD.MOV.U32 R20, RZ, RZ, R14 ;  /* 0x000000ffff147224 */ /* 0x000fc800078e000e */
[----:B------:R-:W-:Y:S04]  /*14b50*/  STL.64 [R1+0x270], R16 ;  /* 0x0002701001007387 */ /* 0x000fe80000100a00 */
[----:B------:R0:W-:Y:S04]  /*14b60*/  STL.64 [R1+0x278], R18 ;  /* 0x0002781201007387 */ /* 0x0001e80000100a00 */
[----:B0-----:R-:W2:Y:S04]  /*14b70*/  LDL.LU.64 R18, [R1+0x12b0] ;  /* 0x0012b00001127983 */ /* 0x001ea80000300a00 */
[----:B------:R-:W4:Y:S01]  /*14b80*/  LDL.LU.64 R14, [R1+0x12a8] ;  /* 0x0012a800010e7983 */ /* 0x000f220000300a00 */
[----:B------:R-:W-:-:S02]  /*14b90*/  IMAD.MOV.U32 R22, RZ, RZ, R3 ;  /* 0x000000ffff167224 */ /* 0x000fc400078e0003 */
[----:B------:R-:W-:Y:S01]  /*14ba0*/  IMAD.MOV.U32 R23, RZ, RZ, R2 ;  /* 0x000000ffff177224 */ /* 0x000fe200078e0002 */
[C---:B----4-:R-:W-:Y:S08]  /*14bb0*/  HMMA.16816.F32 R8, R4.reuse, R14, R8 ;  /* 0x0000000e0408723c */ /* 0x050ff00000001808 */
[----:B--2---:R-:W-:Y:S01]  /*14bc0*/  HMMA.16816.F32 R24, R4, R18, R24 ;  /* 0x000000120418723c */ /* 0x004fe20000001818 */
[----:B------:R-:W-:-:S02]  /*14bd0*/  IMAD.MOV.U32 R3, RZ, RZ, R18 ;  /* 0x000000ffff037224 */ /* 0x000fc400078e0012 */
[----:B------:R-:W-:-:S08]  /*14be0*/  IMAD.MOV.U32 R2, RZ, RZ, R19 ;  /* 0x000000ffff027224 */ /* 0x000fd000078e0013 */
[----:B------:R0:W-:Y:S04]  /*14bf0*/  STL.64 [R1+0x250], R8 ;  /* 0x0002500801007387 */ /* 0x0001e80000100a00 */
[----:B------:R-:W-:Y:S04]  /*14c00*/  STL.64 [R1+0x258], R10 ;  /* 0x0002580a01007387 */ /* 0x000fe80000100a00 */
[----:B------:R-:W2:Y:S04]  /*14c10*/  LDL.LU R12, [R1+0xa0] ;  /* 0x0000a000010c7983 */ /* 0x000ea80000300800 */
[----:B------:R-:W2:Y:S01]  /*14c20*/  LDL.LU R13, [R1+0xa4] ;  /* 0x0000a400010d7983 */ /* 0x000ea20000300800 */
[----:B0-----:R-:W-:-:S02]  /*14c30*/  IMAD.MOV.U32 R9, RZ, RZ, R14 ;  /* 0x000000ffff097224 */ /* 0x001fc400078e000e */
[----:B------:R-:W-:Y:S01]  /*14c40*/  IMAD.MOV.U32 R8, RZ, RZ, R15 ;  /* 0x000000ffff087224 */ /* 0x000fe200078e000f */
[----:B------:R-:W2:Y:S04]  /*14c50*/  LDL.LU R14, [R1+0xa8] ;  /* 0x0000a800010e7983 */ /* 0x000ea80000300800 */
[----:B------:R-:W2:Y:S04]  /*14c60*/  LDL.LU R15, [R1+0xac] ;  /* 0x0000ac00010f7983 */ /* 0x000ea80000300800 */
[----:B------:R-:W-:Y:S04]  /*14c70*/  STL.64 [R1+0x240], R24 ;  /* 0x0002401801007387 */ /* 0x000fe80000100a00 */
[----:B------:R0:W-:Y:S04]  /*14c80*/  STL.64 [R1+0x248], R26 ;  /* 0x0002481a01007387 */ /* 0x0001e80000100a00 */
[----:B0-----:R-:W3:Y:S04]  /*14c90*/  LDL.LU.64 R26, [R1+0x12a0] ;  /* 0x0012a000011a7983 */ /* 0x001ee80000300a00 */
[----:B------:R-:W3:Y:S04]  /*14ca0*/  LDL.LU.64 R24, [R1+0x1298] ;  /* 0x0012980001187983 */ /* 0x000ee80000300a00 */
[----:B------:R-:W3:Y:S04]  /*14cb0*/  LDL.LU.64 R18, [R1+0x1290] ;  /* 0x0012900001127983 */ /* 0x000ee80000300a00 */
[----:B------:R-:W4:Y:S01]  /*14cc0*/  LDL.LU.64 R16, [R1+0x1288] ;  /* 0x0012880001107983 */ /* 0x000f220000300a00 */
[----:B---3--:R-:W-:Y:S03]  /*14cd0*/  HMMA.16816.F32 R24, R4, R18, R24 ;  /* 0x000000120418723c */ /* 0x008fe60000001818 */
[----:B------:R-:W-:Y:S04]  /*14ce0*/  STL.64 [R1+0x1210], R18 ;  /* 0x0012101201007387 */ /* 0x000fe80000100a00 */
[----:B----4-:R0:W-:-:S12]  /*14cf0*/  STL.64 [R1+0x1208], R16 ;  /* 0x0012081001007387 */ /* 0x0101d80000100a00 */
[----:B------:R-:W-:Y:S04]  /*14d00*/  STL.64 [R1+0x230], R24 ;  /* 0x0002301801007387 */ /* 0x000fe80000100a00 */
[----:B------:R-:W-:Y:S04]  /*14d10*/  STL.64 [R1+0x238], R26 ;  /* 0x0002381a01007387 */ /* 0x000fe80000100a00 */
[----:B0-----:R-:W3:Y:S04]  /*14d20*/  LDL.LU R16, [R1+0x40] ;  /* 0x0000400001107983 */ /* 0x001ee80000300800 */
[----:B------:R-:W3:Y:S04]  /*14d30*/  LDL.LU R17, [R1+0x44] ;  /* 0x0000440001117983 */ /* 0x000ee80000300800 */
[----:B------:R-:W4:Y:S04]  /*14d40*/  LDL.LU R18, [R1+0x48] ;  /* 0x0000480001127983 */ /* 0x000f280000300800 */
[----:B------:R-:W4:Y:S01]  /*14d50*/  LDL.LU R19, [R1+0x4c] ;  /* 0x00004c0001137983 */ /* 0x000f220000300800 */
[----:B--2---:R-:W-:Y:S03]  /*14d60*/  HMMA.16816.F32 R12, R4, R22, R12 ;  /* 0x00000016040c723c */ /* 0x004fe6000000180c */
[----:B----4-:R0:W-:Y:S04]  /*14d70*/  STL.64 [R1+0x1220], R18 ;  /* 0x0012201201007387 */ /* 0x0101e80000100a00 */
[----:B---3--:R-:W-:Y:S01]  /*14d80*/  STL.64 [R1+0x1218], R16 ;  /* 0x0012181001007387 */ /* 0x008fe20000100a00 */
[----:B0-----:R-:W-:-:S02]  /*14d90*/  IMAD.MOV.U32 R19, RZ, RZ, R8 ;  /* 0x000000ffff137224 */ /* 0x001fc400078e0008 */
[----:B------:R-:W-:Y:S01]  /*14da0*/  IMAD.MOV.U32 R18, RZ, RZ, R9 ;  /* 0x000000ffff127224 */ /* 0x000fe200078e0009 */
[----:B------:R-:W2:Y:S04]  /*14db0*/  LDL.LU R8, [R1+0x90] ;  /* 0x0000900001087983 */ /* 0x000ea80000300800 */
[----:B------:R-:W2:Y:S04]  /*14dc0*/  LDL.LU R9, [R1+0x94] ;  /* 0x0000940001097983 */ /* 0x000ea80000300800 */
[----:B------:R-:W2:Y:S04]  /*14dd0*/  LDL.LU R10, [R1+0x98] ;  /* 0x00009800010a7983 */ /* 0x000ea80000300800 */
[----:B------:R-:W2:Y:S04]  /*14de0*/  LDL.LU R11, [R1+0x9c] ;  /* 0x00009c00010b7983 */ /* 0x000ea80000300800 */
[----:B------:R-:W3:Y:S04]  /*14df0*/  LDL.LU R24, [R1+0x80] ;  /* 0x0000800001187983 */ /* 0x000ee80000300800 */
[----:B------:R-:W3:Y:S04]  /*14e00*/  LDL.LU R25, [R1+0x84] ;  /* 0x0000840001197983 */ /* 0x000ee80000300800 */
[----:B------:R-:W3:Y:S04]  /*14e10*/  LDL.LU R26, [R1+0x88] ;  /* 0x00008800011a7983 */ /* 0x000ee80000300800 */
[----:B------:R-:W3:Y:S04]  /*14e20*/  LDL.LU R27, [R1+0x8c] ;  /* 0x00008c00011b7983 */ /* 0x000ee80000300800 */
[----:B------:R0:W-:Y:S02]  /*14e30*/  STL.64 [R1+0x1238], R18 ;  /* 0x0012381201007387 */ /* 0x0001e40000100a00 */
[----:B0-----:R-:W-:-:S02]  /*14e40*/  IMAD.MOV.U32 R18, RZ, RZ, R20 ;  /* 0x000000ffff127224 */ /* 0x001fc400078e0014 */
[----:B------:R-:W-:-:S05]  /*14e50*/  IMAD.MOV.U32 R19, RZ, RZ, R0 ;  /* 0x000000ffff137224 */ /* 0x000fca00078e0000 */
[----:B------:R0:W-:Y:S04]  /*14e60*/  STL.64 [R1+0x1260], R18 ;  /* 0x0012601201007387 */ /* 0x0001e80000100a00 */
[----:B------:R-:W4:Y:S04]  /*14e70*/  LDL.LU R16, [R1+0x70] ;  /* 0x0000700001107983 */ /* 0x000f280000300800 */
[----:B------:R-:W4:Y:S04]  /*14e80*/  LDL.LU R17, [R1+0x74] ;  /* 0x0000740001117983 */ /* 0x000f280000300800 */
[----:B0-----:R-:W4:Y:S04]  /*14e90*/  LDL.LU R18, [R1+0x78] ;  /* 0x0000780001127983 */ /* 0x001f280000300800 */
[----:B------:R-:W4:Y:S04]  /*14ea0*/  LDL.LU R19, [R1+0x7c] ;  /* 0x00007c0001137983 */ /* 0x000f280000300800 */
[----:B------:R-:W-:Y:S04]  /*14eb0*/  STL.64 [R1+0x210], R12 ;  /* 0x0002100c01007387 */ /* 0x000fe80000100a00 */
[----:B------:R0:W-:Y:S04]  /*14ec0*/  STL.64 [R1+0x218], R14 ;  /* 0x0002180e01007387 */ /* 0x0001e80000100a00 */
[----:B0-----:R-:W2:Y:S04]  /*14ed0*/  LDL.LU.64 R14, [R1+0x1280] ;  /* 0x00128000010e7983 */ /* 0x001ea80000300a00 */
[----:B------:R0:W-:Y:S04]  /*14ee0*/  STL.64 [R1+0x1200], R22 ;  /* 0x0012001601007387 */ /* 0x0001e80000100a00 */
[----:B------:R-:W2:Y:S04]  /*14ef0*/  LDL.LU R20, [R1] ;  /* 0x0000000001147983 */ /* 0x000ea80000300800 */
[----:B------:R-:W2:Y:S04]  /*14f00*/  LDL.LU R21, [R1+0x4] ;  /* 0x0000040001157983 */ /* 0x000ea80000300800 */
[----:B0-----:R-:W2:Y:S04]  /*14f10*/  LDL.LU R22, [R1+0x8] ;  /* 0x0000080001167983 */ /* 0x001ea80000300800 */
[----:B------:R-:W2:Y:S04]  /*14f20*/  LDL.LU R23, [R1+0xc] ;  /* 0x00000c0001177983 */ /* 0x000ea80000300800 */
[----:B--2---:R-:W-:Y:S04]  /*14f30*/  STL.64 [R1+0x1230], R22 ;  /* 0x0012301601007387 */ /* 0x004fe80000100a00 */
[----:B------:R0:W-:Y:S04]  /*14f40*/  STL.64 [R1+0x1228], R20 ;  /* 0x0012281401007387 */ /* 0x0001e80000100a00 */
        /* <DEDUP_REMOVED lines=9> */
[----:B------:R-:W2:Y:S04]  /*14fe0*/  LDL.LU R22, [R1+0x68] ;  /* 0x0000680001167983 */ /* 0x000ea80000300800 */
[----:B------:R-:W2:Y:S04]  /*14ff0*/  LDL.LU R23, [R1+0x6c] ;  /* 0x00006c0001177983 */ /* 0x000ea80000300800 */
[----:B------:R-:W-:Y:S04]  /*15000*/  STL.64 [R1+0x1f0], R8 ;  /* 0x0001f00801007387 */ /* 0x000fe80000100a00 */
[----:B------:R0:W-:Y:S04]  /*15010*/  STL.64 [R1+0x1f8], R10 ;  /* 0x0001f80a01007387 */ /* 0x0001e80000100a00 */
[----:B0-----:R-:W3:Y:S04]  /*15020*/  LDL.LU.64 R10, [R1+0x1278] ;  /* 0x00127800010a7983 */ /* 0x001ee80000300a00 */
[----:B------:R0:W-:Y:S04]  /*15030*/  STL.64 [R1+0x11f8], R14 ;  /* 0x0011f80e01007387 */ /* 0x0001e80000100a00 */
[----:B------:R-:W2:Y:S04]  /*15040*/  LDL.LU R12, [R1+0x120] ;  /* 0x00012000010c7983 */ /* 0x000ea80000300800 */
[----:B------:R-:W2:Y:S01]  /*15050*/  LDL.LU R13, [R1+0x124] ;  /* 0x00012400010d7983 */ /* 0x000ea20000300800 */
[----:B0-----:R-:W-:-:S02]  /*15060*/  IMAD.MOV.U32 R14, RZ, RZ, R28 ;  /* 0x000000ffff0e7224 */ /* 0x001fc400078e001c */
[----:B------:R-:W-:Y:S01]  /*15070*/  IMAD.MOV.U32 R15, RZ, RZ, R29 ;  /* 0x000000ffff0f7224 */ /* 0x000fe200078e001d */
[----:B------:R-:W2:Y:S04]  /*15080*/  LDL.LU R28, [R1+0x1274] ;  /* 0x00127400011c7983 */ /* 0x000ea80000300800 */
[----:B------:R-:W2:Y:S01]  /*15090*/  LDL.LU R29, [R1+0x1270] ;  /* 0x00127000011d7983 */ /* 0x000ea20000300800 */
[----:B---3--:R-:W-:-:S15]  /*150a0*/  HMMA.16816.F32 R24, R4, R10, R24 ;  /* 0x0000000a0418723c */ /* 0x008fde0000001818 */
[----:B------:R-:W-:-:S04]  /*150b0*/  NOP ;  /* 0x0000000000007918 */ /* 0x000fc80000000000 */
[----:B------:R-:W-:Y:S04]  /*150c0*/  STL.64 [R1+0x1e0], R24 ;  /* 0x0001e01801007387 */ /* 0x000fe80000100a00 */
[----:B------:R0:W-:Y:S04]  /*150d0*/  STL.64 [R1+0x1e8], R26 ;  /* 0x0001e81a01007387 */ /* 0x0001e80000100a00 */
[----:B0-----:R-:W4:Y:S02]  /*150e0*/  LDL.LU.64 R26, [R1+0x1268] ;  /* 0x00126800011a7983 */ /* 0x001f240000300a00 */
        /* <DEDUP_REMOVED lines=19> */
[----:B0-----:R-:W3:Y:S04]  /*15220*/  LDL.LU.64 R18, [R1+0x1220] ;  /* 0x0012200001127983 */ /* 0x001ee80000300a00 */
[----:B------:R-:W3:Y:S01]  /*15230*/  LDL.LU.64 R16, [R1+0x1218] ;  /* 0x0012180001107983 */ /* 0x000ee20000300a00 */
[----:B------:R-:W-:-:S02]  /*15240*/  IMAD.MOV.U32 R6, RZ, RZ, R3 ;  /* 0x000000ffff067224 */ /* 0x000fc400078e0003 */
[----:B------:R-:W-:-:S07]  /*15250*/  IMAD.MOV.U32 R7, RZ, RZ, R2 ;  /* 0x000000ffff077224 */ /* 0x000fce00078e0002 */
[----:B---3--:R-:W-:Y:S01]  /*15260*/  HMMA.16816.F32 R4, R24, R6, R16 ;  /* 0x000000061804723c */ /* 0x008fe20000001810 */
[----:B------:R-:W2:Y:S04]  /*15270*/  LDL.LU.64 R18, [R1+0x1210] ;  /* 0x0012100001127983 */ /* 0x000ea80000300a00 */
[----:B------:R-:W3:-:S14]  /*15280*/  LDL.LU.64 R16, [R1+0x1208] ;  /* 0x0012080001107983 */ /* 0x000edc0000300a00 */
[----:B------:R-:W-:Y:S04]  /*15290*/  STL.64 [R1+0x1a0], R4 ;  /* 0x0001a00401007387 */ /* 0x000fe80000100a00 */
[----:B------:R-:W-:Y:S04]  /*152a0*/  STL.64 [R1+0x1a8], R6 ;  /* 0x0001a80601007387 */ /* 0x000fe80000100a00 */
[----:B------:R-:W0:Y:S04]  /*152b0*/  LDSM.16.MT88.4 R4, [R28+0x10000] ;  /* 0x010000001c04783b */ /* 0x000e280000004200 */
[----:B0-----:R-:W-:Y:S01]  /*152c0*/  STL [R1+0x11b0], R7 ;  /* 0x0011b00701007387 */ /* 0x001fe20000100800 */
[----:B--2---:R-:W-:-:S15]  /*152d0*/  HMMA.16816.F32 R20, R24, R18, R20 ;  /* 0x000000121814723c */ /* 0x004fde0000001814 */
[----:B------:R-:W-:-:S04]  /*152e0*/  NOP ;  /* 0x0000000000007918 */ /* 0x000fc80000000000 */
[----:B------:R-:W-:Y:S04]  /*152f0*/  STL.64 [R1+0x190], R20 ;  /* 0x0001901401007387 */ /* 0x000fe80000100a00 */
[----:B------:R-:W-:Y:S04]  /*15300*/  STL.64 [R1+0x198], R22 ;  /* 0x0001981601007387 */ /* 0x000fe80000100a00 */
[----:B------:R-:W0:Y:S04]  /*15310*/  LDSM.16.M88.4 R20, [R29+UR4+0x20080] ;  /* 0x020080041d14783b */ /* 0x000e280008000200 */
[----:B------:R-:W-:Y:S04]  /*15320*/  STL [R1+0x11ac], R28 ;  /* 0x0011ac1c01007387 */ /* 0x000fe80000100800 */
[----:B0-----:R-:W-:Y:S04]  /*15330*/  STL.64 [R1+0xf0], R20 ;  /* 0x0000f01401007387 */ /* 0x001fe80000100a00 */
[----:B------:R0:W-:Y:S04]  /*15340*/  STL.64 [R1+0xf8], R22 ;  /* 0x0000f81601007387 */ /* 0x0001e80000100a00 */
[----:B0-----:R-:W2:Y:S02]  /*15350*/  LDL.LU.64 R22, [R1+0x1200] ;  /* 0x0012000001167983 */ /* 0x001ea40000300a00 */
[----:B--2---:R-:W-:Y:S02]  /*15360*/  HMMA.16816.F32 R20, R24, R22, R12 ;  /* 0x000000161814723c */ /* 0x004fe4000000180c */
[----:B------:R-:W2:-:S15]  /*15370*/  LDL.LU.64 R14, [R1+0x11f8] ;  /* 0x0011f800010e7983 */ /* 0x000e9e0000300a00 */
[----:B------:R-:W-:Y:S02]  /*15380*/  NOP ;  /* 0x0000000000007918 */ /* 0x000fe40000000000 */
[----:B------:R-:W-:Y:S04]  /*15390*/  STL.64 [R1+0x170], R20 ;  /* 0x0001701401007387 */ /* 0x000fe80000100a00 */
[----:B------:R-:W-:Y:S04]  /*153a0*/  STL.64 [R1+0x178], R22 ;  /* 0x0001781601007387 */ /* 0x000fe80000100a00 */
[----:B------:R-:W0:Y:S04]  /*153b0*/  LDSM.16.M88.4 R20, [R29+UR4+0x21080] ;  /* 0x021080041d14783b */ /* 0x000e280008000200 */
[----:B0-----:R-:W-:Y:S04]  /*153c0*/  STL.64 [R1+0xd0], R20 ;  /* 0x0000d01401007387 */ /* 0x001fe80000100a00 */
[----:B------:R0:W-:Y:S01]  /*153d0*/  STL.64 [R1+0xd8], R22 ;  /* 0x0000d81601007387 */ /* 0x0001e20000100a00 */
[----:B------:R-:W-:-:S02]  /*153e0*/  IMAD.MOV.U32 R2, RZ, RZ, R20 ;  /* 0x000000ffff027224 */ /* 0x000fc400078e0014 */
[----:B------:R-:W-:Y:S01]  /*153f0*/  IMAD.MOV.U32 R3, RZ, RZ, R21 ;  /* 0x000000ffff037224 */ /* 0x000fe200078e0015 */
[----:B0-----:R-:W2:Y:S04]  /*15400*/  LDL.LU.64 R22, [R1+0x11f0] ;  /* 0x0011f00001167983 */ /* 0x001ea80000300a00 */
[----:B------:R-:W2:Y:S02]  /*15410*/  LDL.LU.64 R20, [R1+0x11e8] ;  /* 0x0011e80001147983 */ /* 0x000ea40000300a00 */
[----:B--2---:R-:W-:Y:S02]  /*15420*/  HMMA.16816.F32 R12, R24, R14, R20 ;  /* 0x0000000e180c723c */ /* 0x004fe40000001814 */
[----:B------:R-:W2:Y:S04]  /*15430*/  LDL.LU.64 R22, [R1+0x11e0] ;  /* 0x0011e00001167983 */ /* 0x000ea80000300a00 */
[----:B------:R-:W2:-:S13]  /*15440*/  LDL.LU.64 R20, [R1+0x11d8] ;  /* 0x0011d80001147983 */ /* 0x000e9a0000300a00 */
[----:B------:R-:W-:Y:S04]  /*15450*/  STL.64 [R1+0x160], R12 ;  /* 0x0001600c01007387 */ /* 0x000fe80000100a00 */
[----:B------:R-:W-:Y:S04]  /*15460*/  STL.64 [R1+0x168], R14 ;  /* 0x0001680e01007387 */ /* 0x000fe80000100a00 */
[----:B------:R-:W0:Y:S02]  /*15470*/  LDSM.16.M88.4 R12, [R29+UR4+0x22080] ;  /* 0x022080041d0c783b */ /* 0x000e240008000200 */
[----:B0-----:R-:W-:-:S02]  /*15480*/  IMAD.MOV.U32 R7, RZ, RZ, R12 ;  /* 0x000000ffff077224 */ /* 0x001fc400078e000c */
[----:B------:R-:W-:Y:S04]  /*15490*/  STL.64 [R1+0xc0], R12 ;  /* 0x0000c00c01007387 */ /* 0x000fe80000100a00 */
[----:B------:R-:W-:Y:S04]  /*154a0*/  STL.64 [R1+0xc8], R14 ;  /* 0x0000c80e01007387 */ /* 0x000fe80000100a00 */
[----:B------:R0:W-:Y:S04]  /*154b0*/  STL.64 [R1+0x11c0], R6 ;  /* 0x0011c00601007387 */ /* 0x0001e80000100a00 */
[----:B------:R-:W-:Y:S01]  /*154c0*/  STL.64 [R1+0x11b8], R4 ;  /* 0x0011b80401007387 */ /* 0x000fe20000100a00 */
[----:B0-----:R-:W-:-:S02]  /*154d0*/  IMAD.MOV.U32 R6, RZ, RZ, R8 ;  /* 0x000000ffff067224 */ /* 0x001fc400078e0008 */
[----:B--2---:R-:W-:Y:S01]  /*154e0*/  HMMA.16816.F32 R8, R24, R10, R20 ;  /* 0x0000000a1808723c */ /* 0x004fe20000001814 */
[----:B------:R-:W2:Y:S04]  /*154f0*/  LDL.LU.64 R22, [R1+0x11d0] ;  /* 0x0011d00001167983 */ /* 0x000ea80000300a00 */
[----:B------:R-:W2:Y:S01]  /*15500*/  LDL.LU.64 R20, [R1+0x11c8] ;  /* 0x0011c80001147983 */ /* 0x000ea20000300a00 */
[----:B------:R-:W-:-:S13]  /*15510*/  IMAD.MOV.U32 R7, RZ, RZ, R0 ;  /* 0x000000ffff077224 */ /* 0x000fda00078e0000 */
[----:B------:R0:W-:Y:S04]  /*15520*/  STL.64 [R1+0x150], R8 ;  /* 0x0001500801007387 */ /* 0x0001e80000100a00 */
[----:B------:R3:W-:Y:S04]  /*15530*/  STL.64 [R1+0x158], R10 ;  /* 0x0001580a01007387 */ /* 0x0007e80000100a00 */
[----:B0-----:R-:W4:Y:S04]  /*15540*/  LDL.LU R8, [R1+0x200] ;  /* 0x0002000001087983 */ /* 0x001f280000300800 */
[----:B------:R-:W4:Y:S01]  /*15550*/  LDL.LU R9, [R1+0x204] ;  /* 0x0002040001097983 */ /* 0x000f220000300800 */
[----:B------:R-:W-:-:S03]  /*15560*/  IMAD.MOV.U32 R28, RZ, RZ, R13 ;  /* 0x000000ffff1c7224 */ /* 0x000fc600078e000d */
[----:B------:R-:W0:Y:S01]  /*15570*/  LDSM.16.M88.4 R12, [R29+UR4+0x23080] ;  /* 0x023080041d0c783b */ /* 0x000e220008000200 */
[----:B--2---:R-:W-:Y:S03]  /*15580*/  HMMA.16816.F32 R20, R24, R6, R20 ;  /* 0x000000061814723c */ /* 0x004fe60000001814 */
[----:B------:R-:W2:Y:S01]  /*15590*/  LDL.LU.64 R6, [R1+0x11c0] ;  /* 0x0011c00001067983 */ /* 0x000ea20000300a00 */
[----:B---3--:R-:W-:Y:S02]  /*155a0*/  IMAD.MOV.U32 R10, RZ, RZ, R17 ;  /* 0x000000ffff0a7224 */ /* 0x008fe400078e0011 */
[----:B------:R-:W-:Y:S01]  /*155b0*/  IMAD.MOV.U32 R11, RZ, RZ, R16 ;  /* 0x000000ffff0b7224 */ /* 0x000fe200078e0010 */
[----:B------:R-:W4:Y:S04]  /*155c0*/  LDL.LU.64 R4, [R1+0x11b8] ;  /* 0x0011b80001047983 */ /* 0x000f280000300a00 */
[----:B------:R-:W1:Y:S08]  /*155d0*/  LDSM.16.M88.4 R16, [R29+UR4+0x24080] ;  /* 0x024080041d10783b */ /* 0x000e700008000200 */
[----:B------:R-:W-:Y:S04]  /*155e0*/  STL.64 [R1+0x140], R20 ;  /* 0x0001401401007387 */ /* 0x000fe80000100a00 */
[----:B------:R-:W-:Y:S04]  /*155f0*/  STL [R1+0x148], R22 ;  /* 0x0001481601007387 */ /* 0x000fe80000100800 */
[----:B------:R-:W4:Y:S04]  /*15600*/  LDL.64 R24, [R1+0xf0] ;  /* 0x0000f00001187983 */ /* 0x000f280000100a00 */
[----:B0-----:R-:W-:Y:S04]  /*15610*/  STL.64 [R1+0xb0], R12 ;  /* 0x0000b00c01007387 */ /* 0x001fe80000100a00 */
[----:B------:R-:W-:Y:S04]  /*15620*/  STL.64 [R1+0xb8], R14 ;  /* 0x0000b80e01007387 */ /* 0x000fe80000100a00 */
[----:B------:R0:W-:Y:S02]  /*15630*/  STL.64 [R1+0x1178], R12 ;  /* 0x0011780c01007387 */ /* 0x0001e40000100a00 */
[----:B0-----:R-:W-:-:S02]  /*15640*/  IMAD.MOV.U32 R13, RZ, RZ, R28 ;  /* 0x000000ffff0d7224 */ /* 0x001fc400078e001c */
[----:B--2---:R-:W-:Y:S02]  /*15650*/  IMAD.MOV.U32 R12, RZ, RZ, R7 ;  /* 0x000000ffff0c7224 */ /* 0x004fe400078e0007 */
[----:B------:R-:W4:Y:S04]  /*15660*/  LDL.LU R7, [R1+0x11b0] ;  /* 0x0011b00001077983 */ /* 0x000f280000300800 */
[----:B------:R-:W2:Y:S04]  /*15670*/  LDL.LU R28, [R1+0x11ac] ;  /* 0x0011ac00011c7983 */ /* 0x000ea80000300800 */
[----:B------:R0:W-:Y:S02]  /*15680*/  STL.64 [R1+0x1190], R12 ;  /* 0x0011900c01007387 */ /* 0x0001e40000100a00 */
[----:B0-----:R-:W-:-:S02]  /*15690*/  IMAD.MOV.U32 R12, RZ, RZ, R2 ;  /* 0x000000ffff0c7224 */ /* 0x001fc400078e0002 */
[----:B------:R-:W3:Y:S04]  /*156a0*/  LDL.LU R2, [R1+0x11a8] ;  /* 0x0011a80001027983 */ /* 0x000ee80000300800 */
[----:B-1----:R-:W-:Y:S04]  /*156b0*/  STL.64 [R1+0xa0], R16 ;  /* 0x0000a01001007387 */ /* 0x002fe80000100a00 */
[----:B------:R-:W-:Y:S04]  /*156c0*/  STL.64 [R1+0xa8], R18 ;  /* 0x0000a81201007387 */ /* 0x000fe80000100a00 */
        /* <DEDUP_REMOVED lines=10> */
[----:B------:R-:W2:Y:S01]  /*15770*/  LDL.LU R19, [R1+0x28c] ;  /* 0x00028c0001137983 */ /* 0x000ea20000300800 */
[----:B------:R-:W-:-:S03]  /*15780*/  IMAD.MOV.U32 R0, RZ, RZ, R23 ;  /* 0x000000ffff007224 */ /* 0x000fc600078e0017 */
[----:B------:R-:W0:Y:S01]  /*15790*/  LDSM.16.M88.4 R20, [R29+UR4+0x25080] ;  /* 0x025080041d14783b */ /* 0x000e220008000200 */
[----:B----4-:R-:W-:Y:S03]  /*157a0*/  HMMA.16816.F32 R8, R4, R24, R8 ;  /* 0x000000180408723c */ /* 0x010fe60000001808 */
[----:B--2---:R-:W-:Y:S04]  /*157b0*/  STL.64 [R1+0x11a0], R18 ;  /* 0x0011a01201007387 */ /* 0x004fe80000100a00 */
[----:B------:R1:W-:Y:S04]  /*157c0*/  STL.64 [R1+0x1198], R16 ;  /* 0x0011981001007387 */ /* 0x0003e80000100a00 */
[----:B-1----:R-:W2:Y:S04]  /*157d0*/  LDL.LU R16, [R1+0x220] ;  /* 0x0002200001107983 */ /* 0x002ea80000300800 */
[----:B------:R-:W2:Y:S04]  /*157e0*/  LDL.LU R17, [R1+0x224] ;  /* 0x0002240001117983 */ /* 0x000ea80000300800 */
[----:B------:R-:W2:Y:S04]  /*157f0*/  LDL.LU R18, [R1+0x228] ;  /* 0x0002280001127983 */ /* 0x000ea80000300800 */
[----:B------:R-:W2:Y:S01]  /*15800*/  LDL.LU R19, [R1+0x22c] ;  /* 0x00022c0001137983 */ /* 0x000ea20000300800 */
[----:B------:R-:W-:-:S03]  /*15810*/  IMAD.MOV.U32 R13, RZ, RZ, R3 ;  /* 0x000000ffff0d7224 */ /* 0x000fc600078e0003 */
[----:B------:R1:W-:Y:S04]  /*15820*/  STL.64 [R1+0x130], R8 ;  /* 0x0001300801007387 */ /* 0x0003e80000100a00 */
[----:B------:R-:W-:Y:S01]  /*15830*/  STL.64 [R1+0x138], R10 ;  /* 0x0001380a01007387 */ /* 0x000fe20000100a00 */
[----:B-1----:R-:W-:Y:S02]  /*15840*/  IMAD.MOV.U32 R9, RZ, RZ, R24 ;  /* 0x000000ffff097224 */ /* 0x002fe400078e0018 */
[----:B------:R-:W-:Y:S02]  /*15850*/  IMAD.MOV.U32 R8, RZ, RZ, R25 ;  /* 0x000000ffff087224 */ /* 0x000fe400078e0019 */
[----:B------:R-:W-:Y:S04]  /*15860*/  LDSM.16.M88.4 R24, [R29+UR4+0x26080] ;  /* 0x026080041d18783b */ /* 0x000fe80008000200 */
[----:B------:R1:W-:Y:S04]  /*15870*/  STL.64 [R1+0x1168], R8 ;  /* 0x0011680801007387 */ /* 0x0003e80000100a00 */
[----:B-1----:R-:W4:Y:S04]  /*15880*/  LDL.LU R8, [R1+0x290] ;  /* 0x0002900001087983 */ /* 0x002f280000300800 */
[----:B------:R-:W4:Y:S04]  /*15890*/  LDL.LU R9, [R1+0x294] ;  /* 0x0002940001097983 */ /* 0x000f280000300800 */
[----:B------:R-:W4:Y:S04]  /*158a0*/  LDL.LU R10, [R1+0x298] ;  /* 0x00029800010a7983 */ /* 0x000f280000300800 */
[----:B------:R-:W4:Y:S04]  /*158b0*/  LDL.LU R11, [R1+0x29c] ;  /* 0x00029c00010b7983 */ /* 0x000f280000300800 */
[----:B0-----:R-:W-:Y:S04]  /*158c0*/  STL.64 [R1+0x90], R20 ;  /* 0x0000901401007387 */ /* 0x001fe80000100a00 */
[----:B------:R-:W-:Y:S01]  /*158d0*/  STL.64 [R1+0x98], R22 ;  /* 0x0000981601007387 */ /* 0x000fe20000100a00 */
[----:B--2---:R-:W-:Y:S03]  /*158e0*/  HMMA.16816.F32 R12, R4, R12, R16 ;  /* 0x0000000c040c723c */ /* 0x004fe60000001810 */
[----:B------:R-:W2:Y:S04]  /*158f0*/  LDL.LU.64 R18, [R1+0x11a0] ;  /* 0x0011a00001127983 */ /* 0x000ea80000300a00 */
[----:B------:R-:W2:-:S12]  /*15900*/  LDL.LU.64 R16, [R1+0x1198] ;  /* 0x0011980001107983 */ /* 0x000e980000300a00 */
[----:B------:R-:W-:Y:S04]  /*15910*/  STL.64 [R1+0x120], R12 ;  /* 0x0001200c01007387 */ /* 0x000fe80000100a00 */
[----:B------:R-:W-:Y:S04]  /*15920*/  STL.64 [R1+0x128], R14 ;  /* 0x0001280e01007387 */ /* 0x000fe80000100a00 */
[----:B------:R-:W0:Y:S04]  /*15930*/  LDSM.16.M88.4 R12, [R29+UR4+0x27080] ;  /* 0x027080041d0c783b */ /* 0x000e280008000200 */
[----:B0-----:R0:W-:Y:S01]  /*15940*/  STL.64 [R1+0x70], R12 ;  /* 0x0000700c01007387 */ /* 0x0011e20000100a00 */
[----:B------:R-:W-:-:S03]  /*15950*/  IMAD.MOV.U32 R23, RZ, RZ, R12 ;  /* 0x000000ffff177224 */ /* 0x000fc600078e000c */
[----:B------:R2:W-:Y:S01]  /*15960*/  STL.64 [R1+0x78], R14 ;  /* 0x0000780e01007387 */ /* 0x0005e20000100a00 */
[----:B------:R-:W-:-:S03]  /*15970*/  IMAD.MOV.U32 R22, RZ, RZ, R13 ;  /* 0x000000ffff167224 */ /* 0x000fc600078e000d */
[----:B0-----:R-:W2:Y:S02]  /*15980*/  LDL.LU.64 R12, [R1+0x1190] ;  /* 0x00119000010c7983 */ /* 0x001ea40000300a00 */
[----:B--2---:R-:W-:Y:S02]  /*15990*/  HMMA.16816.F32 R12, R4, R12, R16 ;  /* 0x0000000c040c723c */ /* 0x004fe40000001810 */
[----:B------:R-:W2:Y:S04]  /*159a0*/  LDL.LU.64 R18, [R1+0x1188] ;  /* 0x0011880001127983 */ /* 0x000ea80000300a00 */
[----:B------:R-:W2:-:S13]  /*159b0*/  LDL.LU.64 R16, [R1+0x1180] ;  /* 0x0011800001107983 */ /* 0x000e9a0000300a00 */
[----:B------:R0:W-:Y:S04]  /*159c0*/  STL.64 [R1+0x110], R12 ;  /* 0x0001100c01007387 */ /* 0x0001e80000100a00 */
[----:B------:R-:W-:Y:S04]  /*159d0*/  STL.64 [R1+0x118], R14 ;  /* 0x0001180e01007387 */ /* 0x000fe80000100a00 */
[----:B0-----:R-:W2:Y:S04]  /*159e0*/  LDL.LU.64 R12, [R1+0x1178] ;  /* 0x00117800010c7983 */ /* 0x001ea80000300a00 */
[----:B------:R-:W-:Y:S04]  /*159f0*/  STL.64 [R1+0x88], R26 ;  /* 0x0000881a01007387 */ /* 0x000fe80000100a00 */
[----:B------:R0:W-:Y:S04]  /*15a00*/  STL.64 [R1+0x1160], R24 ;  /* 0x0011601801007387 */ /* 0x0001e80000100a00 */
        /* <DEDUP_REMOVED lines=8> */
[----:B0-----:R-:W4:Y:S02]  /*15a90*/  LDL.LU.64 R16, [R1+0x1170] ;  /* 0x0011700001107983 */ /* 0x001f240000300a00 */
[----:B----4-:R-:W-:-:S15]  /*15aa0*/  HMMA.16816.F32 R8, R4, R16, R8 ;  /* 0x000000100408723c */ /* 0x010fde0000001808 */
[----:B------:R-:W-:-:S04]  /*15ab0*/  NOP ;  /* 0x0000000000007918 */ /* 0x000fc80000000000 */
[----:B------:R0:W-:Y:S04]  /*15ac0*/  STL.64 [R1+0xe0], R8 ;  /* 0x0000e00801007387 */ /* 0x0001e80000100a00 */
[----:B------:R1:W-:Y:S04]  /*15ad0*/  STL.64 [R1+0xe8], R10 ;  /* 0x0000e80a01007387 */ /* 0x0003e80000100a00 */
[----:B0-----:R-:W2:Y:S01]  /*15ae0*/  LDL.LU.64 R8, [R1+0x1168] ;  /* 0x0011680001087983 */ /* 0x001ea20000300a00 */
[----:B-1----:R-:W-:Y:S02]  /*15af0*/  IMAD.MOV.U32 R11, RZ, RZ, R16 ;  /* 0x000000ffff0b7224 */ /* 0x002fe400078e0010 */
[----:B------:R-:W-:-:S02]  /*15b00*/  IMAD.MOV.U32 R10, RZ, RZ, R17 ;  /* 0x000000ffff0a7224 */ /* 0x000fc400078e0011 */
[----:B------:R-:W0:Y:S04]  /*15b10*/  LDSM.16.MT88.4 R16, [R28+0x10200] ;  /* 0x010200001c10783b */ /* 0x000e280000004200 */
[----:B0-----:R-:W-:Y:S04]  /*15b20*/  STL.64 [R1+0x10e8], R18 ;  /* 0x0010e81201007387 */ /* 0x001fe80000100a00 */
[----:B------:R0:W-:Y:S02]  /*15b30*/  STL.64 [R1+0x10e0], R16 ;  /* 0x0010e01001007387 */ /* 0x0001e40000100a00 */
[----:B0-----:R-:W-:-:S02]  /*15b40*/  IMAD.MOV.U32 R16, RZ, RZ, R23 ;  /* 0x000000ffff107224 */ /* 0x001fc400078e0017 */
[----:B------:R-:W-:Y:S02]  /*15b50*/  IMAD.MOV.U32 R17, RZ, RZ, R22 ;  /* 0x000000ffff117224 */ /* 0x000fe400078e0016 */
[----:B---3--:R-:W-:Y:S01]  /*15b60*/  HMMA.16816.F32 R20, R4, R20, R24 ;  /* 0x000000140414723c */ /* 0x008fe20000001818 */
[----:B------:R-:W3:-:S15]  /*15b70*/  LDL.LU.64 R24, [R1+0x1160] ;  /* 0x0011600001187983 */ /* 0x000ede0000300a00 */
[----:B------:R-:W-:-:S03]  /*15b80*/  NOP ;  /* 0x0000000000007918 */ /* 0x000fc60000000000 */
[----:B------:R-:W-:Y:S04]  /*15b90*/  STL.64 [R1+0x60], R20 ;  /* 0x0000601401007387 */ /* 0x000fe80000100a00 */
[----:B------:R-:W-:Y:S04]  /*15ba0*/  STL.64 [R1+0x68], R22 ;  /* 0x0000681601007387 */ /* 0x000fe80000100a00 */
[----:B------:R-:W0:Y:S04]  /*15bb0*/  LDSM.16.MT88.4 R20, [R28+0x10300] ;  /* 0x010300001c14783b */ /* 0x000e280000004200 */
[----:B0-----:R-:W-:Y:S04]  /*15bc0*/  STL.64 [R1+0x1078], R22 ;  /* 0x0010781601007387 */ /* 0x001fe80000100a00 */
[----:B------:R0:W-:Y:S04]  /*15bd0*/  STL.64 [R1+0x1070], R20 ;  /* 0x0010701401007387 */ /* 0x0001e80000100a00 */
        /* <DEDUP_REMOVED lines=10> */
[----:B------:R-:W0:Y:S04]  /*15c80*/  LDSM.16.MT88.4 R24, [R28+0x14000] ;  /* 0x014000001c18783b */ /* 0x000e280000004200 */
[----:B------:R1:W-:Y:S04]  /*15c90*/  STL.64 [R1+0x1140], R22 ;  /* 0x0011401601007387 */ /* 0x0003e80000100a00 */
[----:B------:R-:W3:Y:S04]  /*15ca0*/  LDL.LU R20, [R1+0x2c0] ;  /* 0x0002c00001147983 */ /* 0x000ee80000300800 */
[----:B------:R-:W3:Y:S04]  /*15cb0*/  LDL.LU R21, [R1+0x2c4] ;  /* 0x0002c40001157983 */ /* 0x000ee80000300800 */
[----:B-1----:R-:W3:Y:S04]  /*15cc0*/  LDL.LU R22, [R1+0x2c8] ;  /* 0x0002c80001167983 */ /* 0x002ee80000300800 */
[----:B------:R-:W3:Y:S01]  /*15cd0*/  LDL.LU R23, [R1+0x2cc] ;  /* 0x0002cc0001177983 */ /* 0x000ee20000300800 */
[----:B------:R-:W-:-:S02]  /*15ce0*/  IMAD.MOV.U32 R3, RZ, RZ, R12 ;  /* 0x000000ffff037224 */ /* 0x000fc400078e000c */
[----:B------:R-:W-:Y:S02]  /*15cf0*/  IMAD.MOV.U32 R29, RZ, RZ, R13 ;  /* 0x000000ffff1d7224 */ /* 0x000fe400078e000d */
[----:B------:R-:W-:Y:S04]  /*15d00*/  LDSM.16.MT88.4 R12, [R28+0x10100] ;  /* 0x010100001c0c783b */ /* 0x000fe80000004200 */
[----:B0-----:R-:W-:Y:S04]  /*15d10*/  STL.64 [R1+0xfc8], R26 ;  /* 0x000fc81a01007387 */ /* 0x001fe80000100a00 */
[----:B------:R0:W-:Y:S01]  /*15d20*/  STL.64 [R1+0xfc0], R24 ;  /* 0x000fc01801007387 */ /* 0x0001e20000100a00 */
[----:B---3--:R-:W-:Y:S01]  /*15d30*/  HMMA.16816.F32 R16, R4, R16, R20 ;  /* 0x000000100410723c */ /* 0x008fe20000001814 */
[----:B------:R-:W-:-:S02]  /*15d40*/  IMAD.MOV.U32 R4, RZ, RZ, R3 ;  /* 0x000000ffff047224 */ /* 0x000fc400078e0003 */
[----:B------:R-:W-:Y:S01]  /*15d50*/  IMAD.MOV.U32 R5, RZ, RZ, R29 ;  /* 0x000000ffff057224 */ /* 0x000fe200078e001d */
[----:B------:R-:W3:-:S15]  /*15d60*/  LDL.LU R3, [R1+0x1158] ;  /* 0x0011580001037983 */ /* 0x000ede0000300800 */
[----:B------:R2:W-:Y:S04]  /*15d70*/  STL.64 [R1+0x30], R16 ;  /* 0x0000301001007387 */ /* 0x0005e80000100a00 */
[----:B------:R-:W-:Y:S04]  /*15d80*/  STL.64 [R1+0x38], R18 ;  /* 0x0000381201007387 */ /* 0x000fe80000100a00 */
[----:B------:R-:W-:Y:S04]  /*15d90*/  STL.64 [R1+0x1120], R4 ;  /* 0x0011200401007387 */ /* 0x000fe80000100a00 */
[----:B0-----:R-:W4:Y:S01]  /*15da0*/  LDL.LU.64 R24, [R1+0x90] ;  /* 0x0000900001187983 */ /* 0x001f220000300a00 */
[----:B--2---:R-:W-:-:S02]  /*15db0*/  IMAD.MOV.U32 R16, RZ, RZ, R9 ;  /* 0x000000ffff107224 */ /* 0x004fc400078e0009 */
[----:B------:R-:W-:Y:S01]  /*15dc0*/  IMAD.MOV.U32 R17, RZ, RZ, R8 ;  /* 0x000000ffff117224 */ /* 0x000fe200078e0008 */
[----:B----4-:R0:W-:Y:S02]  /*15dd0*/  STL.64 [R1+0x10f8], R24 ;  /* 0x0010f81801007387 */ /* 0x0101e40000100a00 */
[----:B0-----:R-:W-:Y:S02]  /*15de0*/  IMAD.MOV.U32 R24, RZ, RZ, R11 ;  /* 0x000000ffff187224 */ /* 0x001fe400078e000b */
[----:B------:R-:W-:Y:S02]  /*15df0*/  IMAD.MOV.U32 R25, RZ, RZ, R10 ;  /* 0x000000ffff197224 */ /* 0x000fe400078e000a */
[----:B------:R-:W0:Y:S04]  /*15e00*/  LDSM.16.MT88.4 R8, [R28+0x14100] ;  /* 0x014100001c08783b */ /* 0x000e280000004200 */
[----:B------:R-:W-:Y:S04]  /*15e10*/  STL.64 [R1+0x1138], R24 ;  /* 0x0011381801007387 */ /* 0x000fe80000100a00 */
[----:B------:R-:W2:Y:S04]  /*15e20*/  LDL.LU R4, [R1+0x320] ;  /* 0x0003200001047983 */ /* 0x000ea80000300800 */
[----:B------:R-:W2:Y:S04]  /*15e30*/  LDL.LU R5, [R1+0x324] ;  /* 0x0003240001057983 */ /* 0x000ea80000300800 */
[----:B------:R-:W4:Y:S04]  /*15e40*/  LDL.LU R6, [R1+0x328] ;  /* 0x0003280001067983 */ /* 0x000f280000300800 */
[----:B------:R-:W4:Y:S04]  /*15e50*/  LDL.LU R7, [R1+0x32c] ;  /* 0x00032c0001077983 */ /* 0x000f280000300800 */
[----:B----4-:R-:W-:Y:S04]  /*15e60*/  STL.64 [R1+0x1150], R6 ;  /* 0x0011500601007387 */ /* 0x010fe80000100a00 */
[----:B--2---:R1:W-:Y:S04]  /*15e70*/  STL.64 [R1+0x1148], R4 ;  /* 0x0011480401007387 */ /* 0x0043e80000100a00 */
[----:B-1----:R-:W2:Y:S04]  /*15e80*/  LDL.LU R4, [R1+0x340] ;  /* 0x0003400001047983 */ /* 0x002ea80000300800 */
[----:B------:R-:W2:Y:S04]  /*15e90*/  LDL.LU R5, [R1+0x344] ;  /* 0x0003440001057983 */ /* 0x000ea80000300800 */
[----:B------:R-:W2:Y:S04]  /*15ea0*/  LDL.LU R6, [R1+0x348] ;  /* 0x0003480001067983 */ /* 0x000ea80000300800 */
[----:B------:R-:W2:Y:S04]  /*15eb0*/  LDL.LU R7, [R1+0x34c] ;  /* 0x00034c0001077983 */ /* 0x000ea80000300800 */
[----:B------:R-:W4:Y:S04]  /*15ec0*/  LDL.LU R20, [R1+0x330] ;  /* 0x0003300001147983 */ /* 0x000f280000300800 */
[----:B------:R-:W4:Y:S04]  /*15ed0*/  LDL.LU R21, [R1+0x334] ;  /* 0x0003340001157983 */ /* 0x000f280000300800 */
[----:B------:R-:W4:Y:S04]  /*15ee0*/  LDL.LU R22, [R1+0x338] ;  /* 0x0003380001167983 */ /* 0x000f280000300800 */
[----:B------:R-:W4:Y:S04]  /*15ef0*/  LDL.LU R23, [R1+0x33c] ;  /* 0x00033c0001177983 */ /* 0x000f280000300800 */
[----:B------:R-:W4:Y:S04]  /*15f00*/  LDL.64 R24, [R1+0xd0] ;  /* 0x0000d00001187983 */ /* 0x000f280000100a00 */
[----:B0-----:R-:W-:Y:S04]  /*15f10*/  STL.64 [R1+0xf58], R10 ;  /* 0x000f580a01007387 */ /* 0x001fe80000100a00 */
[----:B------:R0:W-:Y:S04]  /*15f20*/  STL.64 [R1+0xf50], R8 ;  /* 0x000f500801007387 */ /* 0x0001e80000100a00 */
[----:B0-----:R-:W2:Y:S04]  /*15f30*/  LDL.LU.64 R8, [R1+0x70] ;  /* 0x0000700001087983 */ /* 0x001ea80000300a00 */
[----:B------:R-:W2:Y:S04]  /*15f40*/  LDL.LU.64 R10, [R1+0x78] ;  /* 0x00007800010a7983 */ /* 0x000ea80000300a00 */
[----:B--2---:R-:W-:Y:S04]  /*15f50*/  STL.64 [R1+0x1108], R10 ;  /* 0x0011080a01007387 */ /* 0x004fe80000100a00 */
        /* <DEDUP_REMOVED lines=9> */
[----:B---3--:R-:W-:-:S02]  /*15ff0*/  IMAD.MOV.U32 R10, RZ, RZ, R3 ;  /* 0x000000ffff0a7224 */ /* 0x008fc400078e0003 */
[----:B------:R-:W-:Y:S01]  /*16000*/  IMAD.MOV.U32 R11, RZ, RZ, R2 ;  /* 0x000000ffff0b7224 */ /* 0x000fe200078e0002 */
[C---:B------:R-:W-:Y:S04]  /*16010*/  HMMA.16816.F32 R16, R12.reuse, R16, R4 ;  /* 0x000000100c10723c */ /* 0x040fe80000001804 */
[----:B------:R-:W-:Y:S04]  /*16020*/  STL.64 [R1+0x1130], R10 ;  /* 0x0011300a01007387 */ /* 0x000fe80000100a00 */
[----:B--2---:R0:W-:Y:S04]  /*16030*/  STL.64 [R1+0x1128], R8 ;  /* 0x0011280801007387 */ /* 0x0041e80000100a00 */
[----:B0-----:R-:W2:Y:S04]  /*16040*/  LDL.LU.64 R8, [R1+0xc0] ;  /* 0x0000c00001087983 */ /* 0x001ea80000300a00 */
[----:B------:R-:W-:Y:S04]  /*16050*/  STL [R1+0xf48], R28 ;  /* 0x000f481c01007387 */ /* 0x000fe80000100800 */
[----:B------:R-:W2:Y:S04]  /*16060*/  LDL.LU.64 R6, [R1+0x1150] ;  /* 0x0011500001067983 */ /* 0x000ea80000300a00 */
[----:B------:R-:W2:Y:S01]  /*16070*/  LDL.LU.64 R4, [R1+0x1148] ;  /* 0x0011480001047983 */ /* 0x000ea20000300a00 */
[----:B----4-:R-:W-:Y:S03]  /*16080*/  HMMA.16816.F32 R20, R12, R24, R20 ;  /* 0x000000180c14723c */ /* 0x010fe60000001814 */
[----:B------:R0:W-:Y:S01]  /*16090*/  STL.64 [R1+0x20], R16 ;  /* 0x0000201001007387 */ /* 0x0001e20000100a00 */
[----:B------:R-:W-:-:S02]  /*160a0*/  IMAD.MOV.U32 R2, RZ, RZ, R19 ;  /* 0x000000ffff027224 */ /* 0x000fc400078e0013 */
[----:B------:R-:W-:Y:S01]  /*160b0*/  IMAD.MOV.U32 R3, RZ, RZ, R18 ;  /* 0x000000ffff037224 */ /* 0x000fe200078e0012 */
[----:B0-----:R-:W3:Y:S04]  /*160c0*/  LDL.LU R16, [R1+0x2e0] ;  /* 0x0002e00001107983 */ /* 0x001ee80000300800 */
[----:B------:R-:W3:Y:S04]  /*160d0*/  LDL.LU R17, [R1+0x2e4] ;  /* 0x0002e40001117983 */ /* 0x000ee80000300800 */
[----:B------:R-:W3:Y:S04]  /*160e0*/  LDL.LU R18, [R1+0x2e8] ;  /* 0x0002e80001127983 */ /* 0x000ee80000300800 */
[----:B------:R-:W3:Y:S04]  /*160f0*/  LDL.LU R19, [R1+0x2ec] ;  /* 0x0002ec0001137983 */ /* 0x000ee80000300800 */
[----:B------:R-:W-:Y:S04]  /*16100*/  STL [R1+0xf84], R2 ;  /* 0x000f840201007387 */ /* 0x000fe80000100800 */
[----:B------:R-:W-:Y:S04]  /*16110*/  STL [R1+0xf80], R3 ;  /* 0x000f800301007387 */ /* 0x000fe80000100800 */
[----:B------:R0:W-:Y:S04]  /*16120*/  STL.64 [R1+0x10], R20 ;  /* 0x0000101401007387 */ /* 0x0001e80000100a00 */
[----:B------:R1:W-:Y:S01]  /*16130*/  STL.64 [R1+0x18], R22 ;  /* 0x0000181601007387 */ /* 0x0003e20000100a00 */
[----:B0-----:R-:W-:-:S03]  /*16140*/  IMAD.MOV.U32 R21, RZ, RZ, R24 ;  /* 0x000000ffff157224 */ /* 0x001fc600078e0018 */
[----:B-1----:R-:W4:Y:S01]  /*16150*/  LDL.LU.64 R22, [R1+0x1140] ;  /* 0x0011400001167983 */ /* 0x002f220000300a00 */
[----:B------:R-:W-:-:S03]  /*16160*/  IMAD.MOV.U32 R20, RZ, RZ, R25 ;  /* 0x000000ffff147224 */ /* 0x000fc600078e0019 */
[----:B------:R-:W3:Y:S04]  /*16170*/  LDL.LU.64 R24, [R1+0x1138] ;  /* 0x0011380001187983 */ /* 0x000ee80000300a00 */
[----:B------:R-:W3:Y:S01]  /*16180*/  LDL.LU.64 R10, [R1+0x1130] ;  /* 0x00113000010a7983 */ /* 0x000ee20000300a00 */
[----:B--2---:R-:W-:Y:S01]  /*16190*/  HMMA.16816.F32 R4, R12, R8, R4 ;  /* 0x000000080c04723c */ /* 0x004fe20000001804 */
[----:B------:R-:W-:Y:S02]  /*161a0*/  IMAD.MOV.U32 R27, RZ, RZ, R8 ;  /* 0x000000ffff1b7224 */ /* 0x000fe400078e0008 */
[----:B------:R-:W-:Y:S02]  /*161b0*/  IMAD.MOV.U32 R26, RZ, RZ, R9 ;  /* 0x000000ffff1a7224 */ /* 0x000fe400078e0009 */
[----:B------:R-:W3:-:S14]  /*161c0*/  LDL.LU.64 R8, [R1+0x1128] ;  /* 0x0011280001087983 */ /* 0x000edc0000300a00 */
[----:B------:R0:W-:Y:S04]  /*161d0*/  STL.64 [R1], R4 ;  /* 0x0000000401007387 */ /* 0x0001e80000100a00 */
[----:B0-----:R-:W3:Y:S01]  /*161e0*/  LDL.LU.64 R4, [R1+0x1120] ;  /* 0x0011200001047983 */ /* 0x001ee20000300a00 */
[----:B------:R-:W-:Y:S02]  /*161f0*/  IMAD.MOV.U32 R2, RZ, RZ, R6 ;  /* 0x000000ffff027224 */ /* 0x000fe400078e0006 */
[----:B------:R-:W-:Y:S02]  /*16200*/  IMAD.MOV.U32 R3, RZ, RZ, R7 ;  /* 0x000000ffff037224 */ /* 0x000fe400078e0007 */
[----:B---3--:R-:W-:Y:S01]  /*16210*/  HMMA.16816.F32 R4, R12, R4, R8 ;  /* 0x000000040c04723c */ /* 0x008fe20000001808 */
[----:B------:R-:W2:Y:S04]  /*16220*/  LDL.LU.64 R10, [R1+0x1118] ;  /* 0x00111800010a7983 */ /* 0x000ea80000300a00 */
[----:B------:R-:W2:-:S14]  /*16230*/  LDL.LU.64 R8, [R1+0x1110] ;  /* 0x0011100001087983 */ /* 0x000e9c0000300a00 */
[----:B------:R0:W-:Y:S04]  /*16240*/  STL.64 [R1+0xf08], R6 ;  /* 0x000f080601007387 */ /* 0x0001e80000100a00 */
[----:B------:R1:W-:Y:S04]  /*16250*/  STL.64 [R1+0xf00], R4 ;  /* 0x000f000401007387 */ /* 0x0003e80000100a00 */
[----:B0-----:R-:W3:Y:S04]  /*16260*/  LDL R6, [R1+0xc8] ;  /* 0x0000c80001067983 */ /* 0x001ee80000100800 */
[----:B------:R-:W3:Y:S01]  /*16270*/  LDL R7, [R1+0xcc] ;  /* 0x0000cc0001077983 */ /* 0x000ee20000100800 */
[----:B-1----:R-:W-:-:S02]  /*16280*/  IMAD.MOV.U32 R4, RZ, RZ, R27 ;  /* 0x000000ffff047224 */ /* 0x002fc400078e001b */
[----:B------:R-:W-:Y:S02]  /*16290*/  IMAD.MOV.U32 R5, RZ, RZ, R26 ;  /* 0x000000ffff057224 */ /* 0x000fe400078e001a */
[C---:B--2---:R-:W-:Y:S01]  /*162a0*/  HMMA.16816.F32 R24, R12.reuse, R24, R8 ;  /* 0x000000180c18723c */ /* 0x044fe20000001808 */
[----:B---3--:R-:W-:Y:S04]  /*162b0*/  STL.64 [R1+0x10c0], R6 ;  /* 0x0010c00601007387 */ /* 0x008fe80000100a00 */
[----:B------:R0:W-:Y:S04]  /*162c0*/  STL.64 [R1+0x10b8], R4 ;  /* 0x0010b80401007387 */ /* 0x0001e80000100a00 */
[----:B0-----:R-:W2:Y:S04]  /*162d0*/  LDL.LU R4, [R1+0x2f0] ;  /* 0x0002f00001047983 */ /* 0x001ea80000300800 */
[----:B------:R-:W2:Y:S04]  /*162e0*/  LDL.LU R5, [R1+0x2f4] ;  /* 0x0002f40001057983 */ /* 0x000ea80000300800 */
[----:B------:R-:W2:Y:S04]  /*162f0*/  LDL.LU R6, [R1+0x2f8] ;  /* 0x0002f80001067983 */ /* 0x000ea80000300800 */
[----:B------:R-:W2:Y:S04]  /*16300*/  LDL.LU R7, [R1+0x2fc] ;  /* 0x0002fc0001077983 */ /* 0x000ea80000300800 */
[----:B------:R-:W3:Y:S04]  /*16310*/  LDL.LU.64 R10, [R1+0x1108] ;  /* 0x00110800010a7983 */ /* 0x000ee80000300a00 */
[----:B------:R-:W2:Y:S04]  /*16320*/  LDL.LU.64 R8, [R1+0x1100] ;  /* 0x0011000001087983 */ /* 0x000ea80000300a00 */
[----:B------:R0:W-:Y:S04]  /*16330*/  STL.64 [R1+0x40], R24 ;  /* 0x0000401801007387 */ /* 0x0001e80000100a00 */
[----:B------:R-:W-:Y:S04]  /*16340*/  STL [R1+0x48], R26 ;  /* 0x0000481a01007387 */ /* 0x000fe80000100800 */
[----:B0-----:R-:W2:Y:S02]  /*16350*/  LDL.LU.64 R24, [R1+0x10f8] ;  /* 0x0010f80001187983 */ /* 0x001ea40000300a00 */
[----:B--2---:R-:W-:-:S15]  /*16360*/  HMMA.16816.F32 R4, R12, R24, R4 ;  /* 0x000000180c04723c */ /* 0x004fde0000001804 */
[----:B------:R-:W-:-:S04]  /*16370*/  NOP ;  /* 0x0000000000007918 */ /* 0x000fc80000000000 */
[----:B------:R-:W-:Y:S04]  /*16380*/  STL.64 [R1+0x180], R4 ;  /* 0x0001800401007387 */ /* 0x000fe80000100a00 */
[----:B------:R0:W-:Y:S02]  /*16390*/  STL.64 [R1+0x188], R6 ;  /* 0x0001880601007387 */ /* 0x0001e40000100a00 */
[----:B0-----:R-:W-:Y:S02]  /*163a0*/  IMAD.MOV.U32 R7, RZ, RZ, R24 ;  /* 0x000000ffff077224 */ /* 0x001fe400078e0018 */
[----:B------:R-:W-:Y:S01]  /*163b0*/  IMAD.MOV.U32 R6, RZ, RZ, R25 ;  /* 0x000000ffff067224 */ /* 0x000fe200078e0019 */
[----:B------:R-:W2:Y:S04]  /*163c0*/  LDL.LU R24, [R1+0x140] ;  /* 0x0001400001187983 */ /* 0x000ea80000300800 */
[----:B------:R-:W2:Y:S04]  /*163d0*/  LDL.LU R25, [R1+0x144] ;  /* 0x0001440001197983 */ /* 0x000ea80000300800 */
[----:B------:R-:W2:Y:S01]  /*163e0*/  LDL.LU R26, [R1+0x148] ;  /* 0x00014800011a7983 */ /* 0x000ea20000300800 */
[----:B------:R-:W-:-:S02]  /*163f0*/  IMAD.MOV.U32 R28, RZ, RZ, R27 ;  /* 0x000000ffff1c7224 */ /* 0x000fc400078e001b */
[----:B------:R-:W-:Y:S02]  /*16400*/  IMAD.MOV.U32 R27, RZ, RZ, R0 ;  /* 0x000000ffff1b7224 */ /* 0x000fe400078e0000 */
[----:B------:R-:W3:Y:S04]  /*16410*/  LDL.LU R0, [R1+0x10f0] ;  /* 0x0010f00001007983 */ /* 0x000ee80000300800 */
[----:B--2---:R-:W-:Y:S04]  /*16420*/  STL.64 [R1+0xfd8], R26 ;  /* 0x000fd81a01007387 */ /* 0x004fe80000100a00 */
[----:B------:R4:W-:Y:S02]  /*16430*/  STL.64 [R1+0xfd0], R24 ;  /* 0x000fd01801007387 */ /* 0x0009e40000100a00 */
[----:B----4-:R-:W-:-:S02]  /*16440*/  IMAD.MOV.U32 R24, RZ, RZ, R23 ;  /* 0x000000ffff187224 */ /* 0x010fc400078e0017 */
[----:B------:R-:W-:-:S07]  /*16450*/  IMAD.MOV.U32 R25, RZ, RZ, R22 ;  /* 0x000000ffff197224 */ /* 0x000fce00078e0016 */
[----:B------:R-:W-:-:S15]  /*16460*/  HMMA.16816.F32 R16, R12, R24, R16 ;  /* 0x000000180c10723c */ /* 0x000fde0000001810 */
[----:B------:R-:W-:-:S04]  /*16470*/  NOP ;  /* 0x0000000000007918 */ /* 0x000fc80000000000 */
[----:B------:R-:W-:Y:S04]  /*16480*/  STL.64 [R1+0x2e0], R16 ;  /* 0x0002e01001007387 */ /* 0x000fe80000100a00 */
[----:B------:R0:W-:Y:S01]  /*16490*/  STL [R1+0x2e8], R18 ;  /* 0x0002e81201007387 */ /* 0x0001e20000100800 */
[----:B------:R-:W-:-:S03]  /*164a0*/  IMAD.MOV.U32 R29, RZ, RZ, R19 ;  /* 0x000000ffff1d7224 */ /* 0x000fc600078e0013 */
[----:B0-----:R-:W2:Y:S04]  /*164b0*/  LDL.LU.64 R18, [R1+0x10e8] ;  /* 0x0010e80001127983 */ /* 0x001ea80000300a00 */
[----:B------:R-:W2:Y:S04]  /*164c0*/  LDL.LU.64 R16, [R1+0x10e0] ;  /* 0x0010e00001107983 */ /* 0x000ea80000300a00 */
[----:B------:R0:W-:Y:S04]  /*164d0*/  STL.64 [R1+0x1090], R24 ;  /* 0x0010901801007387 */ /* 0x0001e80000100a00 */
[----:B0-----:R-:W4:Y:S04]  /*164e0*/  LDL.LU R24, [R1+0x2a0] ;  /* 0x0002a00001187983 */ /* 0x001f280000300800 */
[----:B------:R-:W4:Y:S04]  /*164f0*/  LDL.LU R25, [R1+0x2a4] ;  /* 0x0002a40001197983 */ /* 0x000f280000300800 */
[----:B------:R-:W4:Y:S01]  /*16500*/  LDL.LU R26, [R1+0x2a8] ;  /* 0x0002a800011a7983 */ /* 0x000f220000300800 */
[----:B---3--:R-:W-:-:S02]  /*16510*/  IMAD.MOV.U32 R27, RZ, RZ, R0 ;  /* 0x000000ffff1b7224 */ /* 0x008fc400078e0000 */
[----:B------:R-:W-:Y:S02]  /*16520*/  IMAD.MOV.U32 R4, RZ, RZ, R21 ;  /* 0x000000ffff047224 */ /* 0x000fe400078e0015 */
[----:B------:R-:W-:-:S03]  /*16530*/  IMAD.MOV.U32 R5, RZ, RZ, R20 ;  /* 0x000000ffff057224 */ /* 0x000fc600078e0014 */
[----:B----4-:R-:W-:-:S15]  /*16540*/  HMMA.16816.F32 R12, R12, R8, R24 ;  /* 0x000000080c0c723c */ /* 0x010fde0000001818 */
[----:B------:R-:W-:-:S04]  /*16550*/  NOP ;  /* 0x0000000000007918 */ /* 0x000fc80000000000 */
[----:B------:R0:W-:Y:S04]  /*16560*/  STL [R1+0x284], R13 ;  /* 0x0002840d01007387 */ /* 0x0001e80000100800 */
[----:B------:R1:W-:Y:S04]  /*16570*/  STL.64 [R1+0x288], R14 ;  /* 0x0002880e01007387 */ /* 0x0003e80000100a00 */
[----:B------:R-:W-:Y:S01]  /*16580*/  STL.64 [R1+0x1088], R10 ;  /* 0x0010880a01007387 */ /* 0x000fe20000100a00 */
[----:B------:R-:W-:-:S03]  /*16590*/  IMAD.MOV.U32 R0, RZ, RZ, R12 ;  /* 0x000000ffff007224 */ /* 0x000fc600078e000c */
[----:B------:R3:W-:Y:S04]  /*165a0*/  STL.64 [R1+0x1080], R8 ;  /* 0x0010800801007387 */ /* 0x0007e80000100a00 */
[----:B------:R-:W4:Y:S04]  /*165b0*/  LDL.LU R12, [R1+0x110] ;  /* 0x00011000010c7983 */ /* 0x000f280000300800 */
[----:B0-----:R-:W4:Y:S04]  /*165c0*/  LDL.LU R13, [R1+0x114] ;  /* 0x00011400010d7983 */ /* 0x001f280000300800 */
[----:B-1----:R-:W2:Y:S04]  /*165d0*/  LDL.LU R14, [R1+0x118] ;  /* 0x00011800010e7983 */ /* 0x002ea80000300800 */
[----:B------:R-:W2:Y:S04]  /*165e0*/  LDL.LU R15, [R1+0x11c] ;  /* 0x00011c00010f7983 */ /* 0x000ea80000300800 */
[----:B------:R-:W-:Y:S04]  /*165f0*/  STL.64 [R1+0x10d8], R4 ;  /* 0x0010d80401007387 */ /* 0x000fe80000100a00 */
[----:B---3--:R-:W3:Y:S04]  /*16600*/  LDL.LU.64 R8, [R1+0xa0] ;  /* 0x0000a00001087983 */ /* 0x008ee80000300a00 */
[----:B---3--:R0:W-:Y:S04]  /*16610*/  STL.64 [R1+0x1098], R8 ;  /* 0x0010980801007387 */ /* 0x0081e80000100a00 */
[----:B0-----:R-:W3:Y:S04]  /*16620*/  LDL.LU.64 R8, [R1+0xb0] ;  /* 0x0000b00001087983 */ /* 0x001ee80000300a00 */
[----:B---3--:R0:W-:Y:S04]  /*16630*/  STL.64 [R1+0x10b0], R8 ;  /* 0x0010b00801007387 */ /* 0x0081e80000100a00 */
[----:B0-----:R-:W3:Y:S04]  /*16640*/  LDL.LU R8, [R1+0x240] ;  /* 0x0002400001087983 */ /* 0x001ee80000300800 */
[----:B------:R-:W3:Y:S04]  /*16650*/  LDL.LU R9, [R1+0x244] ;  /* 0x0002440001097983 */ /* 0x000ee80000300800 */
[----:B------:R-:W2:Y:S04]  /*16660*/  LDL.LU R10, [R1+0x248] ;  /* 0x00024800010a7983 */ /* 0x000ea80000300800 */
[----:B------:R-:W2:Y:S04]  /*16670*/  LDL.LU R11, [R1+0x24c] ;  /* 0x00024c00010b7983 */ /* 0x000ea80000300800 */
[----:B------:R-:W3:Y:S04]  /*16680*/  LDL.LU R20, [R1+0x270] ;  /* 0x0002700001147983 */ /* 0x000ee80000300800 */
[----:B------:R-:W4:Y:S04]  /*16690*/  LDL.LU R21, [R1+0x274] ;  /* 0x0002740001157983 */ /* 0x000f280000300800 */
[----:B------:R-:W4:Y:S04]  /*166a0*/  LDL.LU R22, [R1+0x278] ;  /* 0x0002780001167983 */ /* 0x000f280000300800 */
[----:B------:R-:W4:Y:S04]  /*166b0*/  LDL.LU R23, [R1+0x27c] ;  /* 0x00027c0001177983 */ /* 0x000f280000300800 */
[----:B------:R-:W4:Y:S04]  /*166c0*/  LDL.LU.64 R4, [R1+0xf0] ;  /* 0x0000f00001047983 */ /* 0x000f280000300a00 */
[----:B--2---:R-:W-:Y:S04]  /*166d0*/  STL.64 [R1+0x10d0], R10 ;  /* 0x0010d00a01007387 */ /* 0x004fe80000100a00 */
[----:B---3--:R0:W-:Y:S04]  /*166e0*/  STL.64 [R1+0x10c8], R8 ;  /* 0x0010c80801007387 */ /* 0x0081e80000100a00 */
        /* <DEDUP_REMOVED lines=8> */
[----:B--2---:R-:W-:Y:S04]  /*16770*/  STL.64 [R1+0x10a8], R26 ;  /* 0x0010a81a01007387 */ /* 0x004fe80000100a00 */
[----:B---3--:R0:W-:Y:S04]  /*16780*/  STL.64 [R1+0x10a0], R24 ;  /* 0x0010a01801007387 */ /* 0x0081e80000100a00 */
[----:B0-----:R-:W2:Y:S04]  /*16790*/  LDL.LU R24, [R1+0x230] ;  /* 0x0002300001187983 */ /* 0x001ea80000300800 */
[----:B------:R-:W2:Y:S04]  /*167a0*/  LDL.LU R25, [R1+0x234] ;  /* 0x0002340001197983 */ /* 0x000ea80000300800 */
[----:B------:R-:W2:Y:S04]  /*167b0*/  LDL.LU R26, [R1+0x238] ;  /* 0x00023800011a7983 */ /* 0x000ea80000300800 */
[----:B------:R-:W2:Y:S04]  /*167c0*/  LDL.LU R27, [R1+0x23c] ;  /* 0x00023c00011b7983 */ /* 0x000ea80000300800 */
[----:B------:R-:W-:Y:S04]  /*167d0*/  STL.64 [R1+0xfb8], R14 ;  /* 0x000fb80e01007387 */ /* 0x000fe80000100a00 */
[----:B----4-:R0:W-:Y:S04]  /*167e0*/  STL.64 [R1+0xfb0], R12 ;  /* 0x000fb00c01007387 */ /* 0x0101e80000100a00 */
[----:B0-----:R-:W3:Y:S04]  /*167f0*/  LDL.LU R12, [R1+0x130] ;  /* 0x00013000010c7983 */ /* 0x001ee80000300800 */
[----:B------:R-:W3:Y:S04]  /*16800*/  LDL.LU R13, [R1+0x134] ;  /* 0x00013400010d7983 */ /* 0x000ee80000300800 */
[----:B------:R-:W4:Y:S04]  /*16810*/  LDL.LU R14, [R1+0x138] ;  /* 0x00013800010e7983 */ /* 0x000f280000300800 */
[----:B------:R-:W4:Y:S01]  /*16820*/  LDL.LU R15, [R1+0x13c] ;  /* 0x00013c00010f7983 */ /* 0x000f220000300800 */
[----:B------:R-:W-:Y:S03]  /*16830*/  HMMA.16816.F32 R20, R16, R4, R20 ;  /* 0x000000041014723c */ /* 0x000fe60000001814 */
[----:B----4-:R-:W-:Y:S04]  /*16840*/  STL.64 [R1+0xfe8], R14 ;  /* 0x000fe80e01007387 */ /* 0x010fe80000100a00 */
[----:B---3--:R0:W-:Y:S04]  /*16850*/  STL.64 [R1+0xfe0], R12 ;  /* 0x000fe00c01007387 */ /* 0x0081e80000100a00 */
[----:B0-----:R-:W3:Y:S04]  /*16860*/  LDL.LU R12, [R1+0x150] ;  /* 0x00015000010c7983 */ /* 0x001ee80000300800 */
[----:B------:R-:W3:Y:S04]  /*16870*/  LDL.LU R13, [R1+0x154] ;  /* 0x00015400010d7983 */ /* 0x000ee80000300800 */
[----:B------:R-:W4:Y:S04]  /*16880*/  LDL.LU R14, [R1+0x158] ;  /* 0x00015800010e7983 */ /* 0x000f280000300800 */
[----:B------:R-:W4:Y:S04]  /*16890*/  LDL.LU R15, [R1+0x15c] ;  /* 0x00015c00010f7983 */ /* 0x000f280000300800 */
[----:B----4-:R-:W-:Y:S04]  /*168a0*/  STL.64 [R1+0xff8], R14 ;  /* 0x000ff80e01007387 */ /* 0x010fe80000100a00 */
[----:B---3--:R-:W-:Y:S04]  /*168b0*/  STL.64 [R1+0xff0], R12 ;  /* 0x000ff00c01007387 */ /* 0x008fe80000100a00 */
[----:B------:R0:W-:Y:S04]  /*168c0*/  STL.64 [R1+0x340], R20 ;  /* 0x0003401401007387 */ /* 0x0001e80000100a00 */
[----:B------:R-:W-:Y:S01]  /*168d0*/  STL.64 [R1+0x348], R22 ;  /* 0x0003481601007387 */ /* 0x000fe20000100a00 */
[----:B0-----:R-:W-:-:S02]  /*168e0*/  IMAD.MOV.U32 R21, RZ, RZ, R4 ;  /* 0x000000ffff157224 */ /* 0x001fc400078e0004 */
[----:B------:R-:W-:Y:S02]  /*168f0*/  IMAD.MOV.U32 R20, RZ, RZ, R5 ;  /* 0x000000ffff147224 */ /* 0x000fe400078e0005 */
[----:B------:R-:W3:Y:S01]  /*16900*/  LDL.LU.64 R4, [R1+0x10d8] ;  /* 0x0010d80001047983 */ /* 0x000ee20000300a00 */
[----:B------:R-:W-:Y:S02]  /*16910*/  IMAD.MOV.U32 R12, RZ, RZ, R7 ;  /* 0x000000ffff0c7224 */ /* 0x000fe400078e0007 */
[----:B------:R-:W-:Y:S02]  /*16920*/  IMAD.MOV.U32 R13, RZ, RZ, R6 ;  /* 0x000000ffff0d7224 */ /* 0x000fe400078e0006 */
[----:B---3--:R-:W-:Y:S01]  /*16930*/  HMMA.16816.F32 R4, R16, R4, R8 ;  /* 0x000000041004723c */ /* 0x008fe20000001808 */
[----:B------:R-:W3:Y:S04]  /*16940*/  LDL.LU.64 R10, [R1+0x10d0] ;  /* 0x0010d000010a7983 */ /* 0x000ee80000300a00 */
[----:B------:R-:W3:-:S14]  /*16950*/  LDL.LU.64 R8, [R1+0x10c8] ;  /* 0x0010c80001087983 */ /* 0x000edc0000300a00 */
[----:B------:R-:W-:Y:S04]  /*16960*/  STL.64 [R1+0x330], R4 ;  /* 0x0003300401007387 */ /* 0x000fe80000100a00 */
[----:B------:R0:W-:Y:S04]  /*16970*/  STL.64 [R1+0x338], R6 ;  /* 0x0003380601007387 */ /* 0x0001e80000100a00 */
[----:B0-----:R-:W4:Y:S04]  /*16980*/  LDL.LU.64 R6, [R1+0x10c0] ;  /* 0x0010c00001067983 */ /* 0x001f280000300a00 */
[----:B------:R-:W3:Y:S02]  /*16990*/  LDL.LU.64 R4, [R1+0x10b8] ;  /* 0x0010b80001047983 */ /* 0x000ee40000300a00 */
[----:B---3--:R-:W-:-:S15]  /*169a0*/  HMMA.16816.F32 R8, R16, R4, R8 ;  /* 0x000000041008723c */ /* 0x008fde0000001808 */
[----:B------:R-:W-:-:S04]  /*169b0*/  NOP ;  /* 0x0000000000007918 */ /* 0x000fc80000000000 */
[----:B------:R0:W-:Y:S04]  /*169c0*/  STL.64 [R1+0x320], R8 ;  /* 0x0003200801007387 */ /* 0x0001e80000100a00 */
[----:B------:R-:W-:Y:S04]  /*169d0*/  STL.64 [R1+0x328], R10 ;  /* 0x0003280a01007387 */ /* 0x000fe80000100a00 */
[----:B0-----:R-:W2:Y:S04]  /*169e0*/  LDL.LU.64 R8, [R1+0x10b0] ;  /* 0x0010b00001087983 */ /* 0x001ea80000300a00 */
[----:B----4-:R-:W-:Y:S04]  /*169f0*/  STL.64 [R1+0x1048], R6 ;  /* 0x0010480601007387 */ /* 0x010fe80000100a00 */
[----:B------:R0:W-:Y:S04]  /*16a00*/  STL.64 [R1+0x1040], R4 ;  /* 0x0010400401007387 */ /* 0x0001e80000100a00 */
[----:B0-----:R-:W3:Y:S04]  /*16a10*/  LDL.LU R4, [R1+0x210] ;  /* 0x0002100001047983 */ /* 0x001ee80000300800 */
[----:B------:R-:W3:Y:S04]  /*16a20*/  LDL.LU R5, [R1+0x214] ;  /* 0x0002140001057983 */ /* 0x000ee80000300800 */
[----:B------:R-:W3:Y:S04]  /*16a30*/  LDL.LU R6, [R1+0x218] ;  /* 0x0002180001067983 */ /* 0x000ee80000300800 */
[----:B------:R-:W3:Y:S01]  /*16a40*/  LDL.LU R7, [R1+0x21c] ;  /* 0x00021c0001077983 */ /* 0x000ee20000300800 */
        /* <DEDUP_REMOVED lines=8> */
[----:B------:R-:W3:Y:S02]  /*16ad0*/  LDL.LU.64 R8, [R1+0x1098] ;  /* 0x0010980001087983 */ /* 0x000ee40000300a00 */
[C---:B---3--:R-:W-:Y:S08]  /*16ae0*/  HMMA.16816.F32 R4, R16.reuse, R8, R4 ;  /* 0x000000081004723c */ /* 0x048ff00000001804 */
[----:B--2---:R-:W-:Y:S11]  /*16af0*/  HMMA.16816.F32 R24, R16, R12, R24 ;  /* 0x0000000c1018723c */ /* 0x004ff60000001818 */
[----:B------:R0:W-:Y:S04]  /*16b00*/  STL.64 [R1+0x300], R4 ;  /* 0x0003000401007387 */ /* 0x0001e80000100a00 */
[----:B------:R-:W-:Y:S01]  /*16b10*/  STL.64 [R1+0x308], R6 ;  /* 0x0003080601007387 */ /* 0x000fe20000100a00 */
[----:B0-----:R-:W-:-:S02]  /*16b20*/  IMAD.MOV.U32 R5, RZ, RZ, R8 ;  /* 0x000000ffff057224 */ /* 0x001fc400078e0008 */
[----:B------:R-:W-:Y:S01]  /*16b30*/  IMAD.MOV.U32 R4, RZ, RZ, R9 ;  /* 0x000000ffff047224 */ /* 0x000fe200078e0009 */
[----:B------:R-:W2:Y:S04]  /*16b40*/  LDL.LU R8, [R1+0x1e0] ;  /* 0x0001e00001087983 */ /* 0x000ea80000300800 */
[----:B------:R-:W2:Y:S04]  /*16b50*/  LDL.LU R9, [R1+0x1e4] ;  /* 0x0001e40001097983 */ /* 0x000ea80000300800 */
[----:B------:R-:W2:Y:S04]  /*16b60*/  LDL.LU R10, [R1+0x1e8] ;  /* 0x0001e800010a7983 */ /* 0x000ea80000300800 */
[----:B------:R-:W2:Y:S04]  /*16b70*/  LDL.LU R11, [R1+0x1ec] ;  /* 0x0001ec00010b7983 */ /* 0x000ea80000300800 */
[----:B------:R0:W-:Y:S04]  /*16b80*/  STL.64 [R1+0x2f0], R24 ;  /* 0x0002f01801007387 */ /* 0x0001e80000100a00 */
[----:B------:R-:W-:Y:S04]  /*16b90*/  STL.64 [R1+0x2f8], R26 ;  /* 0x0002f81a01007387 */ /* 0x000fe80000100a00 */
[----:B0-----:R-:W2:Y:S04]  /*16ba0*/  LDL.LU.64 R24, [R1+0x1090] ;  /* 0x0010900001187983 */ /* 0x001ea80000300a00 */
[----:B------:R0:W-:Y:S02]  /*16bb0*/  STL.64 [R1+0x1008], R12 ;  /* 0x0010080c01007387 */ /* 0x0001e40000100a00 */
[----:B0-----:R-:W-:-:S02]  /*16bc0*/  IMAD.MOV.U32 R13, RZ, RZ, R4 ;  /* 0x000000ffff0d7224 */ /* 0x001fc400078e0004 */
[----:B------:R-:W-:Y:S01]  /*16bd0*/  IMAD.MOV.U32 R12, RZ, RZ, R5 ;  /* 0x000000ffff0c7224 */ /* 0x000fe200078e0005 */
[----:B------:R-:W3:Y:S04]  /*16be0*/  LDL.LU R4, [R1+0x1b0] ;  /* 0x0001b00001047983 */ /* 0x000ee80000300800 */
[----:B------:R-:W3:Y:S04]  /*16bf0*/  LDL.LU R5, [R1+0x1b4] ;  /* 0x0001b40001057983 */ /* 0x000ee80000300800 */
[----:B------:R-:W4:Y:S04]  /*16c00*/  LDL.LU R6, [R1+0x1b8] ;  /* 0x0001b80001067983 */ /* 0x000f280000300800 */
[----:B------:R-:W4:Y:S04]  /*16c10*/  LDL.LU R7, [R1+0x1bc] ;  /* 0x0001bc0001077983 */ /* 0x000f280000300800 */
[----:B----4-:R-:W-:Y:S04]  /*16c20*/  STL.64 [R1+0x1058], R6 ;  /* 0x0010580601007387 */ /* 0x010fe80000100a00 */
[----:B---3--:R0:W-:Y:S02]  /*16c30*/  STL.64 [R1+0x1050], R4 ;  /* 0x0010500401007387 */ /* 0x0081e40000100a00 */
[----:B0-----:R-:W-:-:S02]  /*16c40*/  IMAD.MOV.U32 R5, RZ, RZ, R20 ;  /* 0x000000ffff057224 */ /* 0x001fc400078e0014 */
[----:B------:R-:W-:Y:S01]  /*16c50*/  IMAD.MOV.U32 R4, RZ, RZ, R21 ;  /* 0x000000ffff047224 */ /* 0x000fe200078e0015 */
        /* <DEDUP_REMOVED lines=8> */
[----:B0-----:R-:W4:Y:S04]  /*16ce0*/  LDL.LU R12, [R1+0x1a0] ;  /* 0x0001a000010c7983 */ /* 0x001f280000300800 */
[----:B------:R-:W4:Y:S04]  /*16cf0*/  LDL.LU R13, [R1+0x1a4] ;  /* 0x0001a400010d7983 */ /* 0x000f280000300800 */
[----:B------:R-:W3:Y:S04]  /*16d00*/  LDL.LU R14, [R1+0x1a8] ;  /* 0x0001a800010e7983 */ /* 0x000ee80000300800 */
[----:B------:R-:W3:Y:S01]  /*16d10*/  LDL.LU R15, [R1+0x1ac] ;  /* 0x0001ac00010f7983 */ /* 0x000ee20000300800 */
[C---:B--2---:R-:W-:Y:S03]  /*16d20*/  HMMA.16816.F32 R8, R16.reuse, R24, R8 ;  /* 0x000000181008723c */ /* 0x044fe60000001808 */
[----:B---3--:R-:W-:Y:S04]  /*16d30*/  STL.64 [R1+0x1068], R14 ;  /* 0x0010680e01007387 */ /* 0x008fe80000100a00 */
[----:B----4-:R0:W-:Y:S04]  /*16d40*/  STL.64 [R1+0x1060], R12 ;  /* 0x0010600c01007387 */ /* 0x0101e80000100a00 */
[----:B0-----:R-:W2:Y:S04]  /*16d50*/  LDL.LU R12, [R1+0x1c0] ;  /* 0x0001c000010c7983 */ /* 0x001ea80000300800 */
[----:B------:R-:W2:Y:S04]  /*16d60*/  LDL.LU R13, [R1+0x1c4] ;  /* 0x0001c400010d7983 */ /* 0x000ea80000300800 */
[----:B------:R-:W2:Y:S04]  /*16d70*/  LDL.LU R14, [R1+0x1c8] ;  /* 0x0001c800010e7983 */ /* 0x000ea80000300800 */
[----:B------:R-:W2:Y:S04]  /*16d80*/  LDL.LU R15, [R1+0x1cc] ;  /* 0x0001cc00010f7983 */ /* 0x000ea80000300800 */
[----:B------:R-:W-:Y:S04]  /*16d90*/  STL.64 [R1+0x2d0], R8 ;  /* 0x0002d00801007387 */ /* 0x000fe80000100a00 */
[----:B------:R0:W-:Y:S04]  /*16da0*/  STL.64 [R1+0x2d8], R10 ;  /* 0x0002d80a01007387 */ /* 0x0001e80000100a00 */
[----:B0-----:R-:W3:Y:S04]  /*16db0*/  LDL.LU.64 R10, [R1+0x1088] ;  /* 0x00108800010a7983 */ /* 0x001ee80000300a00 */
[----:B------:R-:W4:Y:S04]  /*16dc0*/  LDL.LU.64 R8, [R1+0x1080] ;  /* 0x0010800001087983 */ /* 0x000f280000300a00 */
        /* <DEDUP_REMOVED lines=18> */
[----:B------:R-:W4:Y:S04]  /*16ef0*/  LDL.LU.64 R22, [R1+0x1078] ;  /* 0x0010780001167983 */ /* 0x000f280000300a00 */
[----:B------:R-:W4:Y:S04]  /*16f00*/  LDL.LU.64 R20, [R1+0x1070] ;  /* 0x0010700001147983 */ /* 0x000f280000300a00 */
[----:B------:R0:W-:Y:S04]  /*16f10*/  STL.64 [R1+0x2c0], R16 ;  /* 0x0002c01001007387 */ /* 0x0001e80000100a00 */
[----:B------:R1:W-:Y:S04]  /*16f20*/  STL.64 [R1+0x2c8], R18 ;  /* 0x0002c81201007387 */ /* 0x0003e80000100a00 */
[----:B0-----:R-:W2:Y:S04]  /*16f30*/  LDL.LU.64 R16, [R1+0xd0] ;  /* 0x0000d00001107983 */ /* 0x001ea80000300a00 */
[----:B-1----:R-:W2:Y:S01]  /*16f40*/  LDL.64 R18, [R1+0xd8] ;  /* 0x0000d80001127983 */ /* 0x002ea20000100a00 */
[----:B----4-:R-:W-:Y:S03]  /*16f50*/  HMMA.16816.F32 R4, R20, R4, R12 ;  /* 0x000000041404723c */ /* 0x010fe6000000180c */
[----:B------:R-:W4:Y:S04]  /*16f60*/  LDL.LU.64 R14, [R1+0x1068] ;  /* 0x00106800010e7983 */ /* 0x000f280000300a00 */
[----:B------:R-:W4:-:S12]  /*16f70*/  LDL.LU.64 R12, [R1+0x1060] ;  /* 0x00106000010c7983 */ /* 0x000f180000300a00 */
[----:B------:R-:W-:Y:S04]  /*16f80*/  STL.64 [R1+0x2b0], R4 ;  /* 0x0002b00401007387 */ /* 0x000fe80000100a00 */
[----:B------:R0:W-:Y:S04]  /*16f90*/  STL.64 [R1+0x2b8], R6 ;  /* 0x0002b80601007387 */ /* 0x0001e80000100a00 */
[----:B0-----:R-:W2:Y:S04]  /*16fa0*/  LDL.LU.64 R6, [R1+0x1058] ;  /* 0x0010580001067983 */ /* 0x001ea80000300a00 */
[----:B------:R-:W2:Y:S02]  /*16fb0*/  LDL.LU.64 R4, [R1+0x1050] ;  /* 0x0010500001047983 */ /* 0x000ea40000300a00 */
[----:B--2---:R-:W-:-:S15]  /*16fc0*/  HMMA.16816.F32 R4, R20, R16, R4 ;  /* 0x000000101404723c */ /* 0x004fde0000001804 */
[----:B------:R-:W-:-:S04]  /*16fd0*/  NOP ;  /* 0x0000000000007918 */ /* 0x000fc80000000000 */
[----:B------:R-:W-:Y:S04]  /*16fe0*/  STL.64 [R1+0x2a0], R4 ;  /* 0x0002a00401007387 */ /* 0x000fe80000100a00 */
[----:B------:R0:W-:Y:S04]  /*16ff0*/  STL.64 [R1+0x2a8], R6 ;  /* 0x0002a80601007387 */ /* 0x0001e80000100a00 */
[----:B0-----:R-:W2:Y:S04]  /*17000*/  LDL.LU.64 R6, [R1+0x1048] ;  /* 0x0010480001067983 */ /* 0x001ea80000300a00 */
[----:B------:R-:W4:Y:S02]  /*17010*/  LDL.LU.64 R4, [R1+0x1040] ;  /* 0x0010400001047983 */ /* 0x000f240000300a00 */
[----:B----4-:R-:W-:-:S15]  /*17020*/  HMMA.16816.F32 R12, R20, R4, R12 ;  /* 0x00000004140c723c */ /* 0x010fde000000180c */
[----:B------:R-:W-:-:S04]  /*17030*/  NOP ;  /* 0x0000000000007918 */ /* 0x000fc80000000000 */
[----:B------:R0:W-:Y:S04]  /*17040*/  STL.64 [R1+0x290], R12 ;  /* 0x0002900c01007387 */ /* 0x0001e80000100a00 */
[----:B------:R1:W-:Y:S04]  /*17050*/  STL.64 [R1+0x298], R14 ;  /* 0x0002980e01007387 */ /* 0x0003e80000100a00 */
[----:B0-----:R-:W1:Y:S02]  /*17060*/  LDL.LU.64 R12, [R1+0x1038] ;  /* 0x00103800010c7983 */ /* 0x001e640000300a00 */
[----:B-1----:R-:W-:Y:S02]  /*17070*/  HMMA.16816.F32 R12, R20, R12, R24 ;  /* 0x0000000c140c723c */ /* 0x002fe40000001818 */
[----:B------:R-:W4:Y:S04]  /*17080*/  LDL.LU.64 R26, [R1+0x1030] ;  /* 0x00103000011a7983 */ /* 0x000f280000300a00 */
[----:B------:R-:W4:-:S13]  /*17090*/  LDL.LU.64 R24, [R1+0x1028] ;  /* 0x0010280001187983 */ /* 0x000f1a0000300a00 */
[----:B------:R0:W-:Y:S04]  /*170a0*/  STL.64 [R1+0x270], R12 ;  /* 0x0002700c01007387 */ /* 0x0001e80000100a00 */
[----:B------:R4:W-:Y:S04]  /*170b0*/  STL.64 [R1+0x278], R14 ;  /* 0x0002780e01007387 */ /* 0x0009e80000100a00 */
[----:B0-----:R-:W4:Y:S02]  /*170c0*/  LDL.LU.64 R12, [R1+0x1020] ;  /* 0x00102000010c7983 */ /* 0x001f240000300a00 */
[----:B----4-:R-:W-:Y:S02]  /*170d0*/  HMMA.16816.F32 R12, R20, R12, R24 ;  /* 0x0000000c140c723c */ /* 0x010fe40000001818 */
[----:B------:R-:W4:Y:S04]  /*170e0*/  LDL.LU.64 R26, [R1+0x1018] ;  /* 0x00101800011a7983 */ /* 0x000f280000300a00 */
[----:B------:R-:W4:-:S13]  /*170f0*/  LDL.LU.64 R24, [R1+0x1010] ;  /* 0x0010100001187983 */ /* 0x000f1a0000300a00 */
[----:B------:R0:W-:Y:S04]  /*17100*/  STL.64 [R1+0x260], R12 ;  /* 0x0002600c01007387 */ /* 0x0001e80000100a00 */
[----:B------:R4:W-:Y:S04]  /*17110*/  STL.64 [R1+0x268], R14 ;  /* 0x0002680e01007387 */ /* 0x0009e80000100a00 */
[----:B0-----:R-:W4:Y:S02]  /*17120*/  LDL.LU.64 R12, [R1+0x1008] ;  /* 0x00100800010c7983 */ /* 0x001f240000300a00 */
[----:B----4-:R-:W-:Y:S02]  /*17130*/  HMMA.16816.F32 R12, R20, R12, R24 ;  /* 0x0000000c140c723c */ /* 0x010fe40000001818 */
[----:B------:R-:W4:-:S15]  /*17140*/  LDL.LU.64 R24, [R1+0x1000] ;  /* 0x0010000001187983 */ /* 0x000f1e0000300a00 */
[----:B------:R-:W-:Y:S02]  /*17150*/  NOP ;  /* 0x0000000000007918 */ /* 0x000fe40000000000 */
[----:B------:R-:W-:Y:S04]  /*17160*/  STL.64 [R1+0x250], R12 ;  /* 0x0002500c01007387 */ /* 0x000fe80000100a00 */
[----:B------:R0:W-:Y:S04]  /*17170*/  STL.64 [R1+0x258], R14 ;  /* 0x0002580e01007387 */ /* 0x0001e80000100a00 */
[----:B0-----:R-:W4:Y:S04]  /*17180*/  LDL.LU.64 R14, [R1+0xff8] ;  /* 0x000ff800010e7983 */ /* 0x001f280000300a00 */
[----:B------:R-:W4:Y:S02]  /*17190*/  LDL.LU.64 R12, [R1+0xff0] ;  /* 0x000ff000010c7983 */ /* 0x000f240000300a00 */
[----:B----4-:R-:W-:Y:S02]  /*171a0*/  HMMA.16816.F32 R24, R20, R24, R12 ;  /* 0x000000181418723c */ /* 0x010fe4000000180c */
[----:B------:R-:W4:Y:S04]  /*171b0*/  LDL.LU.64 R14, [R1+0xfe8] ;  /* 0x000fe800010e7983 */ /* 0x000f280000300a00 */
[----:B------:R-:W4:-:S13]  /*171c0*/  LDL.LU.64 R12, [R1+0xfe0] ;  /* 0x000fe000010c7983 */ /* 0x000f1a0000300a00 */
[----:B------:R-:W-:Y:S04]  /*171d0*/  STL.64 [R1+0x240], R24 ;  /* 0x0002401801007387 */ /* 0x000fe80000100a00 */
[----:B------:R0:W-:Y:S04]  /*171e0*/  STL.64 [R1+0x248], R26 ;  /* 0x0002481a01007387 */ /* 0x0001e80000100a00 */
[----:B0-----:R-:W2:Y:S04]  /*171f0*/  LDL.LU.64 R26, [R1+0xfd8] ;  /* 0x000fd800011a7983 */ /* 0x001ea80000300a00 */
[----:B------:R-:W2:Y:S02]  /*17200*/  LDL.LU.64 R24, [R1+0xfd0] ;  /* 0x000fd00001187983 */ /* 0x000ea40000300a00 */
[----:B--2---:R-:W-:Y:S02]  /*17210*/  HMMA.16816.F32 R20, R20, R8, R24 ;  /* 0x000000081414723c */ /* 0x004fe40000001818 */
[----:B------:R-:W4:Y:S04]  /*17220*/  LDL.LU.64 R26, [R1+0xfc8] ;  /* 0x000fc800011a7983 */ /* 0x000f280000300a00 */
[----:B------:R-:W4:Y:S04]  /*17230*/  LDL.LU.64 R24, [R1+0xfc0] ;  /* 0x000fc00001187983 */ /* 0x000f280000300a00 */
[----:B---3--:R0:W-:Y:S04]  /*17240*/  STL.64 [R1+0xf68], R10 ;  /* 0x000f680a01007387 */ /* 0x0081e80000100a00 */
[----:B------:R-:W2:Y:S05]  /*17250*/  LDL.LU R8, [R1+0x120] ;  /* 0x0001200001087983 */ /* 0x000eaa0000300800 */
[----:B------:R-:W-:Y:S04]  /*17260*/  STL.64 [R1+0x230], R20 ;  /* 0x0002301401007387 */ /* 0x000fe80000100a00 */
[----:B------:R1:W-:Y:S04]  /*17270*/  STL.64 [R1+0x238], R22 ;  /* 0x0002381601007387 */ /* 0x0003e80000100a00 */
[----:B------:R-:W2:Y:S04]  /*17280*/  LDL.LU R9, [R1+0x124] ;  /* 0x0001240001097983 */ /* 0x000ea80000300800 */
[----:B0-----:R-:W2:Y:S04]  /*17290*/  LDL.LU R10, [R1+0x128] ;  /* 0x00012800010a7983 */ /* 0x001ea80000300800 */
[----:B------:R-:W2:Y:S04]  /*172a0*/  LDL.LU R11, [R1+0x12c] ;  /* 0x00012c00010b7983 */ /* 0x000ea80000300800 */
[----:B-1----:R-:W3:Y:S04]  /*172b0*/  LDL R22, [R1+0xa8] ;  /* 0x0000a80001167983 */ /* 0x002ee80000100800 */
[----:B------:R-:W3:Y:S04]  /*172c0*/  LDL R23, [R1+0xac] ;  /* 0x0000ac0001177983 */ /* 0x000ee80000100800 */
[----:B---3--:R0:W-:Y:S04]  /*172d0*/  STL.64 [R1+0xf98], R22 ;  /* 0x000f981601007387 */ /* 0x0081e80000100a00 */
[----:B0-----:R-:W4:Y:S02]  /*172e0*/  LDL.64 R22, [R1+0xf8] ;  /* 0x0000f80001167983 */ /* 0x001f240000100a00 */
[----:B----4-:R-:W-:-:S15]  /*172f0*/  HMMA.16816.F32 R12, R24, R22, R12 ;  /* 0x00000016180c723c */ /* 0x010fde000000180c */
[----:B------:R-:W-:-:S04]  /*17300*/  NOP ;  /* 0x0000000000007918 */ /* 0x000fc80000000000 */
[----:B------:R-:W-:Y:S04]  /*17310*/  STL.64 [R1+0x220], R12 ;  /* 0x0002200c01007387 */ /* 0x000fe80000100a00 */
[----:B------:R0:W-:Y:S04]  /*17320*/  STL.64 [R1+0x228], R14 ;  /* 0x0002280e01007387 */ /* 0x0001e80000100a00 */
[----:B0-----:R-:W3:Y:S04]  /*17330*/  LDL.LU.64 R14, [R1+0xfb8] ;  /* 0x000fb800010e7983 */ /* 0x001ee80000300a00 */
[----:B------:R-:W3:Y:S01]  /*17340*/  LDL.LU.64 R12, [R1+0xfb0] ;  /* 0x000fb000010c7983 */ /* 0x000ee20000300a00 */
[----:B------:R-:W-:-:S02]  /*17350*/  IMAD.MOV.U32 R5, RZ, RZ, R22 ;  /* 0x000000ffff057224 */ /* 0x000fc400078e0016 */
[----:B------:R-:W-:Y:S02]  /*17360*/  IMAD.MOV.U32 R4, RZ, RZ, R23 ;  /* 0x000000ffff047224 */ /* 0x000fe400078e0017 */
[----:B--2---:R-:W-:Y:S01]  /*17370*/  HMMA.16816.F32 R20, R24, R18, R8 ;  /* 0x000000121814723c */ /* 0x004fe20000001808 */
[----:B------:R-:W-:Y:S02]  /*17380*/  IMAD.MOV.U32 R9, RZ, RZ, R18 ;  /* 0x000000ffff097224 */ /* 0x000fe400078e0012 */
[----:B------:R-:W-:-:S15]  /*17390*/  IMAD.MOV.U32 R8, RZ, RZ, R19 ;  /* 0x000000ffff087224 */ /* 0x000fde00078e0013 */
[----:B------:R-:W-:Y:S01]  /*173a0*/  NOP ;  /* 0x0000000000007918 */ /* 0x000fe20000000000 */
[----:B------:R-:W-:Y:S04]  /*173b0*/  STL.64 [R1+0x210], R20 ;  /* 0x0002101401007387 */ /* 0x000fe80000100a00 */
[----:B------:R0:W-:Y:S04]  /*173c0*/  STL.64 [R1+0x218], R22 ;  /* 0x0002181601007387 */ /* 0x0001e80000100a00 */
[----:B0-----:R-:W2:Y:S04]  /*173d0*/  LDL.64 R22, [R1+0xb8] ;  /* 0x0000b80001167983 */ /* 0x001ea80000100a00 */
[----:B------:R0:W-:Y:S01]  /*173e0*/  STL.64 [R1+0xf18], R6 ;  /* 0x000f180601007387 */ /* 0x0001e20000100a00 */
[----:B---3--:R-:W-:Y:S01]  /*173f0*/  HMMA.16816.F32 R12, R24, R6, R12 ;  /* 0x00000006180c723c */ /* 0x008fe2000000180c */
[----:B0-----:R-:W-:-:S02]  /*17400*/  IMAD.MOV.U32 R6, RZ, RZ, R9 ;  /* 0x000000ffff067224 */ /* 0x001fc400078e0009 */
[----:B------:R-:W-:-:S15]  /*17410*/  IMAD.MOV.U32 R7, RZ, RZ, R8 ;  /* 0x000000ffff077224 */ /* 0x000fde00078e0008 */
[----:B------:R-:W-:Y:S01]  /*17420*/  NOP ;  /* 0x0000000000007918 */ /* 0x000fe20000000000 */
[----:B------:R0:W-:Y:S04]  /*17430*/  STL.64 [R1+0x200], R12 ;  /* 0x0002000c01007387 */ /* 0x0001e80000100a00 */
[----:B------:R1:W-:Y:S04]  /*17440*/  STL.64 [R1+0x208], R14 ;  /* 0x0002080e01007387 */ /* 0x0003e80000100a00 */
[----:B------:R-:W-:Y:S04]  /*17450*/  STL.64 [R1+0xf30], R6 ;  /* 0x000f300601007387 */ /* 0x000fe80000100a00 */
[----:B------:R-:W3:Y:S04]  /*17460*/  LDL.LU R16, [R1+0x50] ;  /* 0x0000500001107983 */ /* 0x000ee80000300800 */
[----:B------:R-:W3:Y:S04]  /*17470*/  LDL.LU R17, [R1+0x54] ;  /* 0x0000540001117983 */ /* 0x000ee80000300800 */
[----:B------:R-:W4:Y:S04]  /*17480*/  LDL.LU R18, [R1+0x58] ;  /* 0x0000580001127983 */ /* 0x000f280000300800 */
[----:B------:R-:W4:Y:S04]  /*17490*/  LDL.LU R19, [R1+0x5c] ;  /* 0x00005c0001137983 */ /* 0x000f280000300800 */
[----:B0-----:R-:W2:Y:S04]  /*174a0*/  LDL.LU R12, [R1+0x60] ;  /* 0x00006000010c7983 */ /* 0x001ea80000300800 */
[----:B------:R-:W2:Y:S04]  /*174b0*/  LDL.LU R13, [R1+0x64] ;  /* 0x00006400010d7983 */ /* 0x000ea80000300800 */
[----:B-1----:R-:W2:Y:S04]  /*174c0*/  LDL.LU R14, [R1+0x68] ;  /* 0x00006800010e7983 */ /* 0x002ea80000300800 */
[----:B------:R-:W2:Y:S04]  /*174d0*/  LDL.LU R15, [R1+0x6c] ;  /* 0x00006c00010f7983 */ /* 0x000ea80000300800 */
        /* <DEDUP_REMOVED lines=12> */
[----:B------:R-:W-:-:S02]  /*175a0*/  IMAD.MOV.U32 R6, RZ, RZ, R5 ;  /* 0x000000ffff067224 */ /* 0x000fc400078e0005 */
[----:B------:R-:W-:Y:S01]  /*175b0*/  IMAD.MOV.U32 R7, RZ, RZ, R4 ;  /* 0x000000ffff077224 */ /* 0x000fe200078e0004 */
[----:B----4-:R0:W-:Y:S04]  /*175c0*/  STL.64 [R1+0xf78], R18 ;  /* 0x000f781201007387 */ /* 0x0101e80000100a00 */
[----:B---3--:R-:W-:Y:S04]  /*175d0*/  STL.64 [R1+0xf70], R16 ;  /* 0x000f701001007387 */ /* 0x008fe80000100a00 */
[----:B------:R-:W3:Y:S01]  /*175e0*/  LDL.64 R10, [R1+0x88] ;  /* 0x00008800010a7983 */ /* 0x000ee20000100a00 */
[----:B------:R-:W-:-:S03]  /*175f0*/  IMAD.MOV.U32 R9, RZ, RZ, R22 ;  /* 0x000000ffff097224 */ /* 0x000fc600078e0016 */
[----:B0-----:R-:W4:Y:S04]  /*17600*/  LDL.64 R18, [R1+0x98] ;  /* 0x0000980001127983 */ /* 0x001f280000100a00 */
[----:B------:R0:W-:Y:S04]  /*17610*/  STL.64 [R1+0xf60], R6 ;  /* 0x000f600601007387 */ /* 0x0001e80000100a00 */
[----:B------:R-:W3:Y:S04]  /*17620*/  LDL.LU R4, [R1+0x30] ;  /* 0x0000300001047983 */ /* 0x000ee80000300800 */
[----:B------:R-:W3:Y:S01]  /*17630*/  LDL.LU R5, [R1+0x34] ;  /* 0x0000340001057983 */ /* 0x000ee20000300800 */
[----:B------:R-:W-:-:S03]  /*17640*/  IMAD.MOV.U32 R8, RZ, RZ, R23 ;  /* 0x000000ffff087224 */ /* 0x000fc600078e0017 */
[----:B0-----:R-:W3:Y:S04]  /*17650*/  LDL.LU R6, [R1+0x38] ;  /* 0x0000380001067983 */ /* 0x001ee80000300800 */
[----:B------:R-:W3:Y:S01]  /*17660*/  LDL.LU R7, [R1+0x3c] ;  /* 0x00003c0001077983 */ /* 0x000ee20000300800 */
[----:B--2---:R-:W-:-:S15]  /*17670*/  HMMA.16816.F32 R12, R24, R22, R12 ;  /* 0x00000016180c723c */ /* 0x004fde000000180c */
[----:B------:R-:W-:-:S04]  /*17680*/  NOP ;  /* 0x0000000000007918 */ /* 0x000fc80000000000 */
        /* <DEDUP_REMOVED lines=9> */
[----:B0-----:R-:W4:Y:S04]  /*17720*/  LDL.LU.64 R14, [R1+0xf90] ;  /* 0x000f9000010e7983 */ /* 0x001f280000300a00 */
[----:B------:R-:W4:Y:S04]  /*17730*/  LDL.LU.64 R12, [R1+0xf88] ;  /* 0x000f8800010c7983 */ /* 0x000f280000300a00 */
[----:B------:R0:W-:Y:S02]  /*17740*/  STL.64 [R1+0xef8], R22 ;  /* 0x000ef81601007387 */ /* 0x0001e40000100a00 */
[----:B0-----:R-:W-:-:S02]  /*17750*/  IMAD.MOV.U32 R22, RZ, RZ, R9 ;  /* 0x000000ffff167224 */ /* 0x001fc400078e0009 */
[----:B------:R-:W-:-:S05]  /*17760*/  IMAD.MOV.U32 R23, RZ, RZ, R8 ;  /* 0x000000ffff177224 */ /* 0x000fca00078e0008 */
[----:B------:R0:W-:Y:S04]  /*17770*/  STL.64 [R1+0xf10], R22 ;  /* 0x000f101601007387 */ /* 0x0001e80000100a00 */
[----:B------:R-:W2:Y:S04]  /*17780*/  LDL.LU R20, [R1] ;  /* 0x0000000001147983 */ /* 0x000ea80000300800 */
[----:B------:R-:W2:Y:S01]  /*17790*/  LDL.LU R21, [R1+0x4] ;  /* 0x0000040001157983 */ /* 0x000ea20000300800 */
[----:B0-----:R-:W-:Y:S02]  /*177a0*/  IMAD.MOV.U32 R22, RZ, RZ, R2 ;  /* 0x000000ffff167224 */ /* 0x001fe400078e0002 */
        /* <DEDUP_REMOVED lines=14> */
[----:B------:R0:W-:Y:S04]  /*17890*/  STL.64 [R1+0x1d0], R12 ;  /* 0x0001d00c01007387 */ /* 0x0001e80000100a00 */
[----:B------:R-:W-:Y:S01]  /*178a0*/  STL.64 [R1+0x1d8], R14 ;  /* 0x0001d80e01007387 */ /* 0x000fe20000100a00 */
[----:B0-----:R-:W-:-:S02]  /*178b0*/  IMAD.MOV.U32 R13, RZ, RZ, R18 ;  /* 0x000000ffff0d7224 */ /* 0x001fc400078e0012 */
[----:B------:R-:W-:Y:S02]  /*178c0*/  IMAD.MOV.U32 R12, RZ, RZ, R19 ;  /* 0x000000ffff0c7224 */ /* 0x000fe400078e0013 */
[----:B------:R-:W3:Y:S04]  /*178d0*/  LDL.LU.64 R18, [R1+0xf78] ;  /* 0x000f780001127983 */ /* 0x000ee80000300a00 */
[----:B------:R-:W3:Y:S02]  /*178e0*/  LDL.LU.64 R16, [R1+0xf70] ;  /* 0x000f700001107983 */ /* 0x000ee40000300a00 */
[----:B---3--:R-:W-:-:S15]  /*178f0*/  HMMA.16816.F32 R16, R24, R10, R16 ;  /* 0x0000000a1810723c */ /* 0x008fde0000001810 */
[----:B------:R-:W-:-:S04]  /*17900*/  NOP ;  /* 0x0000000000007918 */ /* 0x000fc80000000000 */
[----:B------:R0:W-:Y:S04]  /*17910*/  STL.64 [R1+0x1c0], R16 ;  /* 0x0001c01001007387 */ /* 0x0001e80000100a00 */
[----:B------:R-:W-:Y:S01]  /*17920*/  STL.64 [R1+0x1c8], R18 ;  /* 0x0001c81201007387 */ /* 0x000fe20000100a00 */
[----:B0-----:R-:W-:Y:S02]  /*17930*/  IMAD.MOV.U32 R17, RZ, RZ, R10 ;  /* 0x000000ffff117224 */ /* 0x001fe400078e000a */
[----:B------:R-:W-:Y:S02]  /*17940*/  IMAD.MOV.U32 R16, RZ, RZ, R11 ;  /* 0x000000ffff107224 */ /* 0x000fe400078e000b */
[----:B------:R-:W3:Y:S01]  /*17950*/  LDL.LU.64 R10, [R1+0xf68] ;  /* 0x000f6800010a7983 */ /* 0x000ee20000300a00 */
[----:B------:R-:W-:-:S02]  /*17960*/  IMAD.MOV.U32 R22, RZ, RZ, R3 ;  /* 0x000000ffff167224 */ /* 0x000fc400078e0003 */
[----:B------:R-:W-:Y:S01]  /*17970*/  IMAD.MOV.U32 R23, RZ, RZ, R2 ;  /* 0x000000ffff177224 */ /* 0x000fe200078e0002 */
[----:B---3--:R-:W-:Y:S01]  /*17980*/  HMMA.16816.F32 R24, R24, R10, R4 ;  /* 0x0000000a1818723c */ /* 0x008fe20000001804 */
[----:B------:R-:W2:Y:S01]  /*17990*/  LDL.LU.64 R6, [R1+0xf60] ;  /* 0x000f600001067983 */ /* 0x000ea20000300a00 */
[----:B------:R-:W-:Y:S02]  /*179a0*/  IMAD.MOV.U32 R3, RZ, RZ, R10 ;  /* 0x000000ffff037224 */ /* 0x000fe400078e000a */
[----:B------:R-:W-:-:S15]  /*179b0*/  IMAD.MOV.U32 R2, RZ, RZ, R11 ;  /* 0x000000ffff027224 */ /* 0x000fde00078e000b */
[----:B------:R0:W-:Y:S04]  /*179c0*/  STL.64 [R1+0x1b0], R24 ;  /* 0x0001b01801007387 */ /* 0x0001e80000100a00 */
[----:B------:R1:W-:Y:S04]  /*179d0*/  STL.64 [R1+0x1b8], R26 ;  /* 0x0001b81a01007387 */ /* 0x0003e80000100a00 */
[----:B------:R-:W2:Y:S04]  /*179e0*/  LDL.LU.64 R10, [R1+0xf58] ;  /* 0x000f5800010a7983 */ /* 0x000ea80000300a00 */
[----:B------:R-:W2:Y:S04]  /*179f0*/  LDL.LU.64 R8, [R1+0xf50] ;  /* 0x000f500001087983 */ /* 0x000ea80000300a00 */
[----:B0-----:R-:W3:Y:S04]  /*17a00*/  LDL.LU R24, [R1+0x40] ;  /* 0x0000400001187983 */ /* 0x001ee80000300800 */
[----:B------:R-:W3:Y:S04]  /*17a10*/  LDL.LU R25, [R1+0x44] ;  /* 0x0000440001197983 */ /* 0x000ee80000300800 */
[----:B-1----:R-:W3:Y:S01]  /*17a20*/  LDL.LU R26, [R1+0x48] ;  /* 0x00004800011a7983 */ /* 0x002ee20000300800 */
[----:B------:R-:W-:-:S03]  /*17a30*/  IMAD.MOV.U32 R27, RZ, RZ, R28 ;  /* 0x000000ffff1b7224 */ /* 0x000fc600078e001c */
[----:B------:R-:W4:Y:S01]  /*17a40*/  LDL.LU R28, [R1+0xf48] ;  /* 0x000f4800011c7983 */ /* 0x000f220000300800 */
        /* <DEDUP_REMOVED lines=18> */
[----:B------:R-:W2:Y:S02]  /*17b70*/  LDL.LU.64 R4, [R1+0xf00] ;  /* 0x000f000001047983 */ /* 0x000ea40000300a00 */
[----:B--2---:R-:W-:Y:S02]  /*17b80*/  HMMA.16816.F32 R4, R8, R22, R4 ;  /* 0x000000160804723c */ /* 0x004fe40000001804 */
[----:B------:R-:W3:-:S15]  /*17b90*/  LDL.LU.64 R22, [R1+0xef8] ;  /* 0x000ef80001167983 */ /* 0x000ede0000300a00 */
[----:B------:R-:W-:Y:S02]  /*17ba0*/  NOP ;  /* 0x0000000000007918 */ /* 0x000fe40000000000 */
[----:B------:R-:W-:Y:S04]  /*17bb0*/  STL.64 [R1+0x160], R4 ;  /* 0x0001600401007387 */ /* 0x000fe80000100a00 */
[----:B------:R0:W-:Y:S02]  /*17bc0*/  STL.64 [R1+0x168], R6 ;  /* 0x0001680601007387 */ /* 0x0001e40000100a00 */
[----:B0-----:R-:W-:Y:S02]  /*17bd0*/  IMAD.MOV.U32 R6, RZ, RZ, R13 ;  /* 0x000000ffff067224 */ /* 0x001fe400078e000d */
[----:B------:R-:W-:Y:S02]  /*17be0*/  IMAD.MOV.U32 R7, RZ, RZ, R12 ;  /* 0x000000ffff077224 */ /* 0x000fe400078e000c */
[----:B----4-:R-:W0:Y:S04]  /*17bf0*/  LDSM.16.MT88.4 R12, [R28+0x14200] ;  /* 0x014200001c0c783b */ /* 0x010e280000004200 */
[----:B------:R-:W-:Y:S04]  /*17c00*/  STL.64 [R1+0xee8], R6 ;  /* 0x000ee80601007387 */ /* 0x000fe80000100a00 */
[----:B0-----:R-:W-:Y:S04]  /*17c10*/  STL.64 [R1+0xee0], R14 ;  /* 0x000ee00e01007387 */ /* 0x001fe80000100a00 */
[----:B------:R0:W-:Y:S04]  /*17c20*/  STL.64 [R1+0xed8], R12 ;  /* 0x000ed80c01007387 */ /* 0x0001e80000100a00 */
[----:B0-----:R-:W2:Y:S04]  /*17c30*/  LDL.LU R12, [R1+0x180] ;  /* 0x00018000010c7983 */ /* 0x001ea80000300800 */
[----:B------:R-:W2:Y:S04]  /*17c40*/  LDL.LU R13, [R1+0x184] ;  /* 0x00018400010d7983 */ /* 0x000ea80000300800 */
[----:B------:R-:W2:Y:S04]  /*17c50*/  LDL.LU R14, [R1+0x188] ;  /* 0x00018800010e7983 */ /* 0x000ea80000300800 */
[----:B------:R-:W2:Y:S01]  /*17c60*/  LDL.LU R15, [R1+0x18c] ;  /* 0x00018c00010f7983 */ /* 0x000ea20000300800 */
[----:B---3--:R-:W-:Y:S01]  /*17c70*/  HMMA.16816.F32 R4, R8, R22, R24 ;  /* 0x000000160804723c */ /* 0x008fe20000001818 */
[----:B------:R-:W-:-:S02]  /*17c80*/  IMAD.MOV.U32 R26, RZ, RZ, R17 ;  /* 0x000000ffff1a7224 */ /* 0x000fc400078e0011 */
[----:B------:R-:W-:Y:S01]  /*17c90*/  IMAD.MOV.U32 R27, RZ, RZ, R16 ;  /* 0x000000ffff1b7224 */ /* 0x000fe200078e0010 */
[----:B------:R-:W-:Y:S04]  /*17ca0*/  LDSM.16.MT88.4 R20, [R28+0x18000] ;  /* 0x018000001c14783b */ /* 0x000fe80000004200 */
[----:B------:R-:W0:Y:S11]  /*17cb0*/  LDSM.16.MT88.4 R16, [R28+0x14300] ;  /* 0x014300001c10783b */ /* 0x000e360000004200 */
[----:B------:R-:W-:Y:S04]  /*17cc0*/  STL.64 [R1+0x150], R4 ;  /* 0x0001500401007387 */ /* 0x000fe80000100a00 */
[----:B------:R-:W-:Y:S04]  /*17cd0*/  STL.64 [R1+0x158], R6 ;  /* 0x0001580601007387 */ /* 0x000fe80000100a00 */
[----:B0-----:R-:W-:Y:S04]  /*17ce0*/  STL.64 [R1+0xe68], R18 ;  /* 0x000e681201007387 */ /* 0x001fe80000100a00 */
[----:B------:R0:W-:Y:S02]  /*17cf0*/  STL.64 [R1+0xe60], R16 ;  /* 0x000e601001007387 */ /* 0x0001e40000100a00 */
[----:B0-----:R-:W-:-:S02]  /*17d00*/  IMAD.MOV.U32 R16, RZ, RZ, R0 ;  /* 0x000000ffff107224 */ /* 0x001fc400078e0000 */
[----:B------:R-:W3:Y:S04]  /*17d10*/  LDL.LU R0, [R1+0xef0] ;  /* 0x000ef00001007983 */ /* 0x000ee80000300800 */
[----:B------:R-:W4:Y:S04]  /*17d20*/  LDL.LU R17, [R1+0x284] ;  /* 0x0002840001117983 */ /* 0x000f280000300800 */
[----:B------:R-:W4:Y:S04]  /*17d30*/  LDL.LU R18, [R1+0x288] ;  /* 0x0002880001127983 */ /* 0x000f280000300800 */
[----:B------:R-:W4:Y:S04]  /*17d40*/  LDL.LU R19, [R1+0x28c] ;  /* 0x00028c0001137983 */ /* 0x000f280000300800 */
[----:B------:R-:W-:Y:S04]  /*17d50*/  STL.64 [R1+0xda0], R22 ;  /* 0x000da01601007387 */ /* 0x000fe80000100a00 */
[----:B------:R-:W-:Y:S04]  /*17d60*/  STL.64 [R1+0xd98], R20 ;  /* 0x000d981401007387 */ /* 0x000fe80000100a00 */
[----:B---3--:R-:W0:Y:S04]  /*17d70*/  LDSM.16.M88.4 R4, [R0+UR4+0x20080] ;  /* 0x020080040004783b */ /* 0x008e280008000200 */
[----:B0-----:R-:W-:Y:S04]  /*17d80*/  STL.64 [R1+0x60], R4 ;  /* 0x0000600401007387 */ /* 0x001fe80000100a00 */
[----:B------:R0:W-:Y:S04]  /*17d90*/  STL.64 [R1+0x68], R6 ;  /* 0x0000680601007387 */ /* 0x0001e80000100a00 */
[----:B0-----:R-:W2:Y:S01]  /*17da0*/  LDL.LU.64 R6, [R1+0xee8] ;  /* 0x000ee80001067983 */ /* 0x001ea20000300a00 */
[----:B------:R-:W-:-:S02]  /*17db0*/  IMAD.MOV.U32 R22, RZ, RZ, R3 ;  /* 0x000000ffff167224 */ /* 0x000fc400078e0003 */
[----:B------:R-:W-:Y:S01]  /*17dc0*/  IMAD.MOV.U32 R23, RZ, RZ, R2 ;  /* 0x000000ffff177224 */ /* 0x000fe200078e0002 */
[----:B--2---:R-:W-:Y:S01]  /*17dd0*/  HMMA.16816.F32 R4, R8, R6, R12 ;  /* 0x000000060804723c */ /* 0x004fe2000000180c */
[----:B------:R-:W2:Y:S04]  /*17de0*/  LDL.LU.64 R14, [R1+0xee0] ;  /* 0x000ee000010e7983 */ /* 0x000ea80000300a00 */
[----:B------:R-:W2:-:S14]  /*17df0*/  LDL.LU.64 R12, [R1+0xed8] ;  /* 0x000ed800010c7983 */ /* 0x000e9c0000300a00 */
[----:B------:R-:W-:Y:S04]  /*17e00*/  STL.64 [R1+0x140], R4 ;  /* 0x0001400401007387 */ /* 0x000fe80000100a00 */
[----:B------:R-:W-:Y:S04]  /*17e10*/  STL.64 [R1+0x148], R6 ;  /* 0x0001480601007387 */ /* 0x000fe80000100a00 */
[----:B------:R-:W0:Y:S04]  /*17e20*/  LDSM.16.M88.4 R4, [R0+UR4+0x21080] ;  /* 0x021080040004783b */ /* 0x000e280008000200 */
[----:B0-----:R-:W-:Y:S04]  /*17e30*/  STL.64 [R1+0x50], R4 ;  /* 0x0000500401007387 */ /* 0x001fe80000100a00 */
        /* <DEDUP_REMOVED lines=10> */
[----:B------:R-:W0:Y:S02]  /*17ee0*/  LDSM.16.M88.4 R4, [R0+UR4+0x25080] ;  /* 0x025080040004783b */ /* 0x000e240008000200 */
[----:B0-----:R-:W-:-:S02]  /*17ef0*/  IMAD.MOV.U32 R3, RZ, RZ, R6 ;  /* 0x000000ffff037224 */ /* 0x001fc400078e0006 */
[----:B------:R-:W-:Y:S01]  /*17f00*/  STL.64 [R1+0x10], R4 ;  /* 0x0000100401007387 */ /* 0x000fe20000100a00 */
[----:B------:R-:W-:-:S03]  /*17f10*/  IMAD.MOV.U32 R2, RZ, RZ, R7 ;  /* 0x000000ffff027224 */ /* 0x000fc600078e0007 */
[----:B------:R-:W0:Y:S04]  /*17f20*/  LDSM.16.M88.4 R4, [R0+UR4+0x26080] ;  /* 0x026080040004783b */ /* 0x000e280008000200 */
[----:B------:R1:W-:Y:S04]  /*17f30*/  STL [R1+0xb90], R3 ;  /* 0x000b900301007387 */ /* 0x0003e80000100800 */
[----:B------:R-:W-:Y:S04]  /*17f40*/  STL [R1+0xb38], R2 ;  /* 0x000b380201007387 */ /* 0x000fe80000100800 */
[----:B0-----:R-:W-:Y:S01]  /*17f50*/  STL.64 [R1], R4 ;  /* 0x0000000401007387 */ /* 0x001fe20000100a00 */
[----:B------:R-:W-:-:S03]  /*17f60*/  IMAD.MOV.U32 R20, RZ, RZ, R4 ;  /* 0x000000ffff147224 */ /* 0x000fc600078e0004 */
[----:B------:R-:W-:Y:S01]  /*17f70*/  STL.64 [R1+0x8], R6 ;  /* 0x0000080601007387 */ /* 0x000fe20000100a00 */
[----:B-1----:R-:W-:-:S03]  /*17f80*/  IMAD.MOV.U32 R3, RZ, RZ, R5 ;  /* 0x000000ffff037224 */ /* 0x002fc600078e0005 */
[----:B------:R-:W0:Y:S04]  /*17f90*/  LDSM.16.M88.4 R4, [R0+UR4+0x27080] ;  /* 0x027080040004783b */ /* 0x000e280008000200 */
[----:B------:R-:W-:Y:S04]  /*17fa0*/  STL [R1+0xe80], R3 ;  /* 0x000e800301007387 */ /* 0x000fe80000100800 */
[----:B0-----:R-:W-:Y:S04]  /*17fb0*/  STL [R1+0xb04], R6 ;  /* 0x000b040601007387 */ /* 0x001fe80000100800 */
[----:B------:R-:W-:Y:S04]  /*17fc0*/  STL [R1+0xb00], R7 ;  /* 0x000b000701007387 */ /* 0x000fe80000100800 */
[----:B------:R0:W-:Y:S04]  /*17fd0*/  STL.64 [R1+0xd60], R4 ;  /* 0x000d600401007387 */ /* 0x0001e80000100a00 */
[----:B0-----:R-:W3:Y:S04]  /*17fe0*/  LDL.LU R4, [R1+0x2e0] ;  /* 0x0002e00001047983 */ /* 0x001ee80000300800 */
[----:B------:R-:W3:Y:S04]  /*17ff0*/  LDL.LU R5, [R1+0x2e4] ;  /* 0x0002e40001057983 */ /* 0x000ee80000300800 */
[----:B------:R-:W3:Y:S01]  /*18000*/  LDL.LU R6, [R1+0x2e8] ;  /* 0x0002e80001067983 */ /* 0x000ee20000300800 */
[----:B------:R-:W-:-:S07]  /*18010*/  IMAD.MOV.U32 R7, RZ, RZ, R29 ;  /* 0x000000ffff077224 */ /* 0x000fce00078e001d */
[----:B---3--:R-:W-:Y:S01]  /*18020*/  HMMA.16816.F32 R4, R8, R26, R4 ;  /* 0x0000001a0804723c */ /* 0x008fe20000001804 */
[----:B------:R-:W0:Y:S04]  /*18030*/  LDSM.16.MT88.4 R24, [R28+0x18100] ;  /* 0x018100001c18783b */ /* 0x000e280000004200 */
[----:B0-----:R-:W-:-:S14]  /*18040*/  STL [R1+0xd04], R24 ;  /* 0x000d041801007387 */ /* 0x001fdc0000100800 */
[----:B------:R-:W-:Y:S04]  /*18050*/  STL.64 [R1+0x130], R4 ;  /* 0x0001300401007387 */ /* 0x000fe80000100a00 */
[----:B------:R4:W-:Y:S02]  /*18060*/  STL.64 [R1+0x138], R6 ;  /* 0x0001380601007387 */ /* 0x0009e40000100a00 */
[----:B----4-:R-:W-:Y:S02]  /*18070*/  HMMA.16816.F32 R4, R8, R22, R16 ;  /* 0x000000160804723c */ /* 0x010fe40000001810 */
[----:B------:R-:W-:Y:S04]  /*18080*/  STL [R1+0xd00], R25 ;  /* 0x000d001901007387 */ /* 0x000fe80000100800 */
[----:B------:R-:W-:Y:S04]  /*18090*/  STL [R1+0xcfc], R26 ;  /* 0x000cfc1a01007387 */ /* 0x000fe80000100800 */
[----:B------:R-:W-:Y:S04]  /*180a0*/  STL [R1+0xcf8], R27 ;  /* 0x000cf81b01007387 */ /* 0x000fe80000100800 */
[----:B------:R-:W0:Y:S05]  /*180b0*/  LDSM.16.MT88.4 R8, [R28+0x18200] ;  /* 0x018200001c08783b */ /* 0x000e2a0000004200 */
[----:B------:R1:W-:Y:S01]  /*180c0*/  STL [R1+0x120], R4 ;  /* 0x0001200401007387 */ /* 0x0003e20000100800 */
[----:B------:R-:W-:-:S02]  /*180d0*/  IMAD.MOV.U32 R29, RZ, RZ, R5 ;  /* 0x000000ffff1d7224 */ /* 0x000fc400078e0005 */
[----:B------:R-:W-:Y:S02]  /*180e0*/  IMAD.MOV.U32 R2, RZ, RZ, R6 ;  /* 0x000000ffff027224 */ /* 0x000fe400078e0006 */
[----:B------:R-:W-:Y:S01]  /*180f0*/  IMAD.MOV.U32 R0, RZ, RZ, R7 ;  /* 0x000000ffff007224 */ /* 0x000fe200078e0007 */
[----:B-1----:R-:W3:Y:S04]  /*18100*/  LDL.LU R4, [R1+0x2f0] ;  /* 0x0002f00001047983 */ /* 0x002ee80000300800 */
[----:B------:R-:W3:Y:S04]  /*18110*/  LDL.LU R5, [R1+0x2f4] ;  /* 0x0002f40001057983 */ /* 0x000ee80000300800 */
[----:B------:R-:W4:Y:S04]  /*18120*/  LDL.LU R6, [R1+0x2f8] ;  /* 0x0002f80001067983 */ /* 0x000f280000300800 */
[----:B------:R-:W4:Y:S04]  /*18130*/  LDL.LU R7, [R1+0x2fc] ;  /* 0x0002fc0001077983 */ /* 0x000f280000300800 */
[----:B------:R-:W2:Y:S04]  /*18140*/  LDL.LU.64 R26, [R1+0xc8] ;  /* 0x0000c800011a7983 */ /* 0x000ea80000300a00 */
[----:B--2---:R1:W-:Y:S04]  /*18150*/  STL.64 [R1+0xec0], R26 ;  /* 0x000ec01a01007387 */ /* 0x0043e80000100a00 */
[----:B------:R-:W2:Y:S04]  /*18160*/  LDL.LU R24, [R1+0x330] ;  /* 0x0003300001187983 */ /* 0x000ea80000300800 */
[----:B------:R-:W2:Y:S04]  /*18170*/  LDL.LU R25, [R1+0x334] ;  /* 0x0003340001197983 */ /* 0x000ea80000300800 */
[----:B-1----:R-:W2:Y:S04]  /*18180*/  LDL.LU R26, [R1+0x338] ;  /* 0x00033800011a7983 */ /* 0x002ea80000300800 */
[----:B------:R-:W2:Y:S04]  /*18190*/  LDL.LU R27, [R1+0x33c] ;  /* 0x00033c00011b7983 */ /* 0x000ea80000300800 */
[----:B------:R-:W3:Y:S04]  /*181a0*/  LDL.LU R16, [R1+0x340] ;  /* 0x0003400001107983 */ /* 0x000ee80000300800 */
[----:B------:R-:W3:Y:S04]  /*181b0*/  LDL.LU R17, [R1+0x344] ;  /* 0x0003440001117983 */ /* 0x000ee80000300800 */
[----:B------:R-:W3:Y:S04]  /*181c0*/  LDL.LU R18, [R1+0x348] ;  /* 0x0003480001127983 */ /* 0x000ee80000300800 */
[----:B------:R-:W3:Y:S04]  /*181d0*/  LDL.LU R19, [R1+0x34c] ;  /* 0x00034c0001137983 */ /* 0x000ee80000300800 */
[----:B--2---:R1:W-:Y:S04]  /*181e0*/  STL.64 [R1+0xed0], R26 ;  /* 0x000ed01a01007387 */ /* 0x0043e80000100a00 */
[----:B------:R-:W-:Y:S04]  /*181f0*/  STL.64 [R1+0xec8], R24 ;  /* 0x000ec81801007387 */ /* 0x000fe80000100a00 */
[----:B-1----:R-:W2:Y:S04]  /*18200*/  LDL.LU.64 R26, [R1+0xf8] ;  /* 0x0000f800011a7983 */ /* 0x002ea80000300a00 */
[----:B----4-:R-:W-:Y:S04]  /*18210*/  STL.64 [R1+0xe98], R6 ;  /* 0x000e980601007387 */ /* 0x010fe80000100a00 */
[----:B---3--:R1:W-:Y:S04]  /*18220*/  STL.64 [R1+0xe90], R4 ;  /* 0x000e900401007387 */ /* 0x0083e80000100a00 */
[----:B-1----:R-:W3:Y:S04]  /*18230*/  LDL.LU R4, [R1+0x300] ;  /* 0x0003000001047983 */ /* 0x002ee80000300800 */
[----:B------:R-:W3:Y:S04]  /*18240*/  LDL.LU R5, [R1+0x304] ;  /* 0x0003040001057983 */ /* 0x000ee80000300800 */
[----:B------:R-:W4:Y:S04]  /*18250*/  LDL.LU R6, [R1+0x308] ;  /* 0x0003080001067983 */ /* 0x000f280000300800 */
[----:B------:R-:W4:Y:S04]  /*18260*/  LDL.LU R7, [R1+0x30c] ;  /* 0x00030c0001077983 */ /* 0x000f280000300800 */
[----:B----4-:R1:W-:Y:S04]  /*18270*/  STL.64 [R1+0xea8], R6 ;  /* 0x000ea80601007387 */ /* 0x0103e80000100a00 */
[----:B---3--:R3:W-:Y:S04]  /*18280*/  STL.64 [R1+0xea0], R4 ;  /* 0x000ea00401007387 */ /* 0x0087e80000100a00 */
[----:B-1----:R-:W4:Y:S04]  /*18290*/  LDL.LU.64 R6, [R1+0xb8] ;  /* 0x0000b80001067983 */ /* 0x002f280000300a00 */
[----:B----4-:R1:W-:Y:S04]  /*182a0*/  STL.64 [R1+0xeb8], R6 ;  /* 0x000eb80601007387 */ /* 0x0103e80000100a00 */
[----:B---3--:R-:W3:Y:S04]  /*182b0*/  LDL.LU R4, [R1+0x320] ;  /* 0x0003200001047983 */ /* 0x008ee80000300800 */
[----:B------:R-:W3:Y:S04]  /*182c0*/  LDL.LU R5, [R1+0x324] ;  /* 0x0003240001057983 */ /* 0x000ee80000300800 */
[----:B-1----:R-:W3:Y:S04]  /*182d0*/  LDL.LU R6, [R1+0x328] ;  /* 0x0003280001067983 */ /* 0x002ee80000300800 */
[----:B------:R-:W3:Y:S04]  /*182e0*/  LDL.LU R7, [R1+0x32c] ;  /* 0x00032c0001077983 */ /* 0x000ee80000300800 */
[----:B------:R-:W-:Y:S04]  /*182f0*/  STL [R1+0xe88], R0 ;  /* 0x000e880001007387 */ /* 0x000fe80000100800 */
[----:B------:R-:W-:Y:S04]  /*18300*/  STL [R1+0xe84], R2 ;  /* 0x000e840201007387 */ /* 0x000fe80000100800 */
[----:B------:R1:W-:Y:S04]  /*18310*/  STL.64 [R1+0xe78], R22 ;  /* 0x000e781601007387 */ /* 0x0003e80000100a00 */
[----:B------:R-:W-:Y:S04]  /*18320*/  STL [R1+0xe70], R20 ;  /* 0x000e701401007387 */ /* 0x000fe80000100800 */
[----:B-1----:R-:W4:Y:S04]  /*18330*/  LDL.LU.64 R22, [R1+0xd8] ;  /* 0x0000d80001167983 */ /* 0x002f280000300a00 */
[----:B------:R-:W-:Y:S04]  /*18340*/  STL [R1+0xd08], R29 ;  /* 0x000d081d01007387 */ /* 0x000fe80000100800 */
[----:B0-----:R0:W-:Y:S04]  /*18350*/  STL.64 [R1+0xc88], R10 ;  /* 0x000c880a01007387 */ /* 0x0011e80000100a00 */
[----:B------:R1:W-:Y:S04]  /*18360*/  STL.64 [R1+0xc80], R8 ;  /* 0x000c800801007387 */ /* 0x0003e80000100a00 */
[----:B0-----:R-:W3:Y:S01]  /*18370*/  LDL.LU.64 R10, [R1+0x98] ;  /* 0x00009800010a7983 */ /* 0x001ee20000300a00 */
[----:B--2---:R-:W-:Y:S03]  /*18380*/  HMMA.16816.F32 R16, R12, R26, R16 ;  /* 0x0000001a0c10723c */ /* 0x004fe60000001810 */
[----:B---3--:R0:W-:Y:S04]  /*18390*/  STL.64 [R1+0xeb0], R10 ;  /* 0x000eb00a01007387 */ /* 0x0081e80000100a00 */
[----:B-1----:R-:W2:Y:S04]  /*183a0*/  LDL.LU R8, [R1+0x310] ;  /* 0x0003100001087983 */ /* 0x002ea80000300800 */
[----:B------:R-:W2:Y:S04]  /*183b0*/  LDL.LU R9, [R1+0x314] ;  /* 0x0003140001097983 */ /* 0x000ea80000300800 */
[----:B0-----:R-:W2:Y:S04]  /*183c0*/  LDL.LU R10, [R1+0x318] ;  /* 0x00031800010a7983 */ /* 0x001ea80000300800 */
[----:B------:R-:W2:Y:S04]  /*183d0*/  LDL.LU R11, [R1+0x31c] ;  /* 0x00031c00010b7983 */ /* 0x000ea80000300800 */
[----:B------:R-:W-:Y:S04]  /*183e0*/  STL [R1+0xc30], R28 ;  /* 0x000c301c01007387 */ /* 0x000fe80000100800 */
[----:B------:R0:W-:Y:S04]  /*183f0*/  STL.64 [R1+0x110], R16 ;  /* 0x0001101001007387 */ /* 0x0001e80000100a00 */
[----:B------:R-:W-:Y:S01]  /*18400*/  STL.64 [R1+0x118], R18 ;  /* 0x0001181201007387 */ /* 0x000fe20000100a00 */
[----:B0-----:R-:W-:-:S02]  /*18410*/  IMAD.MOV.U32 R17, RZ, RZ, R26 ;  /* 0x000000ffff117224 */ /* 0x001fc400078e001a */
[----:B------:R-:W-:Y:S02]  /*18420*/  IMAD.MOV.U32 R16, RZ, RZ, R27 ;  /* 0x000000ffff107224 */ /* 0x000fe400078e001b */
[----:B------:R-:W4:Y:S04]  /*18430*/  LDL.LU.64 R26, [R1+0xed0] ;  /* 0x000ed000011a7983 */ /* 0x000f280000300a00 */
[----:B------:R-:W4:Y:S04]  /*18440*/  LDL.LU.64 R24, [R1+0xec8] ;  /* 0x000ec80001187983 */ /* 0x000f280000300a00 */
[----:B------:R-:W-:Y:S01]  /*18450*/  STL [R1+0xe8c], R17 ;  /* 0x000e8c1101007387 */ /* 0x000fe20000100800 */
[----:B----4-:R-:W-:-:S15]  /*18460*/  HMMA.16816.F32 R24, R12, R22, R24 ;  /* 0x000000160c18723c */ /* 0x010fde0000001818 */
[----:B------:R-:W-:-:S04]  /*18470*/  NOP ;  /* 0x0000000000007918 */ /* 0x000fc80000000000 */
[----:B------:R-:W-:Y:S04]  /*18480*/  STL.64 [R1+0x100], R24 ;  /* 0x0001001801007387 */ /* 0x000fe80000100a00 */
[----:B------:R0:W-:Y:S04]  /*18490*/  STL.64 [R1+0x108], R26 ;  /* 0x0001081a01007387 */ /* 0x0001e80000100a00 */
[----:B0-----:R-:W3:Y:S02]  /*184a0*/  LDL.LU.64 R26, [R1+0xec0] ;  /* 0x000ec000011a7983 */ /* 0x001ee40000300a00 */
[----:B---3--:R-:W-:Y:S01]  /*184b0*/  HMMA.16816.F32 R4, R12, R26, R4 ;  /* 0x0000001a0c04723c */ /* 0x008fe20000001804 */
[----:B------:R-:W-:-:S15]  /*184c0*/  IMAD.MOV.U32 R21, RZ, RZ, R26 ;  /* 0x000000ffff157224 */ /* 0x000fde00078e001a */
[----:B------:R-:W-:-:S03]  /*184d0*/  NOP ;  /* 0x0000000000007918 */ /* 0x000fc60000000000 */
[----:B------:R-:W-:Y:S02]  /*184e0*/  IMAD.MOV.U32 R25, RZ, RZ, R6 ;  /* 0x000000ffff197224 */ /* 0x000fe400078e0006 */
[----:B------:R-:W-:Y:S02]  /*184f0*/  IMAD.MOV.U32 R26, RZ, RZ, R7 ;  /* 0x000000ffff1a7224 */ /* 0x000fe400078e0007 */
[----:B------:R-:W2:Y:S01]  /*18500*/  LDL.LU.64 R6, [R1+0xeb8] ;  /* 0x000eb80001067983 */ /* 0x000ea20000300a00 */
[----:B------:R-:W-:-:S03]  /*18510*/  IMAD.MOV.U32 R24, RZ, RZ, R5 ;  /* 0x000000ffff187224 */ /* 0x000fc600078e0005 */
[----:B------:R0:W-:Y:S01]  /*18520*/  STL [R1+0xd48], R26 ;  /* 0x000d481a01007387 */ /* 0x0001e20000100800 */
[----:B------:R-:W-:-:S03]  /*18530*/  IMAD.MOV.U32 R20, RZ, RZ, R27 ;  /* 0x000000ffff147224 */ /* 0x000fc600078e001b */
[----:B------:R-:W-:Y:S01]  /*18540*/  STL.64 [R1+0xd40], R24 ;  /* 0x000d401801007387 */ /* 0x000fe20000100a00 */
[----:B------:R-:W-:Y:S02]  /*18550*/  IMAD.MOV.U32 R19, RZ, RZ, R22 ;  /* 0x000000ffff137224 */ /* 0x000fe400078e0016 */
[----:B------:R-:W-:Y:S01]  /*18560*/  IMAD.MOV.U32 R18, RZ, RZ, R23 ;  /* 0x000000ffff127224 */ /* 0x000fe200078e0017 */
[----:B0-----:R-:W3:Y:S01]  /*18570*/  LDL.LU.64 R26, [R1+0xa8] ;  /* 0x0000a800011a7983 */ /* 0x001ee20000300a00 */
[----:B------:R-:W-:Y:S01]  /*18580*/  IMAD.MOV.U32 R29, RZ, RZ, R4 ;  /* 0x000000ffff1d7224 */ /* 0x000fe200078e0004 */
[----:B--2---:R-:W-:Y:S01]  /*18590*/  HMMA.16816.F32 R8, R12, R6, R8 ;  /* 0x000000060c08723c */ /* 0x004fe20000001808 */
[----:B------:R-:W-:Y:S02]  /*185a0*/  IMAD.MOV.U32 R23, RZ, RZ, R6 ;  /* 0x000000ffff177224 */ /* 0x000fe400078e0006 */
        /* <DEDUP_REMOVED lines=13> */
[----:B--2---:R-:W-:-:S02]  /*18680*/  IMAD.MOV.U32 R0, RZ, RZ, R10 ;  /* 0x000000ffff007224 */ /* 0x004fc400078e000a */
[----:B------:R-:W-:Y:S01]  /*18690*/  IMAD.MOV.U32 R17, RZ, RZ, R11 ;  /* 0x000000ffff117224 */ /* 0x000fe200078e000b */
[----:B---3--:R-:W-:-:S15]  /*186a0*/  HMMA.16816.F32 R4, R12, R10, R4 ;  /* 0x0000000a0c04723c */ /* 0x008fde0000001804 */
[----:B------:R-:W-:-:S04]  /*186b0*/  NOP ;  /* 0x0000000000007918 */ /* 0x000fc80000000000 */
[----:B------:R-:W-:Y:S04]  /*186c0*/  STL [R1+0x2f0], R4 ;  /* 0x0002f00401007387 */ /* 0x000fe80000100800 */
[----:B------:R-:W-:Y:S04]  /*186d0*/  STL.64 [R1+0x2f8], R6 ;  /* 0x0002f80601007387 */ /* 0x000fe80000100a00 */
        /* <DEDUP_REMOVED lines=9> */
[----:B------:R-:W3:Y:S01]  /*18770*/  LDL.LU R11, [R1+0x1dc] ;  /* 0x0001dc00010b7983 */ /* 0x000ee20000300800 */
[----:B------:R-:W-:-:S02]  /*18780*/  IMAD.MOV.U32 R2, RZ, RZ, R26 ;  /* 0x000000ffff027224 */ /* 0x000fc400078e001a */
[----:B------:R-:W-:Y:S02]  /*18790*/  IMAD.MOV.U32 R3, RZ, RZ, R27 ;  /* 0x000000ffff037224 */ /* 0x000fe400078e001b */
[----:B------:R-:W-:Y:S01]  /*187a0*/  IMAD.MOV.U32 R28, RZ, RZ, R5 ;  /* 0x000000ffff1c7224 */ /* 0x000fe200078e0005 */
[----:B---3--:R-:W-:Y:S04]  /*187b0*/  STL.64 [R1+0xd28], R10 ;  /* 0x000d280a01007387 */ /* 0x008fe80000100a00 */
[----:B--2---:R0:W-:Y:S04]  /*187c0*/  STL.64 [R1+0xd20], R8 ;  /* 0x000d200801007387 */ /* 0x0041e80000100a00 */
[----:B0-----:R-:W2:Y:S04]  /*187d0*/  LDL R8, [R1+0x20] ;  /* 0x0000200001087983 */ /* 0x001ea80000100800 */
[----:B------:R-:W2:Y:S04]  /*187e0*/  LDL R9, [R1+0x24] ;  /* 0x0000240001097983 */ /* 0x000ea80000100800 */
[----:B------:R-:W3:Y:S04]  /*187f0*/  LDL.LU R24, [R1+0x1f0] ;  /* 0x0001f00001187983 */ /* 0x000ee80000300800 */
[----:B------:R-:W3:Y:S04]  /*18800*/  LDL.LU R25, [R1+0x1f4] ;  /* 0x0001f40001197983 */ /* 0x000ee80000300800 */
[----:B------:R-:W4:Y:S04]  /*18810*/  LDL.LU R26, [R1+0x1f8] ;  /* 0x0001f800011a7983 */ /* 0x000f280000300800 */
[----:B------:R-:W4:Y:S04]  /*18820*/  LDL.LU R27, [R1+0x1fc] ;  /* 0x0001fc00011b7983 */ /* 0x000f280000300800 */
[----:B------:R-:W2:Y:S04]  /*18830*/  LDL.LU R4, [R1+0x200] ;  /* 0x0002000001047983 */ /* 0x000ea80000300800 */
[----:B------:R-:W2:Y:S04]  /*18840*/  LDL.LU R5, [R1+0x204] ;  /* 0x0002040001057983 */ /* 0x000ea80000300800 */
[----:B------:R-:W2:Y:S04]  /*18850*/  LDL.LU R6, [R1+0x208] ;  /* 0x0002080001067983 */ /* 0x000ea80000300800 */
[----:B------:R-:W2:Y:S04]  /*18860*/  LDL.LU R7, [R1+0x20c] ;  /* 0x00020c0001077983 */ /* 0x000ea80000300800 */
[----:B--2---:R-:W-:Y:S04]  /*18870*/  STL.64 [R1+0xd70], R6 ;  /* 0x000d700601007387 */ /* 0x004fe80000100a00 */
[----:B------:R0:W-:Y:S04]  /*18880*/  STL.64 [R1+0xd68], R4 ;  /* 0x000d680401007387 */ /* 0x0001e80000100a00 */
[----:B0-----:R-:W2:Y:S04]  /*18890*/  LDL R4, [R1+0x50] ;  /* 0x0000500001047983 */ /* 0x001ea80000100800 */
[----:B------:R-:W2:Y:S01]  /*188a0*/  LDL R5, [R1+0x54] ;  /* 0x0000540001057983 */ /* 0x000ea20000100800 */
[----:B------:R-:W-:-:S03]  /*188b0*/  IMAD.MOV.U32 R11, RZ, RZ, R17 ;  /* 0x000000ffff0b7224 */ /* 0x000fc600078e0011 */
[----:B--2---:R0:W-:Y:S04]  /*188c0*/  STL.64 [R1+0xd80], R4 ;  /* 0x000d800401007387 */ /* 0x0041e80000100a00 */
[----:B0-----:R-:W2:Y:S04]  /*188d0*/  LDL R4, [R1+0x60] ;  /* 0x0000600001047983 */ /* 0x001ea80000100800 */
[----:B------:R-:W2:Y:S04]  /*188e0*/  LDL R5, [R1+0x64] ;  /* 0x0000640001057983 */ /* 0x000ea80000100800 */
[----:B------:R-:W3:Y:S01]  /*188f0*/  LDL.LU R17, [R1+0xe8c] ;  /* 0x000e8c0001117983 */ /* 0x000ee20000300800 */
[----:B------:R-:W-:-:S03]  /*18900*/  IMAD.MOV.U32 R10, RZ, RZ, R0 ;  /* 0x000000ffff0a7224 */ /* 0x000fc600078e0000 */
[----:B------:R-:W3:Y:S04]  /*18910*/  LDL.LU R0, [R1+0xe88] ;  /* 0x000e880001007983 */ /* 0x000ee80000300800 */
[----:B--2---:R0:W-:Y:S04]  /*18920*/  STL.64 [R1+0xda8], R4 ;  /* 0x000da80401007387 */ /* 0x0041e80000100a00 */
[----:B0-----:R-:W2:Y:S04]  /*18930*/  LDL.LU R4, [R1+0x230] ;  /* 0x0002300001047983 */ /* 0x001ea80000300800 */
[----:B------:R-:W2:Y:S04]  /*18940*/  LDL.LU R5, [R1+0x234] ;  /* 0x0002340001057983 */ /* 0x000ea80000300800 */
[----:B------:R-:W2:Y:S04]  /*18950*/  LDL.LU R6, [R1+0x238] ;  /* 0x0002380001067983 */ /* 0x000ea80000300800 */
[----:B------:R-:W2:Y:S04]  /*18960*/  LDL.LU R7, [R1+0x23c] ;  /* 0x00023c0001077983 */ /* 0x000ea80000300800 */
[----:B--2---:R0:W-:Y:S04]  /*18970*/  STL.64 [R1+0xdb8], R6 ;  /* 0x000db80601007387 */ /* 0x0041e80000100a00 */
[----:B------:R-:W-:Y:S04]  /*18980*/  STL.64 [R1+0xdb0], R4 ;  /* 0x000db00401007387 */ /* 0x000fe80000100a00 */
[----:B0-----:R-:W2:Y:S04]  /*18990*/  LDL.LU R6, [R1+0x88] ;  /* 0x0000880001067983 */ /* 0x001ea80000300800 */
[----:B------:R-:W2:Y:S04]  /*189a0*/  LDL.LU R7, [R1+0x8c] ;  /* 0x00008c0001077983 */ /* 0x000ea80000300800 */
[----:B----4-:R-:W-:Y:S04]  /*189b0*/  STL.64 [R1+0xd58], R26 ;  /* 0x000d581a01007387 */ /* 0x010fe80000100a00 */
[----:B---3--:R0:W-:Y:S04]  /*189c0*/  STL.64 [R1+0xd50], R24 ;  /* 0x000d501801007387 */ /* 0x0081e80000100a00 */
[----:B0-----:R-:W3:Y:S04]  /*189d0*/  LDL.64 R24, [R1+0x40] ;  /* 0x0000400001187983 */ /* 0x001ee80000100a00 */
[----:B---3--:R0:W-:Y:S04]  /*189e0*/  STL.64 [R1+0xd78], R24 ;  /* 0x000d781801007387 */ /* 0x0081e80000100a00 */
[----:B0-----:R-:W3:Y:S04]  /*189f0*/  LDL.LU R24, [R1+0x210] ;  /* 0x0002100001187983 */ /* 0x001ee80000300800 */
        /* <DEDUP_REMOVED lines=15> */
[----:B----4-:R0:W-:Y:S04]  /*18af0*/  STL.64 [R1+0xdd8], R26 ;  /* 0x000dd81a01007387 */ /* 0x0101e80000100a00 */
[----:B---3--:R-:W-:Y:S01]  /*18b00*/  STL.64 [R1+0xdd0], R24 ;  /* 0x000dd01801007387 */ /* 0x008fe20000100a00 */
[----:B0-----:R-:W-:-:S02]  /*18b10*/  IMAD.MOV.U32 R26, RZ, RZ, R10 ;  /* 0x000000ffff1a7224 */ /* 0x001fc400078e000a */
[----:B------:R-:W-:-:S05]  /*18b20*/  IMAD.MOV.U32 R27, RZ, RZ, R11 ;  /* 0x000000ffff1b7224 */ /* 0x000fca00078e000b */
[----:B------:R0:W-:Y:S02]  /*18b30*/  STL.64 [R1+0xde8], R26 ;  /* 0x000de81a01007387 */ /* 0x0001e40000100a00 */
[----:B0-----:R-:W-:Y:S02]  /*18b40*/  IMAD.MOV.U32 R26, RZ, RZ, R2 ;  /* 0x000000ffff1a7224 */ /* 0x001fe400078e0002 */
[----:B------:R-:W-:Y:S01]  /*18b50*/  IMAD.MOV.U32 R27, RZ, RZ, R3 ;  /* 0x000000ffff1b7224 */ /* 0x000fe200078e0003 */
[----:B------:R-:W3:Y:S04]  /*18b60*/  LDL.LU R2, [R1+0xe84] ;  /* 0x000e840001027983 */ /* 0x000ee80000300800 */
[----:B------:R-:W4:Y:S04]  /*18b70*/  LDL.LU R3, [R1+0xe80] ;  /* 0x000e800001037983 */ /* 0x000f280000300800 */
[----:B------:R0:W-:Y:S02]  /*18b80*/  STL.64 [R1+0xe00], R26 ;  /* 0x000e001a01007387 */ /* 0x0001e40000100a00 */
[----:B0-----:R-:W-:-:S02]  /*18b90*/  IMAD.MOV.U32 R26, RZ, RZ, R23 ;  /* 0x000000ffff1a7224 */ /* 0x001fc400078e0017 */
[----:B------:R-:W-:-:S05]  /*18ba0*/  IMAD.MOV.U32 R27, RZ, RZ, R22 ;  /* 0x000000ffff1b7224 */ /* 0x000fca00078e0016 */
[----:B------:R0:W-:Y:S02]  /*18bb0*/  STL.64 [R1+0xe18], R26 ;  /* 0x000e181a01007387 */ /* 0x0001e40000100a00 */
[----:B0-----:R-:W-:Y:S02]  /*18bc0*/  IMAD.MOV.U32 R26, RZ, RZ, R21 ;  /* 0x000000ffff1a7224 */ /* 0x001fe400078e0015 */
[----:B------:R-:W-:-:S05]  /*18bd0*/  IMAD.MOV.U32 R27, RZ, RZ, R20 ;  /* 0x000000ffff1b7224 */ /* 0x000fca00078e0014 */
[----:B------:R0:W-:Y:S02]  /*18be0*/  STL.64 [R1+0xe30], R26 ;  /* 0x000e301a01007387 */ /* 0x0001e40000100a00 */
[----:B0-----:R-:W-:Y:S02]  /*18bf0*/  IMAD.MOV.U32 R26, RZ, RZ, R19 ;  /* 0x000000ffff1a7224 */ /* 0x001fe400078e0013 */
[----:B------:R-:W-:-:S05]  /*18c00*/  IMAD.MOV.U32 R27, RZ, RZ, R18 ;  /* 0x000000ffff1b7224 */ /* 0x000fca00078e0012 */
[----:B------:R-:W-:Y:S04]  /*18c10*/  STL.64 [R1+0xe48], R26 ;  /* 0x000e481a01007387 */ /* 0x000fe80000100a00 */
[----:B------:R0:W-:Y:S04]  /*18c20*/  STL.64 [R1+0xd38], R8 ;  /* 0x000d380801007387 */ /* 0x0001e80000100a00 */
[----:B0-----:R-:W2:Y:S01]  /*18c30*/  LDL.64 R8, [R1+0x30] ;  /* 0x0000300001087983 */ /* 0x001ea20000100a00 */
[----:B------:R-:W-:Y:S02]  /*18c40*/  IMAD.MOV.U32 R27, RZ, RZ, R16 ;  /* 0x000000ffff1b7224 */ /* 0x000fe400078e0010 */
[----:B------:R-:W-:Y:S01]  /*18c50*/  IMAD.MOV.U32 R26, RZ, RZ, R17 ;  /* 0x000000ffff1a7224 */ /* 0x000fe200078e0011 */
[----:B--2---:R0:W-:Y:S04]  /*18c60*/  STL.64 [R1+0xde0], R8 ;  /* 0x000de00801007387 */ /* 0x0041e80000100a00 */
[----:B0-----:R-:W2:Y:S04]  /*18c70*/  LDL.LU R8, [R1+0x250] ;  /* 0x0002500001087983 */ /* 0x001ea80000300800 */
[----:B------:R-:W2:Y:S04]  /*18c80*/  LDL.LU R9, [R1+0x254] ;  /* 0x0002540001097983 */ /* 0x000ea80000300800 */
[----:B------:R-:W2:Y:S04]  /*18c90*/  LDL.LU R10, [R1+0x258] ;  /* 0x00025800010a7983 */ /* 0x000ea80000300800 */
[----:B------:R-:W2:Y:S04]  /*18ca0*/  LDL.LU R11, [R1+0x25c] ;  /* 0x00025c00010b7983 */ /* 0x000ea80000300800 */
        /* <DEDUP_REMOVED lines=26> */
[C---:B---3--:R-:W-:Y:S03]  /*18e50*/  HMMA.16816.F32 R20, R12.reuse, R6, R20 ;  /* 0x000000060c14723c */ /* 0x048fe60000001814 */
[----:B--2---:R-:W-:Y:S04]  /*18e60*/  STL.64 [R1+0xe40], R10 ;  /* 0x000e400a01007387 */ /* 0x004fe80000100a00 */
[----:B------:R0:W-:Y:S04]  /*18e70*/  STL.64 [R1+0xe38], R8 ;  /* 0x000e380801007387 */ /* 0x0001e80000100a00 */
        /* <DEDUP_REMOVED lines=10> */
[----:B------:R-:W-:Y:S04]  /*18f20*/  STL.64 [R1+0x320], R20 ;  /* 0x0003201401007387 */ /* 0x000fe80000100a00 */
[----:B------:R0:W-:Y:S04]  /*18f30*/  STL.64 [R1+0x328], R22 ;  /* 0x0003281601007387 */ /* 0x0001e80000100a00 */
[----:B0-----:R-:W3:Y:S04]  /*18f40*/  LDL.LU.64 R22, [R1+0xe78] ;  /* 0x000e780001167983 */ /* 0x001ee80000300a00 */
[----:B------:R-:W2:Y:S01]  /*18f50*/  LDL.LU R20, [R1+0xe70] ;  /* 0x000e700001147983 */ /* 0x000ea20000300800 */
[----:B---3--:R-:W-:-:S15]  /*18f60*/  HMMA.16816.F32 R16, R12, R22, R16 ;  /* 0x000000160c10723c */ /* 0x008fde0000001810 */
[----:B------:R-:W-:-:S04]  /*18f70*/  NOP ;  /* 0x0000000000007918 */ /* 0x000fc80000000000 */
[----:B------:R-:W-:Y:S01]  /*18f80*/  IMAD.MOV.U32 R15, RZ, RZ, R18 ;  /* 0x000000ffff0f7224 */ /* 0x000fe200078e0012 */
[----:B------:R0:W-:Y:S01]  /*18f90*/  STL.64 [R1+0x310], R16 ;  /* 0x0003101001007387 */ /* 0x0001e20000100a00 */
[----:B------:R-:W-:-:S03]  /*18fa0*/  IMAD.MOV.U32 R14, RZ, RZ, R19 ;  /* 0x000000ffff0e7224 */ /* 0x000fc600078e0013 */
[----:B------:R-:W2:Y:S04]  /*18fb0*/  LDL.LU.64 R18, [R1+0xe68] ;  /* 0x000e680001127983 */ /* 0x000ea80000300a00 */
[----:B0-----:R-:W2:Y:S04]  /*18fc0*/  LDL.LU.64 R16, [R1+0xe60] ;  /* 0x000e600001107983 */ /* 0x001ea80000300a00 */
[----:B------:R-:W-:Y:S01]  /*18fd0*/  STL [R1+0xc00], R15 ;  /* 0x000c000f01007387 */ /* 0x000fe20000100800 */
        /* <DEDUP_REMOVED lines=21> */
[----:B------:R-:W-:Y:S04]  /*19130*/  STL [R1+0x2c4], R25 ;  /* 0x0002c41901007387 */ /* 0x000fe80000100800 */
[----:B------:R0:W-:Y:S04]  /*19140*/  STL.64 [R1+0x2c8], R26 ;  /* 0x0002c81a01007387 */ /* 0x0001e80000100a00 */
[----:B0-----:R-:W2:Y:S01]  /*19150*/  LDL.LU.64 R26, [R1+0xe00] ;  /* 0x000e0000011a7983 */ /* 0x001ea20000300a00 */
[----:B------:R-:W-:Y:S02]  /*19160*/  IMAD.MOV.U32 R15, RZ, RZ, R24 ;  /* 0x000000ffff0f7224 */ /* 0x000fe400078e0018 */
[----:B------:R-:W-:-:S02]  /*19170*/  IMAD.MOV.U32 R12, RZ, RZ, R20 ;  /* 0x000000ffff0c7224 */ /* 0x000fc400078e0014 */
[----:B----4-:R-:W-:Y:S01]  /*19180*/  IMAD.MOV.U32 R13, RZ, RZ, R3 ;  /* 0x000000ffff0d7224 */ /* 0x010fe200078e0003 */
[----:B------:R-:W-:Y:S04]  /*19190*/  STL.64 [R1+0xc48], R14 ;  /* 0x000c480e01007387 */ /* 0x000fe80000100a00 */
[----:B------:R0:W-:Y:S04]  /*191a0*/  STL.64 [R1+0xd30], R12 ;  /* 0x000d300c01007387 */ /* 0x0001e80000100a00 */
[----:B0-----:R-:W3:Y:S04]  /*191b0*/  LDL.LU R12, [R1+0x1e0] ;  /* 0x0001e000010c7983 */ /* 0x001ee80000300800 */
[----:B------:R-:W3:Y:S04]  /*191c0*/  LDL.LU R13, [R1+0x1e4] ;  /* 0x0001e400010d7983 */ /* 0x000ee80000300800 */
[----:B------:R-:W3:Y:S04]  /*191d0*/  LDL.LU R14, [R1+0x1e8] ;  /* 0x0001e800010e7983 */ /* 0x000ee80000300800 */
        /* <DEDUP_REMOVED lines=24> */
[----:B------:R-:W4:Y:S09]  /*19360*/  LDL.LU.64 R20, [R1+0xd98] ;  /* 0x000d980001147983 */ /* 0x000f320000300a00 */
[----:B------:R0:W-:Y:S04]  /*19370*/  STL.64 [R1+0x270], R16 ;  /* 0x0002701001007387 */ /* 0x0001e80000100a00 */
[----:B------:R-:W-:Y:S04]  /*19380*/  STL.64 [R1+0x278], R18 ;  /* 0x0002781201007387 */ /* 0x000fe80000100a00 */
[----:B0-----:R-:W2:Y:S01]  /*19390*/  LDL.LU.64 R16, [R1+0x10] ;  /* 0x0000100001107983 */ /* 0x001ea20000300a00 */
[----:B----4-:R-:W-:Y:S03]  /*193a0*/  HMMA.16816.F32 R4, R20, R4, R24 ;  /* 0x000000041404723c */ /* 0x010fe60000001818 */
[----:B------:R-:W4:Y:S04]  /*193b0*/  LDL.LU.64 R26, [R1+0xd90] ;  /* 0x000d9000011a7983 */ /* 0x000f280000300a00 */
[----:B------:R-:W4:-:S12]  /*193c0*/  LDL.LU.64 R24, [R1+0xd88] ;  /* 0x000d880001187983 */ /* 0x000f180000300a00 */
[----:B------:R0:W-:Y:S04]  /*193d0*/  STL.64 [R1+0x260], R4 ;  /* 0x0002600401007387 */ /* 0x0001e80000100a00 */
[----:B------:R4:W-:Y:S04]  /*193e0*/  STL [R1+0x268], R6 ;  /* 0x0002680601007387 */ /* 0x0009e80000100800 */
[----:B0-----:R-:W4:Y:S01]  /*193f0*/  LDL.LU.64 R4, [R1+0xd80] ;  /* 0x000d800001047983 */ /* 0x001f220000300a00 */
[----:B------:R-:W-:-:S05]  /*19400*/  IMAD.MOV.U32 R3, RZ, RZ, R7 ;  /* 0x000000ffff037224 */ /* 0x000fca00078e0007 */
[----:B------:R-:W-:Y:S01]  /*19410*/  STL [R1+0xbf0], R3 ;  /* 0x000bf00301007387 */ /* 0x000fe20000100800 */
[----:B----4-:R-:W-:Y:S03]  /*19420*/  HMMA.16816.F32 R4, R20, R4, R24 ;  /* 0x000000041404723c */ /* 0x010fe60000001818 */
[----:B------:R-:W4:-:S15]  /*19430*/  LDL.LU.64 R24, [R1+0xd78] ;  /* 0x000d780001187983 */ /* 0x000f1e0000300a00 */
[----:B------:R-:W-:Y:S01]  /*19440*/  NOP ;  /* 0x0000000000007918 */ /* 0x000fe20000000000 */
[----:B------:R-:W-:Y:S04]  /*19450*/  STL.64 [R1+0x250], R4 ;  /* 0x0002500401007387 */ /* 0x000fe80000100a00 */
[----:B------:R0:W-:Y:S04]  /*19460*/  STL.64 [R1+0x258], R6 ;  /* 0x0002580601007387 */ /* 0x0001e80000100a00 */
[----:B0-----:R-:W2:Y:S04]  /*19470*/  LDL.LU.64 R6, [R1+0xd70] ;  /* 0x000d700001067983 */ /* 0x001ea80000300a00 */
[----:B------:R-:W2:Y:S01]  /*19480*/  LDL.LU.64 R4, [R1+0xd68] ;  /* 0x000d680001047983 */ /* 0x000ea20000300a00 */
[----:B----4-:R-:W-:Y:S01]  /*19490*/  IMAD.MOV.U32 R3, RZ, RZ, R25 ;  /* 0x000000ffff037224 */ /* 0x010fe200078e0019 */
[----:B--2---:R-:W-:-:S15]  /*194a0*/  HMMA.16816.F32 R4, R20, R24, R4 ;  /* 0x000000181404723c */ /* 0x004fde0000001804 */
[----:B------:R-:W-:-:S04]  /*194b0*/  NOP ;  /* 0x0000000000007918 */ /* 0x000fc80000000000 */
[----:B------:R0:W-:Y:S04]  /*194c0*/  STL.64 [R1+0x240], R4 ;  /* 0x0002400401007387 */ /* 0x0001e80000100a00 */
[----:B------:R1:W-:Y:S04]  /*194d0*/  STL.64 [R1+0x248], R6 ;  /* 0x0002480601007387 */ /* 0x0003e80000100a00 */
[----:B0-----:R-:W2:Y:S01]  /*194e0*/  LDL.LU.64 R4, [R1+0xd60] ;  /* 0x000d600001047983 */ /* 0x001ea20000300a00 */
[----:B-1----:R-:W-:-:S03]  /*194f0*/  IMAD.MOV.U32 R6, RZ, RZ, R24 ;  /* 0x000000ffff067224 */ /* 0x002fc600078e0018 */
[----:B------:R-:W4:Y:S04]  /*19500*/  LDL.LU.64 R26, [R1+0xd58] ;  /* 0x000d5800011a7983 */ /* 0x000f280000300a00 */
[----:B------:R-:W4:Y:S01]  /*19510*/  LDL.LU.64 R24, [R1+0xd50] ;  /* 0x000d500001187983 */ /* 0x000f220000300a00 */
[----:B------:R-:W-:Y:S01]  /*19520*/  IMAD.MOV.U32 R7, RZ, RZ, R9 ;  /* 0x000000ffff077224 */ /* 0x000fe200078e0009 */
[----:B----4-:R-:W-:-:S15]  /*19530*/  HMMA.16816.F32 R24, R20, R8, R24 ;  /* 0x000000081418723c */ /* 0x010fde0000001818 */
[----:B------:R-:W-:-:S04]  /*19540*/  NOP ;  /* 0x0000000000007918 */ /* 0x000fc80000000000 */
[----:B------:R-:W-:Y:S04]  /*19550*/  STL.64 [R1+0x230], R24 ;  /* 0x0002301801007387 */ /* 0x000fe80000100a00 */
[----:B------:R0:W-:Y:S04]  /*19560*/  STL.64 [R1+0x238], R26 ;  /* 0x0002381a01007387 */ /* 0x0001e80000100a00 */
[----:B0-----:R-:W4:Y:S04]  /*19570*/  LDL.LU R26, [R1+0xd48] ;  /* 0x000d4800011a7983 */ /* 0x001f280000300800 */
[----:B------:R-:W2:Y:S01]  /*19580*/  LDL.LU.64 R24, [R1+0xd40] ;  /* 0x000d400001187983 */ /* 0x000ea20000300a00 */
[----:B------:R-:W-:-:S03]  /*19590*/  IMAD.MOV.U32 R27, RZ, RZ, R8 ;  /* 0x000000ffff1b7224 */ /* 0x000fc600078e0008 */
[----:B------:R-:W3:Y:S02]  /*195a0*/  LDL.LU.64 R8, [R1+0xd38] ;  /* 0x000d380001087983 */ /* 0x000ee40000300a00 */
[----:B---3--:R-:W-:Y:S02]  /*195b0*/  HMMA.16816.F32 R8, R20, R8, R12 ;  /* 0x000000081408723c */ /* 0x008fe4000000180c */
[----:B------:R-:W3:-:S15]  /*195c0*/  LDL.LU.64 R12, [R1+0xd30] ;  /* 0x000d3000010c7983 */ /* 0x000ede0000300a00 */
[----:B------:R-:W-:Y:S02]  /*195d0*/  NOP ;  /* 0x0000000000007918 */ /* 0x000fe40000000000 */
        /* <DEDUP_REMOVED lines=9> */
[----:B------:R-:W2:Y:S04]  /*19670*/  LDL.LU.64 R8, [R1+0xd10] ;  /* 0x000d100001087983 */ /* 0x000ea80000300a00 */
[----:B------:R0:W-:Y:S04]  /*19680*/  STL.64 [R1+0xcb0], R16 ;  /* 0x000cb01001007387 */ /* 0x0001e80000100a00 */
[----:B0-----:R-:W3:Y:S04]  /*19690*/  LDL.LU R16, [R1+0x1c0] ;  /* 0x0001c00001107983 */ /* 0x001ee80000300800 */
[----:B------:R-:W3:Y:S04]  /*196a0*/  LDL.LU R17, [R1+0x1c4] ;  /* 0x0001c40001117983 */ /* 0x000ee80000300800 */
[----:B------:R-:W3:Y:S04]  /*196b0*/  LDL.LU R18, [R1+0x1c8] ;  /* 0x0001c80001127983 */ /* 0x000ee80000300800 */
[----:B------:R-:W3:Y:S02]  /*196c0*/  LDL.LU R19, [R1+0x1cc] ;  /* 0x0001cc0001137983 */ /* 0x000ee40000300800 */
[C---:B---3--:R-:W-:Y:S08]  /*196d0*/  HMMA.16816.F32 R16, R20.reuse, R12, R16 ;  /* 0x0000000c1410723c */ /* 0x048ff00000001810 */
[----:B--2---:R-:W-:Y:S01]  /*196e0*/  HMMA.16816.F32 R12, R20, R4, R8 ;  /* 0x00000004140c723c */ /* 0x004fe20000001808 */
[----:B------:R-:W2:Y:S10]  /*196f0*/  LDL.LU R8, [R1+0x1a0] ;  /* 0x0001a00001087983 */ /* 0x000eb40000300800 */
[----:B------:R-:W-:Y:S04]  /*19700*/  STL.64 [R1+0x200], R16 ;  /* 0x0002001001007387 */ /* 0x000fe80000100a00 */
[----:B------:R-:W-:Y:S04]  /*19710*/  STL.64 [R1+0x208], R18 ;  /* 0x0002081201007387 */ /* 0x000fe80000100a00 */
[----:B------:R0:W-:Y:S04]  /*19720*/  STL.64 [R1+0x1f0], R12 ;  /* 0x0001f00c01007387 */ /* 0x0001e80000100a00 */
[----:B------:R1:W-:Y:S04]  /*19730*/  STL.64 [R1+0x1f8], R14 ;  /* 0x0001f80e01007387 */ /* 0x0003e80000100a00 */
[----:B------:R-:W2:Y:S04]  /*19740*/  LDL.LU R9, [R1+0x1a4] ;  /* 0x0001a40001097983 */ /* 0x000ea80000300800 */
[----:B------:R-:W2:Y:S04]  /*19750*/  LDL.LU R10, [R1+0x1a8] ;  /* 0x0001a800010a7983 */ /* 0x000ea80000300800 */
[----:B------:R-:W2:Y:S04]  /*19760*/  LDL.LU R11, [R1+0x1ac] ;  /* 0x0001ac00010b7983 */ /* 0x000ea80000300800 */
[----:B------:R3:W-:Y:S01]  /*19770*/  STL.64 [R1+0xcf0], R4 ;  /* 0x000cf00401007387 */ /* 0x0007e20000100a00 */
[----:B0-----:R-:W-:-:S02]  /*19780*/  IMAD.MOV.U32 R12, RZ, RZ, R29 ;  /* 0x000000ffff0c7224 */ /* 0x001fc400078e001d */
[----:B------:R-:W-:Y:S02]  /*19790*/  IMAD.MOV.U32 R13, RZ, RZ, R24 ;  /* 0x000000ffff0d7224 */ /* 0x000fe400078e0018 */
[----:B-1----:R-:W-:Y:S01]  /*197a0*/  IMAD.MOV.U32 R14, RZ, RZ, R25 ;  /* 0x000000ffff0e7224 */ /* 0x002fe200078e0019 */
[----:B---3--:R-:W2:Y:S04]  /*197b0*/  LDL.64 R4, [R1+0x60] ;  /* 0x0000600001047983 */ /* 0x008ea80000100a00 */
[----:B------:R-:W3:Y:S04]  /*197c0*/  LDL.LU R29, [R1+0xd08] ;  /* 0x000d0800011d7983 */ /* 0x000ee80000300800 */
[----:B------:R-:W2:Y:S04]  /*197d0*/  LDL.LU R24, [R1+0xd04] ;  /* 0x000d040001187983 */ /* 0x000ea80000300800 */
[----:B------:R-:W2:Y:S01]  /*197e0*/  LDL.LU R25, [R1+0xd00] ;  /* 0x000d000001197983 */ /* 0x000ea20000300800 */
[----:B----4-:R-:W-:-:S03]  /*197f0*/  IMAD.MOV.U32 R15, RZ, RZ, R26 ;  /* 0x000000ffff0f7224 */ /* 0x010fc600078e001a */
[----:B------:R-:W2:Y:S04]  /*19800*/  LDL.LU R26, [R1+0xcfc] ;  /* 0x000cfc00011a7983 */ /* 0x000ea80000300800 */
[----:B------:R-:W4:Y:S04]  /*19810*/  LDL.LU R16, [R1+0x150] ;  /* 0x0001500001107983 */ /* 0x000f280000300800 */
[----:B------:R-:W4:Y:S04]  /*19820*/  LDL.LU R17, [R1+0x154] ;  /* 0x0001540001117983 */ /* 0x000f280000300800 */
[----:B------:R-:W2:Y:S04]  /*19830*/  LDL.LU R18, [R1+0x158] ;  /* 0x0001580001127983 */ /* 0x000ea80000300800 */
[----:B------:R-:W2:Y:S04]  /*19840*/  LDL.LU R19, [R1+0x15c] ;  /* 0x00015c0001137983 */ /* 0x000ea80000300800 */
[----:B--2---:R-:W-:Y:S04]  /*19850*/  STL.64 [R1+0xcc0], R18 ;  /* 0x000cc01201007387 */ /* 0x004fe80000100a00 */
[----:B----4-:R0:W-:Y:S02]  /*19860*/  STL.64 [R1+0xcb8], R16 ;  /* 0x000cb81001007387 */ /* 0x0101e40000100a00 */
[----:B0-----:R-:W-:-:S02]  /*19870*/  IMAD.MOV.U32 R16, RZ, RZ, R27 ;  /* 0x000000ffff107224 */ /* 0x001fc400078e001b */
[----:B------:R-:W-:Y:S01]  /*19880*/  IMAD.MOV.U32 R17, RZ, RZ, R7 ;  /* 0x000000ffff117224 */ /* 0x000fe200078e0007 */
[----:B------:R-:W2:Y:S04]  /*19890*/  LDL.LU R27, [R1+0xcf8] ;  /* 0x000cf800011b7983 */ /* 0x000ea80000300800 */
[----:B------:R0:W-:Y:S02]  /*198a0*/  STL.64 [R1+0xcd0], R16 ;  /* 0x000cd01001007387 */ /* 0x0001e40000100a00 */
[----:B0-----:R-:W-:Y:S02]  /*198b0*/  IMAD.MOV.U32 R16, RZ, RZ, R6 ;  /* 0x000000ffff107224 */ /* 0x001fe400078e0006 */
[----:B------:R-:W-:-:S05]  /*198c0*/  IMAD.MOV.U32 R17, RZ, RZ, R3 ;  /* 0x000000ffff117224 */ /* 0x000fca00078e0003 */
[----:B------:R-:W-:Y:S04]  /*198d0*/  STL.64 [R1+0xce8], R16 ;  /* 0x000ce81001007387 */ /* 0x000fe80000100a00 */
[----:B------:R-:W-:Y:S04]  /*198e0*/  STL.64 [R1+0xc58], R14 ;  /* 0x000c580e01007387 */ /* 0x000fe80000100a00 */
[----:B------:R0:W-:Y:S04]  /*198f0*/  STL.64 [R1+0xc50], R12 ;  /* 0x000c500c01007387 */ /* 0x0001e80000100a00 */
[----:B0-----:R-:W4:Y:S04]  /*19900*/  LDL.LU.64 R12, [R1+0x50] ;  /* 0x00005000010c7983 */ /* 0x001f280000300a00 */
[----:B------:R-:W2:Y:S04]  /*19910*/  LDL.LU.64 R20, [R1+0x20] ;  /* 0x0000200001147983 */ /* 0x000ea80000300a00 */
[----:B--2---:R0:W-:Y:S04]  /*19920*/  STL.64 [R1+0xcc8], R20 ;  /* 0x000cc81401007387 */ /* 0x0041e80000100a00 */
[----:B0-----:R-:W2:Y:S04]  /*19930*/  LDL.LU R20, [R1+0x160] ;  /* 0x0001600001147983 */ /* 0x001ea80000300800 */
[----:B------:R-:W2:Y:S04]  /*19940*/  LDL.LU R21, [R1+0x164] ;  /* 0x0001640001157983 */ /* 0x000ea80000300800 */
[----:B------:R-:W2:Y:S04]  /*19950*/  LDL.LU R22, [R1+0x168] ;  /* 0x0001680001167983 */ /* 0x000ea80000300800 */
[----:B------:R-:W2:Y:S01]  /*19960*/  LDL.LU R23, [R1+0x16c] ;  /* 0x00016c0001177983 */ /* 0x000ea20000300800 */
[----:B------:R-:W-:Y:S01]  /*19970*/  HMMA.16816.F32 R16, R24, R4, R8 ;  /* 0x000000041810723c */ /* 0x000fe20000001808 */
[----:B------:R-:W-:-:S02]  /*19980*/  IMAD.MOV.U32 R8, RZ, RZ, R4 ;  /* 0x000000ffff087224 */ /* 0x000fc400078e0004 */
[----:B------:R-:W-:Y:S01]  /*19990*/  IMAD.MOV.U32 R3, RZ, RZ, R5 ;  /* 0x000000ffff037224 */ /* 0x000fe200078e0005 */
[----:B--2---:R-:W-:Y:S04]  /*199a0*/  STL.64 [R1+0xce0], R22 ;  /* 0x000ce01601007387 */ /* 0x004fe80000100a00 */
[----:B------:R0:W-:Y:S04]  /*199b0*/  STL.64 [R1+0xcd8], R20 ;  /* 0x000cd81401007387 */ /* 0x0001e80000100a00 */
[----:B0-----:R-:W2:Y:S04]  /*199c0*/  LDL.LU R20, [R1+0x170] ;  /* 0x0001700001147983 */ /* 0x001ea80000300800 */
[----:B------:R-:W2:Y:S04]  /*199d0*/  LDL.LU R21, [R1+0x174] ;  /* 0x0001740001157983 */ /* 0x000ea80000300800 */
[----:B------:R-:W2:Y:S04]  /*199e0*/  LDL.LU R22, [R1+0x178] ;  /* 0x0001780001167983 */ /* 0x000ea80000300800 */
[----:B------:R-:W2:Y:S04]  /*199f0*/  LDL.LU R23, [R1+0x17c] ;  /* 0x00017c0001177983 */ /* 0x000ea80000300800 */
[----:B------:R-:W2:Y:S01]  /*19a00*/  LDL.LU.64 R4, [R1+0xcf0] ;  /* 0x000cf00001047983 */ /* 0x000ea20000300a00 */
[----:B------:R-:W-:-:S02]  /*19a10*/  IMAD.MOV.U32 R7, RZ, RZ, R19 ;  /* 0x000000ffff077224 */ /* 0x000fc400078e0013 */
[----:B------:R-:W-:Y:S01]  /*19a20*/  IMAD.MOV.U32 R6, RZ, RZ, R18 ;  /* 0x000000ffff067224 */ /* 0x000fe200078e0012 */
[----:B------:R0:W-:Y:S04]  /*19a30*/  STL.64 [R1+0x1e0], R16 ;  /* 0x0001e01001007387 */ /* 0x0001e80000100a00 */
[----:B0-----:R-:W3:Y:S04]  /*19a40*/  LDL.LU.64 R16, [R1+0xce8] ;  /* 0x000ce80001107983 */ /* 0x001ee80000300a00 */
[----:B------:R-:W-:Y:S04]  /*19a50*/  STL [R1+0xbf8], R7 ;  /* 0x000bf80701007387 */ /* 0x000fe80000100800 */
[----:B------:R-:W-:Y:S04]  /*19a60*/  STL [R1+0xbf4], R6 ;  /* 0x000bf40601007387 */ /* 0x000fe80000100800 */
[----:B--2---:R0:W-:Y:S04]  /*19a70*/  STL.64 [R1+0xc90], R4 ;  /* 0x000c900401007387 */ /* 0x0041e80000100a00 */
[----:B0-----:R-:W2:Y:S04]  /*19a80*/  LDL.LU R4, [R1+0x190] ;  /* 0x0001900001047983 */ /* 0x001ea80000300800 */
[----:B------:R-:W2:Y:S04]  /*19a90*/  LDL.LU R5, [R1+0x194] ;  /* 0x0001940001057983 */ /* 0x000ea80000300800 */
[----:B------:R-:W2:Y:S04]  /*19aa0*/  LDL.LU R6, [R1+0x198] ;  /* 0x0001980001067983 */ /* 0x000ea80000300800 */
[----:B------:R-:W2:Y:S04]  /*19ab0*/  LDL.LU R7, [R1+0x19c] ;  /* 0x00019c0001077983 */ /* 0x000ea80000300800 */
[----:B----4-:R0:W-:Y:S01]  /*19ac0*/  STL.64 [R1+0xc68], R12 ;  /* 0x000c680c01007387 */ /* 0x0101e20000100a00 */
[----:B--2---:R-:W-:Y:S01]  /*19ad0*/  HMMA.16816.F32 R4, R24, R12, R4 ;  /* 0x0000000c1804723c */ /* 0x004fe20000001804 */
[----:B0-----:R-:W-:-:S02]  /*19ae0*/  IMAD.MOV.U32 R12, RZ, RZ, R8 ;  /* 0x000000ffff0c7224 */ /* 0x001fc400078e0008 */
[----:B------:R-:W-:-:S15]  /*19af0*/  IMAD.MOV.U32 R13, RZ, RZ, R3 ;  /* 0x000000ffff0d7224 */ /* 0x000fde00078e0003 */
[----:B------:R-:W-:Y:S01]  /*19b00*/  NOP ;  /* 0x0000000000007918 */ /* 0x000fe20000000000 */
[----:B------:R-:W-:Y:S04]  /*19b10*/  STL.64 [R1+0x1d0], R4 ;  /* 0x0001d00401007387 */ /* 0x000fe80000100a00 */
[----:B------:R-:W-:Y:S04]  /*19b20*/  STL.64 [R1+0x1d8], R6 ;  /* 0x0001d80601007387 */ /* 0x000fe80000100a00 */
[----:B------:R0:W-:Y:S04]  /*19b30*/  STL.64 [R1+0xc98], R12 ;  /* 0x000c980c01007387 */ /* 0x0001e80000100a00 */
[----:B0-----:R-:W2:Y:S04]  /*19b40*/  LDL.LU R12, [R1+0x130] ;  /* 0x00013000010c7983 */ /* 0x001ea80000300800 */
[----:B------:R-:W2:Y:S04]  /*19b50*/  LDL.LU R13, [R1+0x134] ;  /* 0x00013400010d7983 */ /* 0x000ea80000300800 */
[----:B------:R-:W4:Y:S04]  /*19b60*/  LDL.LU R14, [R1+0x138] ;  /* 0x00013800010e7983 */ /* 0x000f280000300800 */
[----:B------:R-:W4:Y:S01]  /*19b70*/  LDL.LU R15, [R1+0x13c] ;  /* 0x00013c00010f7983 */ /* 0x000f220000300800 */
[----:B---3--:R-:W-:Y:S03]  /*19b80*/  HMMA.16816.F32 R16, R24, R16, R20 ;  /* 0x000000101810723c */ /* 0x008fe60000001814 */
[----:B----4-:R-:W-:Y:S04]  /*19b90*/  STL.64 [R1+0xca8], R14 ;  /* 0x000ca80e01007387 */ /* 0x010fe80000100a00 */
[----:B--2---:R0:W-:Y:S04]  /*19ba0*/  STL.64 [R1+0xca0], R12 ;  /* 0x000ca00c01007387 */ /* 0x0041e80000100a00 */
[----:B0-----:R-:W2:Y:S04]  /*19bb0*/  LDL.LU R12, [R1+0x140] ;  /* 0x00014000010c7983 */ /* 0x001ea80000300800 */
[----:B------:R-:W2:Y:S04]  /*19bc0*/  LDL.LU R13, [R1+0x144] ;  /* 0x00014400010d7983 */ /* 0x000ea80000300800 */
[----:B------:R-:W2:Y:S04]  /*19bd0*/  LDL.LU R14, [R1+0x148] ;  /* 0x00014800010e7983 */ /* 0x000ea80000300800 */
[----:B------:R-:W2:Y:S04]  /*19be0*/  LDL.LU R15, [R1+0x14c] ;  /* 0x00014c00010f7983 */ /* 0x000ea80000300800 */
[----:B------:R-:W3:Y:S04]  /*19bf0*/  LDL.LU.64 R4, [R1] ;  /* 0x0000000001047983 */ /* 0x000ee80000300a00 */
[----:B------:R-:W4:Y:S04]  /*19c00*/  LDL.LU R8, [R1+0x120] ;  /* 0x0001200001087983 */ /* 0x000f280000300800 */
[----:B------:R-:W2:Y:S04]  /*19c10*/  LDL.LU.64 R22, [R1+0xce0] ;  /* 0x000ce00001167983 */ /* 0x000ea80000300a00 */
[----:B------:R-:W2:Y:S04]  /*19c20*/  LDL.LU.64 R20, [R1+0xcd8] ;  /* 0x000cd80001147983 */ /* 0x000ea80000300a00 */
[----:B------:R0:W-:Y:S04]  /*19c30*/  STL.64 [R1+0x1c0], R16 ;  /* 0x0001c01001007387 */ /* 0x0001e80000100a00 */
[----:B------:R2:W-:Y:S04]  /*19c40*/  STL [R1+0x1c8], R18 ;  /* 0x0001c81201007387 */ /* 0x0005e80000100800 */
[----:B0-----:R-:W2:Y:S01]  /*19c50*/  LDL.LU.64 R16, [R1+0xcd0] ;  /* 0x000cd00001107983 */ /* 0x001ea20000300a00 */
[----:B------:R-:W-:-:S02]  /*19c60*/  IMAD.MOV.U32 R9, RZ, RZ, R29 ;  /* 0x000000ffff097224 */ /* 0x000fc400078e001d */
[----:B------:R-:W-:Y:S02]  /*19c70*/  IMAD.MOV.U32 R29, RZ, RZ, R19 ;  /* 0x000000ffff1d7224 */ /* 0x000fe400078e0013 */
[----:B------:R-:W-:Y:S02]  /*19c80*/  IMAD.MOV.U32 R11, RZ, RZ, R0 ;  /* 0x000000ffff0b7224 */ /* 0x000fe400078e0000 */
[----:B------:R-:W-:Y:S01]  /*19c90*/  IMAD.MOV.U32 R10, RZ, RZ, R2 ;  /* 0x000000ffff0a7224 */ /* 0x000fe200078e0002 */
[----:B------:R-:W-:Y:S01]  /*19ca0*/  STL [R1+0xbfc], R29 ;  /* 0x000bfc1d01007387 */ /* 0x000fe20000100800 */
[----:B--2---:R-:W-:Y:S03]  /*19cb0*/  HMMA.16816.F32 R16, R24, R16, R20 ;  /* 0x000000101810723c */ /* 0x004fe60000001814 */
[----:B------:R-:W2:-:S15]  /*19cc0*/  LDL.LU.64 R20, [R1+0xcc8] ;  /* 0x000cc80001147983 */ /* 0x000e9e0000300a00 */
[----:B------:R-:W-:Y:S01]  /*19cd0*/  NOP ;  /* 0x0000000000007918 */ /* 0x000fe20000000000 */
[----:B------:R-:W-:Y:S04]  /*19ce0*/  STL [R1+0x1b4], R17 ;  /* 0x0001b41101007387 */ /* 0x000fe80000100800 */
[----:B------:R0:W-:Y:S01]  /*19cf0*/  STL [R1+0x1b8], R18 ;  /* 0x0001b81201007387 */ /* 0x0001e20000100800 */
[----:B------:R-:W-:Y:S02]  /*19d00*/  IMAD.MOV.U32 R0, RZ, RZ, R19 ;  /* 0x000000ffff007224 */ /* 0x000fe400078e0013 */
[----:B------:R-:W-:Y:S01]  /*19d10*/  IMAD.MOV.U32 R2, RZ, RZ, R16 ;  /* 0x000000ffff027224 */ /* 0x000fe200078e0010 */
[----:B0-----:R-:W2:Y:S04]  /*19d20*/  LDL.LU.64 R18, [R1+0xcc0] ;  /* 0x000cc00001127983 */ /* 0x001ea80000300a00 */
[----:B------:R-:W2:Y:S02]  /*19d30*/  LDL.LU.64 R16, [R1+0xcb8] ;  /* 0x000cb80001107983 */ /* 0x000ea40000300a00 */
[----:B--2---:R-:W-:-:S15]  /*19d40*/  HMMA.16816.F32 R16, R24, R20, R16 ;  /* 0x000000141810723c */ /* 0x004fde0000001810 */
[----:B------:R-:W-:-:S04]  /*19d50*/  NOP ;  /* 0x0000000000007918 */ /* 0x000fc80000000000 */
[----:B------:R0:W-:Y:S04]  /*19d60*/  STL.64 [R1+0x1a0], R16 ;  /* 0x0001a01001007387 */ /* 0x0001e80000100a00 */
[----:B------:R-:W-:Y:S04]  /*19d70*/  STL.64 [R1+0x1a8], R18 ;  /* 0x0001a81201007387 */ /* 0x000fe80000100a00 */
[----:B0-----:R-:W2:Y:S04]  /*19d80*/  LDL.LU.64 R16, [R1+0xcb0] ;  /* 0x000cb00001107983 */ /* 0x001ea80000300a00 */
[----:B------:R0:W-:Y:S04]  /*19d90*/  STL.64 [R1+0xc28], R20 ;  /* 0x000c281401007387 */ /* 0x0001e80000100a00 */
[----:B0-----:R-:W2:Y:S04]  /*19da0*/  LDL.LU R20, [R1+0x180] ;  /* 0x0001800001147983 */ /* 0x001ea80000300800 */
[----:B------:R-:W2:Y:S04]  /*19db0*/  LDL.LU R21, [R1+0x184] ;  /* 0x0001840001157983 */ /* 0x000ea80000300800 */
[----:B------:R-:W2:Y:S04]  /*19dc0*/  LDL.LU R22, [R1+0x188] ;  /* 0x0001880001167983 */ /* 0x000ea80000300800 */
[----:B------:R-:W2:Y:S04]  /*19dd0*/  LDL.LU R23, [R1+0x18c] ;  /* 0x00018c0001177983 */ /* 0x000ea80000300800 */
[----:B--2---:R-:W-:Y:S04]  /*19de0*/  STL.64 [R1+0xc40], R22 ;  /* 0x000c401601007387 */ /* 0x004fe80000100a00 */
[----:B------:R0:W-:Y:S04]  /*19df0*/  STL.64 [R1+0xc38], R20 ;  /* 0x000c381401007387 */ /* 0x0001e80000100a00 */
[----:B0-----:R-:W2:Y:S01]  /*19e00*/  LDL.LU.64 R20, [R1+0x40] ;  /* 0x0000400001147983 */ /* 0x001ea20000300a00 */
        /* <DEDUP_REMOVED lines=14> */
[----:B0-----:R-:W2:Y:S04]  /*19ef0*/  LDL.LU.64 R14, [R1+0xca8] ;  /* 0x000ca800010e7983 */ /* 0x001ea80000300a00 */
[----:B------:R-:W2:Y:S01]  /*19f00*/  LDL.LU.64 R12, [R1+0xca0] ;  /* 0x000ca000010c7983 */ /* 0x000ea20000300a00 */
[----:B---3--:R-:W-:-:S02]  /*19f10*/  IMAD.MOV.U32 R19, RZ, RZ, R4 ;  /* 0x000000ffff137224 */ /* 0x008fc400078e0004 */
[----:B------:R-:W-:Y:S01]  /*19f20*/  IMAD.MOV.U32 R18, RZ, RZ, R5 ;  /* 0x000000ffff127224 */ /* 0x000fe200078e0005 */
[----:B--2---:R-:W-:-:S15]  /*19f30*/  HMMA.16816.F32 R12, R24, R4, R12 ;  /* 0x00000004180c723c */ /* 0x004fde000000180c */
[----:B------:R-:W-:-:S04]  /*19f40*/  NOP ;  /* 0x0000000000007918 */ /* 0x000fc80000000000 */
[----:B------:R0:W-:Y:S04]  /*19f50*/  STL.64 [R1+0x170], R12 ;  /* 0x0001700c01007387 */ /* 0x0001e80000100a00 */
[----:B------:R-:W-:Y:S04]  /*19f60*/  STL.64 [R1+0x178], R14 ;  /* 0x0001780e01007387 */ /* 0x000fe80000100a00 */
[----:B0-----:R-:W2:Y:S04]  /*19f70*/  LDL.LU.64 R12, [R1+0xc98] ;  /* 0x000c9800010c7983 */ /* 0x001ea80000300a00 */
[----:B------:R-:W4:Y:S02]  /*19f80*/  LDL.LU.64 R4, [R1+0xc90] ;  /* 0x000c900001047983 */ /* 0x000f240000300a00 */
[----:B----4-:R-:W-:Y:S02]  /*19f90*/  HMMA.16816.F32 R24, R24, R4, R8 ;  /* 0x000000041818723c */ /* 0x010fe40000001808 */
[----:B------:R-:W2:Y:S04]  /*19fa0*/  LDL.LU.64 R10, [R1+0xc88] ;  /* 0x000c8800010a7983 */ /* 0x000ea80000300a00 */
[----:B------:R-:W2:-:S13]  /*19fb0*/  LDL.LU.64 R8, [R1+0xc80] ;  /* 0x000c800001087983 */ /* 0x000e9a0000300a00 */
[----:B------:R0:W-:Y:S04]  /*19fc0*/  STL.64 [R1+0x160], R24 ;  /* 0x0001601801007387 */ /* 0x0001e80000100a00 */
[----:B------:R-:W-:Y:S04]  /*19fd0*/  STL.64 [R1+0x168], R26 ;  /* 0x0001681a01007387 */ /* 0x000fe80000100a00 */
[----:B0-----:R-:W3:Y:S01]  /*19fe0*/  LDL.LU.64 R24, [R1+0x30] ;  /* 0x0000300001187983 */ /* 0x001ee20000300a00 */
[----:B--2---:R-:W-:Y:S03]  /*19ff0*/  HMMA.16816.F32 R12, R8, R12, R20 ;  /* 0x0000000c080c723c */ /* 0x004fe60000001814 */
[----:B------:R-:W2:Y:S04]  /*1a000*/  LDL.LU.64 R22, [R1+0xc78] ;  /* 0x000c780001167983 */ /* 0x000ea80000300a00 */
[----:B------:R-:W2:-:S12]  /*1a010*/  LDL.LU.64 R20, [R1+0xc70] ;  /* 0x000c700001147983 */ /* 0x000e980000300a00 */
[----:B------:R0:W-:Y:S04]  /*1a020*/  STL.64 [R1+0x150], R12 ;  /* 0x0001500c01007387 */ /* 0x0001e80000100a00 */
[----:B------:R-:W-:Y:S04]  /*1a030*/  STL.64 [R1+0x158], R14 ;  /* 0x0001580e01007387 */ /* 0x000fe80000100a00 */
[----:B0-----:R-:W2:Y:S02]  /*1a040*/  LDL.LU.64 R12, [R1+0xc68] ;  /* 0x000c6800010c7983 */ /* 0x001ea40000300a00 */
[----:B--2---:R-:W-:Y:S01]  /*1a050*/  HMMA.16816.F32 R20, R8, R12, R20 ;  /* 0x0000000c0814723c */ /* 0x004fe20000001814 */
[----:B------:R-:W-:-:S02]  /*1a060*/  IMAD.MOV.U32 R6, RZ, RZ, R12 ;  /* 0x000000ffff067224 */ /* 0x000fc400078e000c */
[----:B------:R-:W-:-:S15]  /*1a070*/  IMAD.MOV.U32 R3, RZ, RZ, R13 ;  /* 0x000000ffff037224 */ /* 0x000fde00078e000d */
[----:B------:R-:W-:Y:S01]  /*1a080*/  NOP ;  /* 0x0000000000007918 */ /* 0x000fe20000000000 */
[----:B------:R0:W-:Y:S04]  /*1a090*/  STL.64 [R1+0x140], R20 ;  /* 0x0001401401007387 */ /* 0x0001e80000100a00 */
[----:B------:R-:W-:Y:S04]  /*1a0a0*/  STL.64 [R1+0x148], R22 ;  /* 0x0001481601007387 */ /* 0x000fe80000100a00 */
[----:B0-----:R-:W2:Y:S04]  /*1a0b0*/  LDL.LU.64 R20, [R1+0xc60] ;  /* 0x000c600001147983 */ /* 0x001ea80000300a00 */
[----:B------:R-:W2:Y:S04]  /*1a0c0*/  LDL.LU.64 R14, [R1+0xc58] ;  /* 0x000c5800010e7983 */ /* 0x000ea80000300a00 */
[----:B------:R-:W2:Y:S02]  /*1a0d0*/  LDL.LU.64 R12, [R1+0xc50] ;  /* 0x000c5000010c7983 */ /* 0x000ea40000300a00 */
[----:B--2---:R-:W-:-:S15]  /*1a0e0*/  HMMA.16816.F32 R12, R8, R20, R12 ;  /* 0x00000014080c723c */ /* 0x004fde000000180c */
[----:B------:R-:W-:-:S04]  /*1a0f0*/  NOP ;  /* 0x0000000000007918 */ /* 0x000fc80000000000 */
[----:B------:R-:W-:Y:S04]  /*1a100*/  STL.64 [R1+0x130], R12 ;  /* 0x0001300c01007387 */ /* 0x000fe80000100a00 */
[----:B------:R0:W-:Y:S04]  /*1a110*/  STL.64 [R1+0x138], R14 ;  /* 0x0001380e01007387 */ /* 0x0001e80000100a00 */
[----:B0-----:R-:W2:Y:S01]  /*1a120*/  LDL.LU.64 R14, [R1+0xc48] ;  /* 0x000c4800010e7983 */ /* 0x001ea20000300a00 */
[----:B------:R-:W-:Y:S02]  /*1a130*/  IMAD.MOV.U32 R13, RZ, RZ, R20 ;  /* 0x000000ffff0d7224 */ /* 0x000fe400078e0014 */
[----:B------:R-:W-:Y:S01]  /*1a140*/  IMAD.MOV.U32 R12, RZ, RZ, R21 ;  /* 0x000000ffff0c7224 */ /* 0x000fe200078e0015 */
[----:B------:R-:W3:Y:S04]  /*1a150*/  LDL.LU.64 R22, [R1+0xc40] ;  /* 0x000c400001167983 */ /* 0x000ee80000300a00 */
[----:B------:R-:W3:Y:S04]  /*1a160*/  LDL.LU.64 R20, [R1+0xc38] ;  /* 0x000c380001147983 */ /* 0x000ee80000300a00 */
[----:B--2---:R-:W-:Y:S04]  /*1a170*/  STL.64 [R1+0xc10], R14 ;  /* 0x000c100e01007387 */ /* 0x004fe80000100a00 */
[----:B------:R0:W-:Y:S04]  /*1a180*/  STL.64 [R1+0xc08], R12 ;  /* 0x000c080c01007387 */ /* 0x0001e80000100a00 */
[----:B0-----:R-:W2:Y:S04]  /*1a190*/  LDL.LU R12, [R1+0x320] ;  /* 0x00032000010c7983 */ /* 0x001ea80000300800 */
[----:B------:R-:W2:Y:S04]  /*1a1a0*/  LDL.LU R13, [R1+0x324] ;  /* 0x00032400010d7983 */ /* 0x000ea80000300800 */
[----:B------:R-:W4:Y:S04]  /*1a1b0*/  LDL.LU R14, [R1+0x328] ;  /* 0x00032800010e7983 */ /* 0x000f280000300800 */
[----:B------:R-:W4:Y:S04]  /*1a1c0*/  LDL.LU R15, [R1+0x32c] ;  /* 0x00032c00010f7983 */ /* 0x000f280000300800 */
[----:B----4-:R-:W-:Y:S04]  /*1a1d0*/  STL.64 [R1+0xc20], R14 ;  /* 0x000c200e01007387 */ /* 0x010fe80000100a00 */
[----:B--2---:R0:W-:Y:S04]  /*1a1e0*/  STL.64 [R1+0xc18], R12 ;  /* 0x000c180c01007387 */ /* 0x0041e80000100a00 */
[----:B0-----:R-:W2:Y:S01]  /*1a1f0*/  LDL.LU R12, [R1+0x2f0] ;  /* 0x0002f000010c7983 */ /* 0x001ea20000300800 */
[----:B------:R-:W-:-:S03]  /*1a200*/  IMAD.MOV.U32 R13, RZ, RZ, R28 ;  /* 0x000000ffff0d7224 */ /* 0x000fc600078e001c */
[----:B------:R-:W4:Y:S01]  /*1a210*/  LDL.LU R28, [R1+0xc30] ;  /* 0x000c3000011c7983 */ /* 0x000f220000300800 */
[C---:B---3--:R-:W-:Y:S01]  /*1a220*/  HMMA.16816.F32 R20, R8.reuse, R24, R20 ;  /* 0x000000180814723c */ /* 0x048fe20000001814 */
[----:B------:R-:W-:Y:S02]  /*1a230*/  IMAD.MOV.U32 R29, RZ, RZ, R24 ;  /* 0x000000ffff1d7224 */ /* 0x000fe400078e0018 */
[----:B------:R-:W-:Y:S01]  /*1a240*/  IMAD.MOV.U32 R7, RZ, RZ, R25 ;  /* 0x000000ffff077224 */ /* 0x000fe200078e0019 */
[----:B------:R-:W2:Y:S04]  /*1a250*/  LDL.LU R14, [R1+0x2f8] ;  /* 0x0002f800010e7983 */ /* 0x000ea80000300800 */
[----:B------:R-:W2:Y:S11]  /*1a260*/  LDL.LU R15, [R1+0x2fc] ;  /* 0x0002fc00010f7983 */ /* 0x000eb60000300800 */
[----:B------:R0:W-:Y:S04]  /*1a270*/  STL.64 [R1+0x120], R20 ;  /* 0x0001201401007387 */ /* 0x0001e80000100a00 */
[----:B------:R-:W-:Y:S04]  /*1a280*/  STL.64 [R1+0x128], R22 ;  /* 0x0001281601007387 */ /* 0x000fe80000100a00 */
[----:B0-----:R-:W3:Y:S04]  /*1a290*/  LDL.LU.64 R20, [R1+0xc28] ;  /* 0x000c280001147983 */ /* 0x001ee80000300a00 */
[----:B----4-:R-:W0:Y:S04]  /*1a2a0*/  LDSM.16.MT88.4 R24, [R28+0x18300] ;  /* 0x018300001c18783b */ /* 0x010e280000004200 */
[----:B0-----:R-:W-:Y:S04]  /*1a2b0*/  STL.64 [R1+0xbe8], R26 ;  /* 0x000be81a01007387 */ /* 0x001fe80000100a00 */
[----:B------:R0:W-:Y:S04]  /*1a2c0*/  STL.64 [R1+0xbe0], R24 ;  /* 0x000be01801007387 */ /* 0x0001e80000100a00 */
[----:B0-----:R-:W3:Y:S04]  /*1a2d0*/  LDL.LU R24, [R1+0x280] ;  /* 0x0002800001187983 */ /* 0x001ee80000300800 */
[----:B------:R-:W3:Y:S04]  /*1a2e0*/  LDL.LU R25, [R1+0x284] ;  /* 0x0002840001197983 */ /* 0x000ee80000300800 */
[----:B------:R-:W3:Y:S04]  /*1a2f0*/  LDL.LU R26, [R1+0x288] ;  /* 0x00028800011a7983 */ /* 0x000ee80000300800 */
[----:B------:R-:W3:Y:S01]  /*1a300*/  LDL.LU R27, [R1+0x28c] ;  /* 0x00028c00011b7983 */ /* 0x000ee20000300800 */
[C---:B--2---:R-:W-:Y:S08]  /*1a310*/  HMMA.16816.F32 R12, R8.reuse, R16, R12 ;  /* 0x00000010080c723c */ /* 0x044ff0000000180c */
        /* <DEDUP_REMOVED lines=8> */
[----:B------:R-:W-:Y:S04]  /*1a3a0*/  STL.64 [R1+0xb40], R20 ;  /* 0x000b401401007387 */ /* 0x000fe80000100a00 */
[----:B------:R-:W-:Y:S04]  /*1a3b0*/  STL.64 [R1+0x100], R12 ;  /* 0x0001000c01007387 */ /* 0x000fe80000100a00 */
[----:B------:R0:W-:Y:S04]  /*1a3c0*/  STL.64 [R1+0x108], R14 ;  /* 0x0001080e01007387 */ /* 0x0001e80000100a00 */
[----:B0-----:R-:W2:Y:S04]  /*1a3d0*/  LDL.LU.64 R14, [R1+0xc20] ;  /* 0x000c2000010e7983 */ /* 0x001ea80000300a00 */
[----:B------:R-:W2:Y:S01]  /*1a3e0*/  LDL.LU.64 R12, [R1+0xc18] ;  /* 0x000c1800010c7983 */ /* 0x000ea20000300a00 */
[----:B------:R-:W-:-:S02]  /*1a3f0*/  IMAD.MOV.U32 R20, RZ, RZ, R19 ;  /* 0x000000ffff147224 */ /* 0x000fc400078e0013 */
[----:B------:R-:W-:Y:S02]  /*1a400*/  IMAD.MOV.U32 R21, RZ, RZ, R18 ;  /* 0x000000ffff157224 */ /* 0x000fe400078e0012 */
[----:B------:R-:W-:Y:S02]  /*1a410*/  IMAD.MOV.U32 R23, RZ, RZ, R16 ;  /* 0x000000ffff177224 */ /* 0x000fe400078e0010 */
[----:B------:R-:W-:Y:S02]  /*1a420*/  IMAD.MOV.U32 R22, RZ, RZ, R17 ;  /* 0x000000ffff167224 */ /* 0x000fe400078e0011 */
[----:B------:R-:W0:Y:S04]  /*1a430*/  LDSM.16.MT88.4 R16, [R28+0x1c100] ;  /* 0x01c100001c10783b */ /* 0x000e280000004200 */
[----:B0-----:R-:W-:Y:S04]  /*1a440*/  STL.64 [R1+0xab8], R18 ;  /* 0x000ab81201007387 */ /* 0x001fe80000100a00 */
[----:B------:R0:W-:Y:S04]  /*1a450*/  STL.64 [R1+0xab0], R16 ;  /* 0x000ab01001007387 */ /* 0x0001e80000100a00 */
[----:B0-----:R-:W3:Y:S04]  /*1a460*/  LDL.LU.64 R16, [R1+0x60] ;  /* 0x0000600001107983 */ /* 0x001ee80000300a00 */
[----:B------:R-:W4:Y:S01]  /*1a470*/  LDL.64 R18, [R1+0x68] ;  /* 0x0000680001127983 */ /* 0x000f220000100a00 */
[----:B--2---:R-:W-:-:S15]  /*1a480*/  HMMA.16816.F32 R12, R8, R20, R12 ;  /* 0x00000014080c723c */ /* 0x004fde000000180c */
[----:B------:R-:W-:-:S04]  /*1a490*/  NOP ;  /* 0x0000000000007918 */ /* 0x000fc80000000000 */
[----:B------:R-:W-:Y:S04]  /*1a4a0*/  STL.64 [R1+0xf0], R12 ;  /* 0x0000f00c01007387 */ /* 0x000fe80000100a00 */
[----:B------:R0:W-:Y:S04]  /*1a4b0*/  STL.64 [R1+0xf8], R14 ;  /* 0x0000f80e01007387 */ /* 0x0001e80000100a00 */
[----:B0-----:R-:W2:Y:S04]  /*1a4c0*/  LDL.LU.64 R14, [R1+0xc10] ;  /* 0x000c1000010e7983 */ /* 0x001ea80000300a00 */
[----:B------:R-:W3:Y:S04]  /*1a4d0*/  LDL.LU.64 R12, [R1+0xc08] ;  /* 0x000c0800010c7983 */ /* 0x000ee80000300a00 */
[----:B------:R0:W-:Y:S02]  /*1a4e0*/  STL.64 [R1+0xb60], R20 ;  /* 0x000b601401007387 */ /* 0x0001e40000100a00 */
[----:B0-----:R-:W-:-:S02]  /*1a4f0*/  IMAD.MOV.U32 R20, RZ, RZ, R23 ;  /* 0x000000ffff147224 */ /* 0x001fc400078e0017 */
[----:B------:R-:W-:-:S05]  /*1a500*/  IMAD.MOV.U32 R21, RZ, RZ, R22 ;  /* 0x000000ffff157224 */ /* 0x000fca00078e0016 */
[----:B------:R0:W-:Y:S02]  /*1a510*/  STL.64 [R1+0xb78], R20 ;  /* 0x000b781401007387 */ /* 0x0001e40000100a00 */
[----:B0-----:R-:W-:Y:S02]  /*1a520*/  IMAD.MOV.U32 R20, RZ, RZ, R25 ;  /* 0x000000ffff147224 */ /* 0x001fe400078e0019 */
[----:B------:R-:W-:-:S05]  /*1a530*/  IMAD.MOV.U32 R21, RZ, RZ, R24 ;  /* 0x000000ffff157224 */ /* 0x000fca00078e0018 */
[----:B------:R2:W-:Y:S02]  /*1a540*/  STL.64 [R1+0xb98], R20 ;  /* 0x000b981401007387 */ /* 0x0005e40000100a00 */
[----:B--2---:R-:W-:Y:S02]  /*1a550*/  IMAD.MOV.U32 R20, RZ, RZ, R15 ;  /* 0x000000ffff147224 */ /* 0x004fe400078e000f */
[----:B------:R-:W2:Y:S04]  /*1a560*/  LDL.LU R15, [R1+0xc00] ;  /* 0x000c0000010f7983 */ /* 0x000ea80000300800 */
[----:B------:R-:W3:Y:S04]  /*1a570*/  LDL.LU R21, [R1+0x2c4] ;  /* 0x0002c40001157983 */ /* 0x000ee80000300800 */
[----:B------:R-:W3:Y:S04]  /*1a580*/  LDL.LU R22, [R1+0x2c8] ;  /* 0x0002c80001167983 */ /* 0x000ee80000300800 */
[----:B------:R-:W3:Y:S04]  /*1a590*/  LDL.LU R23, [R1+0x2cc] ;  /* 0x0002cc0001177983 */ /* 0x000ee80000300800 */
[----:B------:R-:W4:Y:S04]  /*1a5a0*/  LDL.LU R24, [R1+0x310] ;  /* 0x0003100001187983 */ /* 0x000f280000300800 */
[----:B------:R-:W4:Y:S01]  /*1a5b0*/  LDL.LU R25, [R1+0x314] ;  /* 0x0003140001197983 */ /* 0x000f220000300800 */
[----:B------:R-:W-:-:S02]  /*1a5c0*/  IMAD.MOV.U32 R27, RZ, RZ, R14 ;  /* 0x000000ffff1b7224 */ /* 0x000fc400078e000e */
[----:B--2---:R-:W-:Y:S01]  /*1a5d0*/  IMAD.MOV.U32 R26, RZ, RZ, R15 ;  /* 0x000000ffff1a7224 */ /* 0x004fe200078e000f */
[----:B---3--:R-:W-:Y:S04]  /*1a5e0*/  STL.64 [R1+0xba8], R22 ;  /* 0x000ba81601007387 */ /* 0x008fe80000100a00 */
[----:B------:R0:W-:Y:S02]  /*1a5f0*/  STL.64 [R1+0xba0], R20 ;  /* 0x000ba01401007387 */ /* 0x0001e40000100a00 */
[----:B0-----:R-:W-:Y:S02]  /*1a600*/  IMAD.MOV.U32 R20, RZ, RZ, R13 ;  /* 0x000000ffff147224 */ /* 0x001fe400078e000d */
[----:B------:R-:W-:Y:S02]  /*1a610*/  IMAD.MOV.U32 R21, RZ, RZ, R12 ;  /* 0x000000ffff157224 */ /* 0x000fe400078e000c */
[----:B------:R-:W0:Y:S04]  /*1a620*/  LDSM.16.MT88.4 R12, [R28+0x1c200] ;  /* 0x01c200001c0c783b */ /* 0x000e280000004200 */
[----:B------:R-:W-:Y:S04]  /*1a630*/  STL.64 [R1+0xbc0], R20 ;  /* 0x000bc01401007387 */ /* 0x000fe80000100a00 */
[----:B0-----:R-:W-:Y:S04]  /*1a640*/  STL.64 [R1+0xa58], R14 ;  /* 0x000a580e01007387 */ /* 0x001fe80000100a00 */
[----:B------:R0:W-:Y:S02]  /*1a650*/  STL.64 [R1+0xa50], R12 ;  /* 0x000a500c01007387 */ /* 0x0001e40000100a00 */
[----:B0-----:R-:W-:-:S02]  /*1a660*/  IMAD.MOV.U32 R12, RZ, RZ, R29 ;  /* 0x000000ffff0c7224 */ /* 0x001fc400078e001d */
[----:B------:R-:W-:Y:S01]  /*1a670*/  IMAD.MOV.U32 R13, RZ, RZ, R7 ;  /* 0x000000ffff0d7224 */ /* 0x000fe200078e0007 */
[----:B------:R-:W2:Y:S04]  /*1a680*/  LDL.LU R29, [R1+0xbfc] ;  /* 0x000bfc00011d7983 */ /* 0x000ea80000300800 */
[----:B------:R-:W3:Y:S04]  /*1a690*/  LDL.LU R7, [R1+0xbf8] ;  /* 0x000bf80001077983 */ /* 0x000ee80000300800 */
[----:B------:R-:W2:Y:S04]  /*1a6a0*/  LDL R14, [R1+0x38] ;  /* 0x00003800010e7983 */ /* 0x000ea80000100800 */
[----:B------:R-:W2:Y:S01]  /*1a6b0*/  LDL R15, [R1+0x3c] ;  /* 0x00003c00010f7983 */ /* 0x000ea20000100800 */
[----:B------:R-:W-:-:S02]  /*1a6c0*/  IMAD.MOV.U32 R20, RZ, RZ, R6 ;  /* 0x000000ffff147224 */ /* 0x000fc400078e0006 */
[----:B------:R-:W-:Y:S01]  /*1a6d0*/  IMAD.MOV.U32 R21, RZ, RZ, R3 ;  /* 0x000000ffff157224 */ /* 0x000fe200078e0003 */
[----:B------:R-:W3:Y:S04]  /*1a6e0*/  LDL.LU R6, [R1+0xbf4] ;  /* 0x000bf40001067983 */ /* 0x000ee80000300800 */
[----:B------:R-:W3:Y:S04]  /*1a6f0*/  LDL.LU R3, [R1+0xbf0] ;  /* 0x000bf00001037983 */ /* 0x000ee80000300800 */
[----:B------:R-:W-:Y:S04]  /*1a700*/  STL.64 [R1+0xbd8], R20 ;  /* 0x000bd81401007387 */ /* 0x000fe80000100a00 */
[----:B--2---:R-:W-:Y:S04]  /*1a710*/  STL.64 [R1+0xbb8], R14 ;  /* 0x000bb80e01007387 */ /* 0x004fe80000100a00 */
[----:B------:R0:W-:Y:S04]  /*1a720*/  STL.64 [R1+0xbb0], R12 ;  /* 0x000bb00c01007387 */ /* 0x0001e80000100a00 */
[----:B0-----:R-:W2:Y:S04]  /*1a730*/  LDL.LU R12, [R1+0x2d0] ;  /* 0x0002d000010c7983 */ /* 0x001ea80000300800 */
[----:B------:R-:W2:Y:S04]  /*1a740*/  LDL.LU R13, [R1+0x2d4] ;  /* 0x0002d400010d7983 */ /* 0x000ea80000300800 */
[----:B------:R-:W2:Y:S04]  /*1a750*/  LDL.LU R14, [R1+0x2d8] ;  /* 0x0002d800010e7983 */ /* 0x000ea80000300800 */
[----:B------:R-:W2:Y:S01]  /*1a760*/  LDL.LU R15, [R1+0x2dc] ;  /* 0x0002dc00010f7983 */ /* 0x000ea20000300800 */
[----:B----4-:R-:W-:Y:S03]  /*1a770*/  HMMA.16816.F32 R8, R8, R4, R24 ;  /* 0x000000040808723c */ /* 0x010fe60000001818 */
[----:B------:R-:W4:Y:S04]  /*1a780*/  LDL.LU R20, [R1+0x300] ;  /* 0x0003000001147983 */ /* 0x000f280000300800 */
[----:B------:R-:W4:Y:S04]  /*1a790*/  LDL.LU R21, [R1+0x304] ;  /* 0x0003040001157983 */ /* 0x000f280000300800 */
[----:B------:R-:W4:Y:S04]  /*1a7a0*/  LDL.LU R22, [R1+0x308] ;  /* 0x0003080001167983 */ /* 0x000f280000300800 */
[----:B------:R-:W4:Y:S04]  /*1a7b0*/  LDL.LU R23, [R1+0x30c] ;  /* 0x00030c0001177983 */ /* 0x000f280000300800 */
        /* <DEDUP_REMOVED lines=8> */
[----:B---3--:R-:W-:Y:S04]  /*1a840*/  STL.64 [R1+0xb58], R6 ;  /* 0x000b580601007387 */ /* 0x008fe80000100a00 */
[----:B------:R0:W-:Y:S04]  /*1a850*/  STL.64 [R1+0xb50], R4 ;  /* 0x000b500401007387 */ /* 0x0001e80000100a00 */
[----:B------:R-:W-:Y:S04]  /*1a860*/  STL.64 [R1+0xe0], R8 ;  /* 0x0000e00801007387 */ /* 0x000fe80000100a00 */
[----:B------:R-:W-:Y:S04]  /*1a870*/  STL.64 [R1+0xe8], R10 ;  /* 0x0000e80a01007387 */ /* 0x000fe80000100a00 */
[----:B------:R-:W1:Y:S04]  /*1a880*/  LDSM.16.MT88.4 R8, [R28+0x1c300] ;  /* 0x01c300001c08783b */ /* 0x000e680000004200 */
[----:B0-----:R-:W3:Y:S04]  /*1a890*/  LDL.LU R4, [R1+0x290] ;  /* 0x0002900001047983 */ /* 0x001ee80000300800 */
[----:B------:R-:W3:Y:S04]  /*1a8a0*/  LDL.LU R5, [R1+0x294] ;  /* 0x0002940001057983 */ /* 0x000ee80000300800 */
[----:B------:R-:W2:Y:S04]  /*1a8b0*/  LDL.LU R6, [R1+0x298] ;  /* 0x0002980001067983 */ /* 0x000ea80000300800 */
[----:B------:R-:W2:Y:S04]  /*1a8c0*/  LDL.LU R7, [R1+0x29c] ;  /* 0x00029c0001077983 */ /* 0x000ea80000300800 */
[----:B--2---:R-:W-:Y:S04]  /*1a8d0*/  STL.64 [R1+0xb70], R6 ;  /* 0x000b700601007387 */ /* 0x004fe80000100a00 */
[----:B---3--:R0:W-:Y:S04]  /*1a8e0*/  STL.64 [R1+0xb68], R4 ;  /* 0x000b680401007387 */ /* 0x0081e80000100a00 */
[----:B0-----:R-:W2:Y:S04]  /*1a8f0*/  LDL.LU R4, [R1+0x2a0] ;  /* 0x0002a00001047983 */ /* 0x001ea80000300800 */
[----:B------:R-:W2:Y:S04]  /*1a900*/  LDL.LU R5, [R1+0x2a4] ;  /* 0x0002a40001057983 */ /* 0x000ea80000300800 */
[----:B------:R-:W3:Y:S04]  /*1a910*/  LDL.LU R6, [R1+0x2a8] ;  /* 0x0002a80001067983 */ /* 0x000ee80000300800 */
[----:B------:R-:W3:Y:S01]  /*1a920*/  LDL.LU R7, [R1+0x2ac] ;  /* 0x0002ac0001077983 */ /* 0x000ee20000300800 */
[C---:B----4-:R-:W-:Y:S03]  /*1a930*/  HMMA.16816.F32 R20, R24.reuse, R16, R20 ;  /* 0x000000101814723c */ /* 0x050fe60000001814 */
[----:B---3--:R-:W-:Y:S04]  /*1a940*/  STL.64 [R1+0xb88], R6 ;  /* 0x000b880601007387 */ /* 0x008fe80000100a00 */
[----:B--2---:R0:W-:Y:S04]  /*1a950*/  STL.64 [R1+0xb80], R4 ;  /* 0x000b800401007387 */ /* 0x0041e80000100a00 */
[----:B0-----:R-:W2:Y:S04]  /*1a960*/  LDL.LU R4, [R1+0x2b0] ;  /* 0x0002b00001047983 */ /* 0x001ea80000300800 */
[----:B------:R-:W2:Y:S04]  /*1a970*/  LDL.LU R5, [R1+0x2b4] ;  /* 0x0002b40001057983 */ /* 0x000ea80000300800 */
[----:B------:R-:W2:Y:S04]  /*1a980*/  LDL.LU R6, [R1+0x2b8] ;  /* 0x0002b80001067983 */ /* 0x000ea80000300800 */
[----:B------:R-:W2:Y:S04]  /*1a990*/  LDL.LU R7, [R1+0x2bc] ;  /* 0x0002bc0001077983 */ /* 0x000ea80000300800 */
[----:B-1----:R-:W-:Y:S04]  /*1a9a0*/  STL.64 [R1+0x9e8], R10 ;  /* 0x0009e80a01007387 */ /* 0x002fe80000100a00 */
[----:B------:R0:W-:Y:S04]  /*1a9b0*/  STL.64 [R1+0x9e0], R8 ;  /* 0x0009e00801007387 */ /* 0x0001e80000100a00 */
[----:B0-----:R-:W3:Y:S04]  /*1a9c0*/  LDL.LU R8, [R1+0x270] ;  /* 0x0002700001087983 */ /* 0x001ee80000300800 */
[----:B------:R-:W3:Y:S04]  /*1a9d0*/  LDL.LU R9, [R1+0x274] ;  /* 0x0002740001097983 */ /* 0x000ee80000300800 */
[----:B------:R-:W3:Y:S04]  /*1a9e0*/  LDL.LU R10, [R1+0x278] ;  /* 0x00027800010a7983 */ /* 0x000ee80000300800 */
[----:B------:R-:W3:Y:S04]  /*1a9f0*/  LDL.LU R11, [R1+0x27c] ;  /* 0x00027c00010b7983 */ /* 0x000ee80000300800 */
        /* <DEDUP_REMOVED lines=11> */
[----:B------:R-:W2:-:S13]  /*1aab0*/  LDL.LU.64 R12, [R1+0xbb0] ;  /* 0x000bb000010c7983 */ /* 0x000e9a0000300a00 */
[----:B------:R-:W-:Y:S04]  /*1aac0*/  STL.64 [R1+0xb0], R20 ;  /* 0x0000b01401007387 */ /* 0x000fe80000100a00 */
[----:B------:R0:W-:Y:S04]  /*1aad0*/  STL.64 [R1+0xb8], R22 ;  /* 0x0000b81601007387 */ /* 0x0001e80000100a00 */
[----:B0-----:R-:W2:Y:S04]  /*1aae0*/  LDL.LU.64 R22, [R1+0xba8] ;  /* 0x000ba80001167983 */ /* 0x001ea80000300a00 */
[----:B------:R-:W2:Y:S02]  /*1aaf0*/  LDL.LU.64 R20, [R1+0xba0] ;  /* 0x000ba00001147983 */ /* 0x000ea40000300a00 */
[----:B--2---:R-:W-:-:S15]  /*1ab00*/  HMMA.16816.F32 R20, R24, R12, R20 ;  /* 0x0000000c1814723c */ /* 0x004fde0000001814 */
[----:B------:R-:W-:-:S04]  /*1ab10*/  NOP ;  /* 0x0000000000007918 */ /* 0x000fc80000000000 */
[----:B------:R0:W-:Y:S04]  /*1ab20*/  STL.64 [R1+0xa0], R20 ;  /* 0x0000a01401007387 */ /* 0x0001e80000100a00 */
[----:B------:R-:W-:Y:S04]  /*1ab30*/  STL.64 [R1+0xa8], R22 ;  /* 0x0000a81601007387 */ /* 0x000fe80000100a00 */
[----:B0-----:R-:W2:Y:S04]  /*1ab40*/  LDL.LU.64 R20, [R1+0xb98] ;  /* 0x000b980001147983 */ /* 0x001ea80000300a00 */
[----:B----4-:R0:W-:Y:S04]  /*1ab50*/  STL.64 [R1+0xb10], R14 ;  /* 0x000b100e01007387 */ /* 0x0101e80000100a00 */
[----:B------:R-:W4:Y:S04]  /*1ab60*/  LDL.LU R12, [R1+0x260] ;  /* 0x00026000010c7983 */ /* 0x000f280000300800 */
[----:B------:R-:W4:Y:S04]  /*1ab70*/  LDL.LU R13, [R1+0x264] ;  /* 0x00026400010d7983 */ /* 0x000f280000300800 */
[----:B0-----:R-:W4:Y:S01]  /*1ab80*/  LDL.LU R14, [R1+0x268] ;  /* 0x00026800010e7983 */ /* 0x001f220000300800 */
[----:B------:R-:W-:-:S03]  /*1ab90*/  IMAD.MOV.U32 R15, RZ, RZ, R3 ;  /* 0x000000ffff0f7224 */ /* 0x000fc600078e0003 */
[----:B------:R-:W3:Y:S01]  /*1aba0*/  LDL.LU R3, [R1+0xb90] ;  /* 0x000b900001037983 */ /* 0x000ee20000300800 */
        /* <DEDUP_REMOVED lines=14> */
[----:B------:R-:W3:-:S13]  /*1ac90*/  LDL.LU.64 R4, [R1+0xb50] ;  /* 0x000b500001047983 */ /* 0x000eda0000300a00 */
[----:B------:R-:W-:Y:S04]  /*1aca0*/  STL.64 [R1+0x70], R20 ;  /* 0x0000701401007387 */ /* 0x000fe80000100a00 */
[----:B------:R0:W-:Y:S04]  /*1acb0*/  STL.64 [R1+0x78], R22 ;  /* 0x0000781601007387 */ /* 0x0001e80000100a00 */
[----:B0-----:R-:W4:Y:S04]  /*1acc0*/  LDL.LU.64 R22, [R1+0xb48] ;  /* 0x000b480001167983 */ /* 0x001f280000300a00 */
[----:B------:R-:W4:Y:S04]  /*1acd0*/  LDL.LU.64 R20, [R1+0xb40] ;  /* 0x000b400001147983 */ /* 0x000f280000300a00 */
[----:B--2---:R-:W-:Y:S01]  /*1ace0*/  STL.64 [R1+0xb30], R6 ;  /* 0x000b300601007387 */ /* 0x004fe20000100a00 */
[----:B---3--:R-:W-:Y:S01]  /*1acf0*/  HMMA.16816.F32 R24, R24, R4, R8 ;  /* 0x000000041818723c */ /* 0x008fe20000001808 */
[----:B------:R-:W-:-:S02]  /*1ad00*/  IMAD.MOV.U32 R8, RZ, RZ, R2 ;  /* 0x000000ffff087224 */ /* 0x000fc400078e0002 */
[----:B------:R-:W2:Y:S04]  /*1ad10*/  LDL.LU R2, [R1+0xb38] ;  /* 0x000b380001027983 */ /* 0x000ea80000300800 */
[----:B------:R-:W3:Y:S04]  /*1ad20*/  LDL.LU R9, [R1+0x1b4] ;  /* 0x0001b40001097983 */ /* 0x000ee80000300800 */
[----:B------:R-:W2:Y:S01]  /*1ad30*/  LDL.LU R10, [R1+0x1b8] ;  /* 0x0001b800010a7983 */ /* 0x000ea20000300800 */
[----:B------:R-:W-:Y:S02]  /*1ad40*/  IMAD.MOV.U32 R11, RZ, RZ, R0 ;  /* 0x000000ffff0b7224 */ /* 0x000fe400078e0000 */
[----:B------:R-:W-:-:S02]  /*1ad50*/  IMAD.MOV.U32 R5, RZ, RZ, R18 ;  /* 0x000000ffff057224 */ /* 0x000fc400078e0012 */
[----:B------:R-:W-:Y:S01]  /*1ad60*/  IMAD.MOV.U32 R4, RZ, RZ, R19 ;  /* 0x000000ffff047224 */ /* 0x000fe200078e0013 */
[----:B--2---:R-:W-:Y:S04]  /*1ad70*/  STL.64 [R1+0xa90], R10 ;  /* 0x000a900a01007387 */ /* 0x004fe80000100a00 */
[----:B---3--:R4:W-:Y:S02]  /*1ad80*/  STL.64 [R1+0xa88], R8 ;  /* 0x000a880801007387 */ /* 0x0089e40000100a00 */
[----:B----4-:R-:W-:Y:S02]  /*1ad90*/  HMMA.16816.F32 R8, R20, R18, R12 ;  /* 0x000000121408723c */ /* 0x010fe4000000180c */
[----:B------:R0:W-:Y:S04]  /*1ada0*/  STL.64 [R1+0x978], R26 ;  /* 0x0009781a01007387 */ /* 0x0001e80000100a00 */
[----:B------:R-:W-:Y:S01]  /*1adb0*/  STL.64 [R1+0x970], R24 ;  /* 0x0009701801007387 */ /* 0x000fe20000100a00 */
[----:B0-----:R-:W-:-:S02]  /*1adc0*/  IMAD.MOV.U32 R26, RZ, RZ, R3 ;  /* 0x000000ffff1a7224 */ /* 0x001fc400078e0003 */
[----:B------:R-:W-:-:S05]  /*1add0*/  IMAD.MOV.U32 R27, RZ, RZ, R2 ;  /* 0x000000ffff1b7224 */ /* 0x000fca00078e0002 */
[----:B------:R-:W-:Y:S05]  /*1ade0*/  STL.64 [R1+0xae8], R26 ;  /* 0x000ae81a01007387 */ /* 0x000fea0000100a00 */
[----:B------:R0:W-:Y:S04]  /*1adf0*/  STL.64 [R1+0x2d0], R8 ;  /* 0x0002d00801007387 */ /* 0x0001e80000100a00 */
[----:B------:R1:W-:Y:S01]  /*1ae00*/  STL.64 [R1+0x2d8], R10 ;  /* 0x0002d80a01007387 */ /* 0x0003e20000100a00 */
[----:B------:R-:W-:-:S02]  /*1ae10*/  IMAD.MOV.U32 R0, RZ, RZ, R8 ;  /* 0x000000ffff007224 */ /* 0x000fc400078e0008 */
[----:B------:R-:W-:Y:S02]  /*1ae20*/  IMAD.MOV.U32 R2, RZ, RZ, R9 ;  /* 0x000000ffff027224 */ /* 0x000fe400078e0009 */
[----:B------:R-:W-:Y:S02]  /*1ae30*/  IMAD.MOV.U32 R3, RZ, RZ, R10 ;  /* 0x000000ffff037224 */ /* 0x000fe400078e000a */
[----:B------:R-:W-:Y:S01]  /*1ae40*/  IMAD.MOV.U32 R28, RZ, RZ, R11 ;  /* 0x000000ffff1c7224 */ /* 0x000fe200078e000b */
[----:B0-----:R-:W2:Y:S04]  /*1ae50*/  LDL.LU R8, [R1+0x1d0] ;  /* 0x0001d00001087983 */ /* 0x001ea80000300800 */
[----:B------:R-:W2:Y:S04]  /*1ae60*/  LDL.LU R9, [R1+0x1d4] ;  /* 0x0001d40001097983 */ /* 0x000ea80000300800 */
[----:B-1----:R-:W3:Y:S04]  /*1ae70*/  LDL.LU R10, [R1+0x1d8] ;  /* 0x0001d800010a7983 */ /* 0x002ee80000300800 */
[----:B------:R-:W3:Y:S04]  /*1ae80*/  LDL.LU R11, [R1+0x1dc] ;  /* 0x0001dc00010b7983 */ /* 0x000ee80000300800 */
[----:B------:R-:W4:Y:S04]  /*1ae90*/  LDL.LU R16, [R1+0x1f0] ;  /* 0x0001f00001107983 */ /* 0x000f280000300800 */
[----:B------:R-:W4:Y:S04]  /*1aea0*/  LDL.LU R17, [R1+0x1f4] ;  /* 0x0001f40001117983 */ /* 0x000f280000300800 */
[----:B------:R-:W2:Y:S04]  /*1aeb0*/  LDL.LU R18, [R1+0x1f8] ;  /* 0x0001f80001127983 */ /* 0x000ea80000300800 */
[----:B------:R-:W2:Y:S04]  /*1aec0*/  LDL.LU R19, [R1+0x1fc] ;  /* 0x0001fc0001137983 */ /* 0x000ea80000300800 */
[----:B------:R-:W3:Y:S04]  /*1aed0*/  LDL.64 R6, [R1+0x58] ;  /* 0x0000580001067983 */ /* 0x000ee80000100a00 */
[----:B--2---:R0:W-:Y:S04]  /*1aee0*/  STL.64 [R1+0xac8], R18 ;  /* 0x000ac81201007387 */ /* 0x0041e80000100a00 */
[----:B----4-:R1:W-:Y:S04]  /*1aef0*/  STL.64 [R1+0xac0], R16 ;  /* 0x000ac01001007387 */ /* 0x0103e80000100a00 */
[----:B0-----:R-:W2:Y:S04]  /*1af00*/  LDL.64 R18, [R1+0x8] ;  /* 0x0000080001127983 */ /* 0x001ea80000100a00 */
[----:B--2---:R0:W-:Y:S04]  /*1af10*/  STL.64 [R1+0xae0], R18 ;  /* 0x000ae01201007387 */ /* 0x0041e80000100a00 */
[----:B-1----:R-:W2:Y:S04]  /*1af20*/  LDL.LU R16, [R1+0x210] ;  /* 0x0002100001107983 */ /* 0x002ea80000300800 */
[----:B------:R-:W2:Y:S04]  /*1af30*/  LDL.LU R17, [R1+0x214] ;  /* 0x0002140001117983 */ /* 0x000ea80000300800 */
[----:B0-----:R-:W4:Y:S04]  /*1af40*/  LDL.LU R18, [R1+0x218] ;  /* 0x0002180001127983 */ /* 0x001f280000300800 */
[----:B------:R-:W4:Y:S04]  /*1af50*/  LDL.LU R19, [R1+0x21c] ;  /* 0x00021c0001137983 */ /* 0x000f280000300800 */
[----:B----4-:R-:W-:Y:S04]  /*1af60*/  STL.64 [R1+0xaf8], R18 ;  /* 0x000af81201007387 */ /* 0x010fe80000100a00 */
[----:B--2---:R-:W-:Y:S04]  /*1af70*/  STL.64 [R1+0xaf0], R16 ;  /* 0x000af01001007387 */ /* 0x004fe80000100a00 */
[----:B------:R-:W2:Y:S04]  /*1af80*/  LDL.64 R14, [R1+0x48] ;  /* 0x00004800010e7983 */ /* 0x000ea80000100a00 */
[----:B------:R-:W4:Y:S04]  /*1af90*/  LDL R26, [R1+0x28] ;  /* 0x00002800011a7983 */ /* 0x000f280000100800 */
[----:B------:R-:W4:Y:S04]  /*1afa0*/  LDL R27, [R1+0x2c] ;  /* 0x00002c00011b7983 */ /* 0x000f280000100800 */
[----:B--2---:R0:W-:Y:S04]  /*1afb0*/  STL.64 [R1+0xb28], R14 ;  /* 0x000b280e01007387 */ /* 0x0041e80000100a00 */
[----:B------:R-:W3:Y:S04]  /*1afc0*/  LDL.LU R12, [R1+0x250] ;  /* 0x00025000010c7983 */ /* 0x000ee80000300800 */
[----:B------:R-:W3:Y:S04]  /*1afd0*/  LDL.LU R13, [R1+0x254] ;  /* 0x00025400010d7983 */ /* 0x000ee80000300800 */
[----:B0-----:R-:W3:Y:S04]  /*1afe0*/  LDL.LU R14, [R1+0x258] ;  /* 0x00025800010e7983 */ /* 0x001ee80000300800 */
[----:B------:R-:W3:Y:S04]  /*1aff0*/  LDL.LU R15, [R1+0x25c] ;  /* 0x00025c00010f7983 */ /* 0x000ee80000300800 */
[----:B----4-:R0:W-:Y:S04]  /*1b000*/  STL.64 [R1+0xb08], R26 ;  /* 0x000b081a01007387 */ /* 0x0101e80000100a00 */
[----:B------:R-:W2:Y:S04]  /*1b010*/  LDL.LU R24, [R1+0x230] ;  /* 0x0002300001187983 */ /* 0x000ea80000300800 */
[----:B------:R-:W2:Y:S04]  /*1b020*/  LDL.LU R25, [R1+0x234] ;  /* 0x0002340001197983 */ /* 0x000ea80000300800 */
[----:B0-----:R-:W4:Y:S04]  /*1b030*/  LDL.LU R26, [R1+0x238] ;  /* 0x00023800011a7983 */ /* 0x001f280000300800 */
        /* <DEDUP_REMOVED lines=12> */
[----:B------:R-:W-:Y:S04]  /*1b100*/  STL.64 [R1+0xaa0], R10 ;  /* 0x000aa00a01007387 */ /* 0x000fe80000100a00 */
[----:B------:R0:W-:Y:S04]  /*1b110*/  STL.64 [R1+0xa98], R8 ;  /* 0x000a980801007387 */ /* 0x0001e80000100a00 */
[----:B------:R-:W-:Y:S04]  /*1b120*/  STL [R1+0x8f8], R0 ;  /* 0x0008f80001007387 */ /* 0x000fe80000100800 */
[----:B------:R-:W-:Y:S04]  /*1b130*/  STL [R1+0x8f4], R2 ;  /* 0x0008f40201007387 */ /* 0x000fe80000100800 */
[----:B------:R1:W-:Y:S04]  /*1b140*/  STL [R1+0x8f0], R3 ;  /* 0x0008f00301007387 */ /* 0x0003e80000100800 */
[----:B------:R-:W-:Y:S01]  /*1b150*/  STL [R1+0x8ec], R28 ;  /* 0x0008ec1c01007387 */ /* 0x000fe20000100800 */
[----:B0-----:R-:W-:-:S02]  /*1b160*/  IMAD.MOV.U32 R8, RZ, RZ, R6 ;  /* 0x000000ffff087224 */ /* 0x001fc400078e0006 */
[----:B-1----:R-:W-:Y:S02]  /*1b170*/  IMAD.MOV.U32 R3, RZ, RZ, R7 ;  /* 0x000000ffff037224 */ /* 0x002fe400078e0007 */
[----:B------:R-:W-:Y:S01]  /*1b180*/  IMAD.MOV.U32 R10, RZ, RZ, R5 ;  /* 0x000000ffff0a7224 */ /* 0x000fe200078e0005 */
[----:B------:R-:W4:Y:S04]  /*1b190*/  LDL.LU.64 R6, [R1+0xb30] ;  /* 0x000b300001067983 */ /* 0x000f280000300a00 */
[----:B------:R-:W-:Y:S01]  /*1b1a0*/  STL.64 [R1+0x2a0], R12 ;  /* 0x0002a00c01007387 */ /* 0x000fe20000100a00 */
[----:B------:R-:W-:-:S03]  /*1b1b0*/  IMAD.MOV.U32 R5, RZ, RZ, R14 ;  /* 0x000000ffff057224 */ /* 0x000fc600078e000e */
[----:B------:R0:W-:Y:S04]  /*1b1c0*/  STL.64 [R1+0x2a8], R14 ;  /* 0x0002a80e01007387 */ /* 0x0001e80000100a00 */
[----:B0-----:R-:W2:Y:S01]  /*1b1d0*/  LDL.LU.64 R14, [R1+0xb28] ;  /* 0x000b2800010e7983 */ /* 0x001ea20000300a00 */
[----:B------:R-:W-:Y:S02]  /*1b1e0*/  IMAD.MOV.U32 R11, RZ, RZ, R4 ;  /* 0x000000ffff0b7224 */ /* 0x000fe400078e0004 */
[----:B------:R-:W-:-:S03]  /*1b1f0*/  IMAD.MOV.U32 R4, RZ, RZ, R12 ;  /* 0x000000ffff047224 */ /* 0x000fc600078e000c */
[----:B------:R-:W-:Y:S04]  /*1b200*/  STL.64 [R1+0xad8], R10 ;  /* 0x000ad80a01007387 */ /* 0x000fe80000100a00 */
[----:B------:R0:W-:Y:S04]  /*1b210*/  STL [R1+0xad0], R8 ;  /* 0x000ad00801007387 */ /* 0x0001e80000100800 */
[----:B0-----:R-:W3:Y:S04]  /*1b220*/  LDL.LU R8, [R1+0x200] ;  /* 0x0002000001087983 */ /* 0x001ee80000300800 */
[----:B------:R-:W3:Y:S04]  /*1b230*/  LDL.LU R9, [R1+0x204] ;  /* 0x0002040001097983 */ /* 0x000ee80000300800 */
[----:B------:R-:W3:Y:S04]  /*1b240*/  LDL.LU R10, [R1+0x208] ;  /* 0x00020800010a7983 */ /* 0x000ee80000300800 */
[----:B------:R-:W3:Y:S04]  /*1b250*/  LDL.LU R11, [R1+0x20c] ;  /* 0x00020c00010b7983 */ /* 0x000ee80000300800 */
[----:B------:R-:W-:Y:S04]  /*1b260*/  STL [R1+0x900], R4 ;  /* 0x0009000401007387 */ /* 0x000fe80000100800 */
[----:B------:R-:W-:Y:S01]  /*1b270*/  STL [R1+0x8fc], R5 ;  /* 0x0008fc0501007387 */ /* 0x000fe20000100800 */
        /* <DEDUP_REMOVED lines=13> */
[----:B0-----:R-:W3:Y:S04]  /*1b350*/  LDL.LU.64 R26, [R1+0xb08] ;  /* 0x000b0800011a7983 */ /* 0x001ee80000300a00 */
[----:B------:R4:W-:Y:S04]  /*1b360*/  STL.64 [R1+0xaa8], R14 ;  /* 0x000aa80e01007387 */ /* 0x0009e80000100a00 */
[----:B------:R-:W2:Y:S04]  /*1b370*/  LDL.LU R12, [R1+0x1e0] ;  /* 0x0001e000010c7983 */ /* 0x000ea80000300800 */
[----:B------:R-:W2:Y:S01]  /*1b380*/  LDL.LU R13, [R1+0x1e4] ;  /* 0x0001e400010d7983 */ /* 0x000ea20000300800 */
[----:B----4-:R-:W-:-:S02]  /*1b390*/  IMAD.MOV.U32 R14, RZ, RZ, R6 ;  /* 0x000000ffff0e7224 */ /* 0x010fc400078e0006 */
[----:B------:R-:W-:Y:S01]  /*1b3a0*/  IMAD.MOV.U32 R15, RZ, RZ, R7 ;  /* 0x000000ffff0f7224 */ /* 0x000fe200078e0007 */
[----:B------:R-:W4:Y:S04]  /*1b3b0*/  LDL.LU R6, [R1+0xb04] ;  /* 0x000b040001067983 */ /* 0x000f280000300800 */
[----:B------:R-:W4:Y:S01]  /*1b3c0*/  LDL.LU R7, [R1+0xb00] ;  /* 0x000b000001077983 */ /* 0x000f220000300800 */
[----:B---3--:R-:W-:Y:S03]  /*1b3d0*/  HMMA.16816.F32 R24, R20, R26, R16 ;  /* 0x0000001a1418723c */ /* 0x008fe60000001810 */
[----:B------:R-:W3:Y:S04]  /*1b3e0*/  LDL.LU.64 R18, [R1+0xaf8] ;  /* 0x000af80001127983 */ /* 0x000ee80000300a00 */
[----:B------:R-:W3:-:S12]  /*1b3f0*/  LDL.LU.64 R16, [R1+0xaf0] ;  /* 0x000af00001107983 */ /* 0x000ed80000300a00 */
[----:B------:R-:W-:Y:S04]  /*1b400*/  STL.64 [R1+0x220], R24 ;  /* 0x0002201801007387 */ /* 0x000fe80000100a00 */
[----:B------:R0:W-:Y:S04]  /*1b410*/  STL.64 [R1+0x228], R26 ;  /* 0x0002281a01007387 */ /* 0x0001e80000100a00 */
[----:B0-----:R-:W3:Y:S02]  /*1b420*/  LDL.LU.64 R26, [R1+0xae8] ;  /* 0x000ae800011a7983 */ /* 0x001ee40000300a00 */
[----:B---3--:R-:W-:-:S15]  /*1b430*/  HMMA.16816.F32 R16, R20, R26, R16 ;  /* 0x0000001a1410723c */ /* 0x008fde0000001810 */
[----:B------:R-:W-:-:S04]  /*1b440*/  NOP ;  /* 0x0000000000007918 */ /* 0x000fc80000000000 */
[----:B------:R-:W-:Y:S04]  /*1b450*/  STL.64 [R1+0x210], R16 ;  /* 0x0002101001007387 */ /* 0x000fe80000100a00 */
[----:B------:R0:W-:Y:S04]  /*1b460*/  STL.64 [R1+0x218], R18 ;  /* 0x0002181201007387 */ /* 0x0001e80000100a00 */
[----:B0-----:R-:W3:Y:S04]  /*1b470*/  LDL.LU.64 R18, [R1+0xae0] ;  /* 0x000ae00001127983 */ /* 0x001ee80000300a00 */
[----:B------:R0:W-:Y:S02]  /*1b480*/  STL.64 [R1+0xa80], R26 ;  /* 0x000a801a01007387 */ /* 0x0001e40000100a00 */
[----:B0-----:R-:W-:-:S02]  /*1b490*/  IMAD.MOV.U32 R26, RZ, RZ, R2 ;  /* 0x000000ffff1a7224 */ /* 0x001fc400078e0002 */
[----:B------:R-:W-:Y:S01]  /*1b4a0*/  IMAD.MOV.U32 R27, RZ, RZ, R0 ;  /* 0x000000ffff1b7224 */ /* 0x000fe200078e0000 */
[----:B---3--:R-:W-:Y:S01]  /*1b4b0*/  HMMA.16816.F32 R8, R20, R18, R8 ;  /* 0x000000121408723c */ /* 0x008fe20000001808 */
[----:B------:R-:W-:Y:S02]  /*1b4c0*/  IMAD.MOV.U32 R2, RZ, RZ, R18 ;  /* 0x000000ffff027224 */ /* 0x000fe400078e0012 */
[----:B------:R-:W-:-:S15]  /*1b4d0*/  IMAD.MOV.U32 R0, RZ, RZ, R19 ;  /* 0x000000ffff007224 */ /* 0x000fde00078e0013 */
[----:B------:R-:W-:Y:S01]  /*1b4e0*/  NOP ;  /* 0x0000000000007918 */ /* 0x000fe20000000000 */
[----:B------:R-:W-:Y:S04]  /*1b4f0*/  STL.64 [R1+0x200], R8 ;  /* 0x0002000801007387 */ /* 0x000fe80000100a00 */
[----:B------:R0:W-:Y:S04]  /*1b500*/  STL.64 [R1+0x208], R10 ;  /* 0x0002080a01007387 */ /* 0x0001e80000100a00 */
[----:B0-----:R-:W2:Y:S04]  /*1b510*/  LDL.LU.64 R10, [R1+0xad8] ;  /* 0x000ad800010a7983 */ /* 0x001ea80000300a00 */
[----:B------:R-:W3:Y:S04]  /*1b520*/  LDL.LU R8, [R1+0xad0] ;  /* 0x000ad00001087983 */ /* 0x000ee80000300800 */
[----:B------:R-:W4:Y:S04]  /*1b530*/  LDL.LU.64 R18, [R1+0xac8] ;  /* 0x000ac80001127983 */ /* 0x000f280000300a00 */
[----:B------:R-:W4:Y:S02]  /*1b540*/  LDL.LU.64 R16, [R1+0xac0] ;  /* 0x000ac00001107983 */ /* 0x000f240000300a00 */
[----:B----4-:R-:W-:Y:S02]  /*1b550*/  HMMA.16816.F32 R20, R20, R6, R16 ;  /* 0x000000061414723c */ /* 0x010fe40000001810 */
[----:B------:R-:W2:Y:S04]  /*1b560*/  LDL.LU.64 R18, [R1+0xab8] ;  /* 0x000ab80001127983 */ /* 0x000ea80000300a00 */
[----:B------:R-:W2:-:S13]  /*1b570*/  LDL.LU.64 R16, [R1+0xab0] ;  /* 0x000ab00001107983 */ /* 0x000e9a0000300a00 */
[----:B------:R0:W-:Y:S04]  /*1b580*/  STL.64 [R1+0x1f0], R20 ;  /* 0x0001f01401007387 */ /* 0x0001e80000100a00 */
[----:B------:R1:W-:Y:S04]  /*1b590*/  STL.64 [R1+0x1f8], R22 ;  /* 0x0001f81601007387 */ /* 0x0003e80000100a00 */
[----:B0-----:R-:W4:Y:S04]  /*1b5a0*/  LDL.LU R20, [R1+0x1c0] ;  /* 0x0001c00001147983 */ /* 0x001f280000300800 */
[----:B------:R-:W4:Y:S04]  /*1b5b0*/  LDL.LU R21, [R1+0x1c4] ;  /* 0x0001c40001157983 */ /* 0x000f280000300800 */
[----:B-1----:R-:W4:Y:S04]  /*1b5c0*/  LDL.LU R22, [R1+0x1c8] ;  /* 0x0001c80001167983 */ /* 0x002f280000300800 */
[----:B------:R3:W-:Y:S02]  /*1b5d0*/  STL.64 [R1+0xa60], R6 ;  /* 0x000a600601007387 */ /* 0x0007e40000100a00 */
[----:B---3--:R-:W-:-:S02]  /*1b5e0*/  IMAD.MOV.U32 R6, RZ, RZ, R8 ;  /* 0x000000ffff067224 */ /* 0x008fc400078e0008 */
[----:B------:R-:W-:Y:S01]  /*1b5f0*/  IMAD.MOV.U32 R23, RZ, RZ, R29 ;  /* 0x000000ffff177224 */ /* 0x000fe200078e001d */
[----:B--2---:R-:W-:Y:S01]  /*1b600*/  HMMA.16816.F32 R8, R16, R10, R12 ;  /* 0x0000000a1008723c */ /* 0x004fe2000000180c */
[----:B------:R-:W2:-:S15]  /*1b610*/  LDL.LU.64 R14, [R1+0xaa8] ;  /* 0x000aa800010e7983 */ /* 0x000e9e0000300a00 */
[----:B------:R-:W-:-:S03]  /*1b620*/  NOP ;  /* 0x0000000000007918 */ /* 0x000fc60000000000 */
[----:B------:R-:W-:Y:S04]  /*1b630*/  STL.64 [R1+0x330], R8 ;  /* 0x0003300801007387 */ /* 0x000fe80000100a00 */
[----:B------:R0:W-:Y:S01]  /*1b640*/  STL.64 [R1+0x338], R10 ;  /* 0x0003380a01007387 */ /* 0x0001e20000100a00 */
[----:B------:R-:W-:-:S03]  /*1b650*/  IMAD.MOV.U32 R29, RZ, RZ, R8 ;  /* 0x000000ffff1d7224 */ /* 0x000fc600078e0008 */
[----:B0-----:R-:W3:Y:S04]  /*1b660*/  LDL.LU.64 R10, [R1+0xaa0] ;  /* 0x000aa000010a7983 */ /* 0x001ee80000300a00 */
[----:B------:R-:W3:Y:S01]  /*1b670*/  LDL.LU.64 R8, [R1+0xa98] ;  /* 0x000a980001087983 */ /* 0x000ee20000300a00 */
[----:B------:R-:W-:-:S03]  /*1b680*/  IMAD.MOV.U32 R7, RZ, RZ, R3 ;  /* 0x000000ffff077224 */ /* 0x000fc600078e0003 */
[----:B------:R-:W-:Y:S04]  /*1b690*/  STL [R1+0x904], R29 ;  /* 0x0009041d01007387 */ /* 0x000fe80000100800 */
[C---:B---3--:R-:W-:Y:S01]  /*1b6a0*/  HMMA.16816.F32 R4, R16.reuse, R6, R8 ;  /* 0x000000061004723c */ /* 0x048fe20000001808 */
[----:B------:R-:W2:Y:S04]  /*1b6b0*/  LDL.LU.64 R10, [R1+0xa90] ;  /* 0x000a9000010a7983 */ /* 0x000ea80000300a00 */
[----:B------:R-:W2:Y:S03]  /*1b6c0*/  LDL.LU.64 R8, [R1+0xa88] ;  /* 0x000a880001087983 */ /* 0x000ea60000300a00 */
[C---:B----4-:R-:W-:Y:S11]  /*1b6d0*/  HMMA.16816.F32 R24, R16.reuse, R26, R20 ;  /* 0x0000001a1018723c */ /* 0x050ff60000001814 */
[----:B------:R-:W-:Y:S04]  /*1b6e0*/  STL.64 [R1+0x310], R4 ;  /* 0x0003100401007387 */ /* 0x000fe80000100a00 */
[----:B------:R2:W-:Y:S04]  /*1b6f0*/  STL.64 [R1+0x318], R6 ;  /* 0x0003180601007387 */ /* 0x0005e80000100a00 */
[----:B------:R0:W-:Y:S04]  /*1b700*/  STL.64 [R1+0x2e0], R24 ;  /* 0x0002e01801007387 */ /* 0x0001e80000100a00 */
[----:B------:R-:W-:Y:S01]  /*1b710*/  STL.64 [R1+0x2e8], R26 ;  /* 0x0002e81a01007387 */ /* 0x000fe20000100a00 */
[----:B--2---:R-:W-:-:S15]  /*1b720*/  HMMA.16816.F32 R4, R16, R14, R8 ;  /* 0x0000000e1004723c */ /* 0x004fde0000001808 */
[----:B------:R-:W-:-:S04]  /*1b730*/  NOP ;  /* 0x0000000000007918 */ /* 0x000fc80000000000 */
[----:B------:R-:W-:Y:S04]  /*1b740*/  STL.64 [R1+0x280], R4 ;  /* 0x0002800401007387 */ /* 0x000fe80000100a00 */
[----:B------:R1:W-:Y:S04]  /*1b750*/  STL.64 [R1+0x288], R6 ;  /* 0x0002880601007387 */ /* 0x0003e80000100a00 */
[----:B------:R-:W2:Y:S04]  /*1b760*/  LDL.LU R8, [R1+0x110] ;  /* 0x0001100001087983 */ /* 0x000ea80000300800 */
[----:B------:R-:W2:Y:S04]  /*1b770*/  LDL.LU R9, [R1+0x114] ;  /* 0x0001140001097983 */ /* 0x000ea80000300800 */
[----:B------:R-:W3:Y:S04]  /*1b780*/  LDL.LU R10, [R1+0x118] ;  /* 0x00011800010a7983 */ /* 0x000ee80000300800 */
[----:B------:R-:W3:Y:S04]  /*1b790*/  LDL.LU R11, [R1+0x11c] ;  /* 0x00011c00010b7983 */ /* 0x000ee80000300800 */
[----:B------:R-:W4:Y:S04]  /*1b7a0*/  LDL.LU R12, [R1+0x160] ;  /* 0x00016000010c7983 */ /* 0x000f280000300800 */
[----:B------:R-:W4:Y:S04]  /*1b7b0*/  LDL.LU R13, [R1+0x164] ;  /* 0x00016400010d7983 */ /* 0x000f280000300800 */
[----:B------:R-:W2:Y:S04]  /*1b7c0*/  LDL.LU R14, [R1+0x168] ;  /* 0x00016800010e7983 */ /* 0x000ea80000300800 */
[----:B------:R-:W2:Y:S01]  /*1b7d0*/  LDL.LU R15, [R1+0x16c] ;  /* 0x00016c00010f7983 */ /* 0x000ea20000300800 */
[----:B------:R-:W-:-:S03]  /*1b7e0*/  IMAD.MOV.U32 R23, RZ, RZ, R6 ;  /* 0x000000ffff177224 */ /* 0x000fc600078e0006 */
[----:B0-----:R-:W3:Y:S04]  /*1b7f0*/  LDL.LU R24, [R1+0x1a0] ;  /* 0x0001a00001187983 */ /* 0x001ee80000300800 */
[----:B------:R-:W3:Y:S01]  /*1b800*/  LDL.LU R25, [R1+0x1a4] ;  /* 0x0001a40001197983 */ /* 0x000ee20000300800 */
[----:B-1----:R-:W-:Y:S02]  /*1b810*/  IMAD.MOV.U32 R6, RZ, RZ, R2 ;  /* 0x000000ffff067224 */ /* 0x002fe400078e0002 */
[----:B------:R-:W-:Y:S01]  /*1b820*/  IMAD.MOV.U32 R7, RZ, RZ, R0 ;  /* 0x000000ffff077224 */ /* 0x000fe200078e0000 */
[----:B------:R-:W3:Y:S04]  /*1b830*/  LDL.LU R26, [R1+0x1a8] ;  /* 0x0001a800011a7983 */ /* 0x000ee80000300800 */
[----:B------:R-:W3:Y:S01]  /*1b840*/  LDL.LU R27, [R1+0x1ac] ;  /* 0x0001ac00011b7983 */ /* 0x000ee20000300800 */
[----:B------:R-:W-:-:S03]  /*1b850*/  IMAD.MOV.U32 R22, RZ, RZ, R4 ;  /* 0x000000ffff167224 */ /* 0x000fc600078e0004 */
[----:B--2---:R-:W-:Y:S04]  /*1b860*/  STL.64 [R1+0xa70], R14 ;  /* 0x000a700e01007387 */ /* 0x004fe80000100a00 */
[----:B----4-:R0:W-:Y:S04]  /*1b870*/  STL.64 [R1+0xa68], R12 ;  /* 0x000a680c01007387 */ /* 0x0101e80000100a00 */
[----:B------:R1:W-:Y:S04]  /*1b880*/  STL.64 [R1+0xa78], R6 ;  /* 0x000a780601007387 */ /* 0x0003e80000100a00 */
[----:B0-----:R-:W2:Y:S04]  /*1b890*/  LDL.LU R12, [R1+0x170] ;  /* 0x00017000010c7983 */ /* 0x001ea80000300800 */
[----:B------:R-:W2:Y:S04]  /*1b8a0*/  LDL.LU R13, [R1+0x174] ;  /* 0x00017400010d7983 */ /* 0x000ea80000300800 */
[----:B------:R-:W2:Y:S04]  /*1b8b0*/  LDL.LU R14, [R1+0x178] ;  /* 0x00017800010e7983 */ /* 0x000ea80000300800 */
[----:B------:R-:W2:Y:S04]  /*1b8c0*/  LDL.LU R15, [R1+0x17c] ;  /* 0x00017c00010f7983 */ /* 0x000ea80000300800 */
[----:B------:R-:W4:Y:S04]  /*1b8d0*/  LDL.LU R4, [R1+0x190] ;  /* 0x0001900001047983 */ /* 0x000f280000300800 */
[----:B------:R-:W4:Y:S04]  /*1b8e0*/  LDL.LU R5, [R1+0x194] ;  /* 0x0001940001057983 */ /* 0x000f280000300800 */
[----:B-1----:R-:W4:Y:S04]  /*1b8f0*/  LDL.LU R6, [R1+0x198] ;  /* 0x0001980001067983 */ /* 0x002f280000300800 */
[----:B------:R-:W4:Y:S04]  /*1b900*/  LDL.LU R7, [R1+0x19c] ;  /* 0x00019c0001077983 */ /* 0x000f280000300800 */
[----:B---3--:R-:W-:Y:S04]  /*1b910*/  STL.64 [R1+0xa18], R10 ;  /* 0x000a180a01007387 */ /* 0x008fe80000100a00 */
[----:B------:R0:W-:Y:S04]  /*1b920*/  STL.64 [R1+0xa10], R8 ;  /* 0x000a100801007387 */ /* 0x0001e80000100a00 */
        /* <DEDUP_REMOVED lines=9> */
[----:B------:R-:W3:Y:S04]  /*1b9c0*/  LDL.LU R11, [R1+0x13c] ;  /* 0x00013c00010b7983 */ /* 0x000ee80000300800 */
[----:B---3--:R0:W-:Y:S04]  /*1b9d0*/  STL.64 [R1+0xa38], R10 ;  /* 0x000a380a01007387 */ /* 0x0081e80000100a00 */
[----:B--2---:R-:W-:Y:S04]  /*1b9e0*/  STL.64 [R1+0xa30], R8 ;  /* 0x000a300801007387 */ /* 0x004fe80000100a00 */
[----:B0-----:R-:W2:Y:S04]  /*1b9f0*/  LDL.LU.64 R10, [R1+0x58] ;  /* 0x00005800010a7983 */ /* 0x001ea80000300a00 */
[----:B--2---:R0:W-:Y:S04]  /*1ba00*/  STL.64 [R1+0xa40], R10 ;  /* 0x000a400a01007387 */ /* 0x0041e80000100a00 */
[----:B0-----:R-:W2:Y:S04]  /*1ba10*/  LDL.LU.64 R10, [R1+0x68] ;  /* 0x00006800010a7983 */ /* 0x001ea80000300a00 */
[----:B------:R-:W-:Y:S04]  /*1ba20*/  STL [R1+0x90c], R22 ;  /* 0x00090c1601007387 */ /* 0x000fe80000100800 */
[----:B------:R0:W-:Y:S04]  /*1ba30*/  STL [R1+0x908], R23 ;  /* 0x0009081701007387 */ /* 0x0001e80000100800 */
[----:B0-----:R-:W3:Y:S02]  /*1ba40*/  LDL.LU.64 R22, [R1+0x28] ;  /* 0x0000280001167983 */ /* 0x001ee40000300a00 */
[----:B---3--:R-:W-:-:S15]  /*1ba50*/  HMMA.16816.F32 R24, R16, R22, R24 ;  /* 0x000000161018723c */ /* 0x008fde0000001818 */
[----:B------:R-:W-:-:S04]  /*1ba60*/  NOP ;  /* 0x0000000000007918 */ /* 0x000fc80000000000 */
[----:B------:R-:W-:Y:S04]  /*1ba70*/  STL.64 [R1+0x260], R24 ;  /* 0x0002601801007387 */ /* 0x000fe80000100a00 */
[----:B------:R0:W-:Y:S04]  /*1ba80*/  STL.64 [R1+0x268], R26 ;  /* 0x0002681a01007387 */ /* 0x0001e80000100a00 */
[----:B0-----:R-:W4:Y:S01]  /*1ba90*/  LDL.LU.64 R26, [R1+0xa80] ;  /* 0x000a8000011a7983 */ /* 0x001f220000300a00 */
[----:B------:R-:W-:Y:S02]  /*1baa0*/  IMAD.MOV.U32 R2, RZ, RZ, R22 ;  /* 0x000000ffff027224 */ /* 0x000fe400078e0016 */
[----:B------:R-:W-:-:S02]  /*1bab0*/  IMAD.MOV.U32 R0, RZ, RZ, R23 ;  /* 0x000000ffff007224 */ /* 0x000fc400078e0017 */
[----:B------:R-:W-:Y:S02]  /*1bac0*/  IMAD.MOV.U32 R20, RZ, RZ, R24 ;  /* 0x000000ffff147224 */ /* 0x000fe400078e0018 */
[----:B------:R-:W-:Y:S02]  /*1bad0*/  IMAD.MOV.U32 R21, RZ, RZ, R25 ;  /* 0x000000ffff157224 */ /* 0x000fe400078e0019 */
[----:B------:R-:W-:Y:S02]  /*1bae0*/  IMAD.MOV.U32 R22, RZ, RZ, R2 ;  /* 0x000000ffff167224 */ /* 0x000fe400078e0002 */
[----:B------:R-:W-:Y:S01]  /*1baf0*/  IMAD.MOV.U32 R23, RZ, RZ, R0 ;  /* 0x000000ffff177224 */ /* 0x000fe200078e0000 */
[----:B------:R0:W-:Y:S04]  /*1bb00*/  STL [R1+0x914], R20 ;  /* 0x0009141401007387 */ /* 0x0001e80000100800 */
[----:B------:R1:W-:Y:S04]  /*1bb10*/  STL [R1+0x910], R21 ;  /* 0x0009101501007387 */ /* 0x0003e80000100800 */
[----:B------:R3:W-:Y:S04]  /*1bb20*/  STL.64 [R1+0xa48], R22 ;  /* 0x000a481601007387 */ /* 0x0007e80000100a00 */
[----:B0-----:R-:W2:Y:S04]  /*1bb30*/  LDL.LU R20, [R1+0x150] ;  /* 0x0001500001147983 */ /* 0x001ea80000300800 */
[----:B-1----:R-:W2:Y:S04]  /*1bb40*/  LDL.LU R21, [R1+0x154] ;  /* 0x0001540001157983 */ /* 0x002ea80000300800 */
[----:B---3--:R-:W3:Y:S04]  /*1bb50*/  LDL.LU R22, [R1+0x158] ;  /* 0x0001580001167983 */ /* 0x008ee80000300800 */
[----:B------:R-:W3:Y:S01]  /*1bb60*/  LDL.LU R23, [R1+0x15c] ;  /* 0x00015c0001177983 */ /* 0x000ee20000300800 */
[----:B----4-:R-:W-:-:S15]  /*1bb70*/  HMMA.16816.F32 R4, R16, R26, R4 ;  /* 0x0000001a1004723c */ /* 0x010fde0000001804 */
[----:B------:R-:W-:-:S04]  /*1bb80*/  NOP ;  /* 0x0000000000007918 */ /* 0x000fc80000000000 */
[----:B------:R-:W-:Y:S04]  /*1bb90*/  STL.64 [R1+0x190], R4 ;  /* 0x0001900401007387 */ /* 0x000fe80000100a00 */
[----:B------:R0:W-:Y:S04]  /*1bba0*/  STL.64 [R1+0x198], R6 ;  /* 0x0001980601007387 */ /* 0x0001e80000100a00 */
[----:B0-----:R-:W4:Y:S02]  /*1bbb0*/  LDL.LU.64 R6, [R1+0xa78] ;  /* 0x000a780001067983 */ /* 0x001f240000300a00 */
[----:B----4-:R-:W-:Y:S02]  /*1bbc0*/  HMMA.16816.F32 R4, R16, R6, R12 ;  /* 0x000000061004723c */ /* 0x010fe4000000180c */
[----:B------:R-:W4:Y:S04]  /*1bbd0*/  LDL.LU.64 R14, [R1+0xa70] ;  /* 0x000a7000010e7983 */ /* 0x000f280000300a00 */
[----:B------:R-:W4:-:S13]  /*1bbe0*/  LDL.LU.64 R12, [R1+0xa68] ;  /* 0x000a6800010c7983 */ /* 0x000f1a0000300a00 */
[----:B------:R-:W-:Y:S04]  /*1bbf0*/  STL.64 [R1+0x240], R4 ;  /* 0x0002400401007387 */ /* 0x000fe80000100a00 */
[----:B------:R0:W-:Y:S04]  /*1bc00*/  STL.64 [R1+0x248], R6 ;  /* 0x0002480601007387 */ /* 0x0001e80000100a00 */
[----:B0-----:R-:W4:Y:S02]  /*1bc10*/  LDL.LU.64 R6, [R1+0xa60] ;  /* 0x000a600001067983 */ /* 0x001f240000300a00 */
[----:B----4-:R-:W-:Y:S02]  /*1bc20*/  HMMA.16816.F32 R16, R16, R6, R12 ;  /* 0x000000061010723c */ /* 0x010fe4000000180c */
[----:B------:R-:W3:Y:S04]  /*1bc30*/  LDL.LU.64 R14, [R1+0xa58] ;  /* 0x000a5800010e7983 */ /* 0x000ee80000300a00 */
[----:B------:R-:W3:Y:S01]  /*1bc40*/  LDL.LU.64 R12, [R1+0xa50] ;  /* 0x000a5000010c7983 */ /* 0x000ee20000300a00 */
[----:B--2---:R-:W-:-:S02]  /*1bc50*/  IMAD.MOV.U32 R2, RZ, RZ, R10 ;  /* 0x000000ffff027224 */ /* 0x004fc400078e000a */
[----:B------:R-:W-:-:S10]  /*1bc60*/  IMAD.MOV.U32 R0, RZ, RZ, R11 ;  /* 0x000000ffff007224 */ /* 0x000fd400078e000b */
[----:B------:R-:W-:Y:S04]  /*1bc70*/  STL.64 [R1+0x1e0], R16 ;  /* 0x0001e01001007387 */ /* 0x000fe80000100a00 */
[----:B------:R0:W-:Y:S04]  /*1bc80*/  STL.64 [R1+0x1e8], R18 ;  /* 0x0001e81201007387 */ /* 0x0001e80000100a00 */
[----:B0-----:R-:W2:Y:S04]  /*1bc90*/  LDL.LU.64 R18, [R1+0x48] ;  /* 0x0000480001127983 */ /* 0x001ea80000300a00 */
[----:B------:R0:W-:Y:S04]  /*1bca0*/  STL.64 [R1+0x9f0], R6 ;  /* 0x0009f00601007387 */ /* 0x0001e80000100a00 */
[----:B------:R-:W4:Y:S04]  /*1bcb0*/  LDL.LU R4, [R1+0x140] ;  /* 0x0001400001047983 */ /* 0x000f280000300800 */
[----:B------:R-:W4:Y:S04]  /*1bcc0*/  LDL.LU R5, [R1+0x144] ;  /* 0x0001440001057983 */ /* 0x000f280000300800 */
[----:B0-----:R-:W4:Y:S04]  /*1bcd0*/  LDL.LU R6, [R1+0x148] ;  /* 0x0001480001067983 */ /* 0x001f280000300800 */
[----:B------:R-:W4:Y:S01]  /*1bce0*/  LDL.LU R7, [R1+0x14c] ;  /* 0x00014c0001077983 */ /* 0x000f220000300800 */
[----:B---3--:R-:W-:-:S15]  /*1bcf0*/  HMMA.16816.F32 R20, R12, R10, R20 ;  /* 0x0000000a0c14723c */ /* 0x008fde0000001814 */
[----:B------:R-:W-:-:S04]  /*1bd00*/  NOP ;  /* 0x0000000000007918 */ /* 0x000fc80000000000 */
[----:B------:R-:W-:Y:S04]  /*1bd10*/  STL.64 [R1+0x320], R20 ;  /* 0x0003201401007387 */ /* 0x000fe80000100a00 */
[----:B------:R0:W-:Y:S04]  /*1bd20*/  STL.64 [R1+0x328], R22 ;  /* 0x0003281601007387 */ /* 0x0001e80000100a00 */
[----:B0-----:R-:W3:Y:S04]  /*1bd30*/  LDL.LU.64 R22, [R1+0xa48] ;  /* 0x000a480001167983 */ /* 0x001ee80000300a00 */
[----:B------:R-:W4:Y:S02]  /*1bd40*/  LDL.LU.64 R10, [R1+0xa40] ;  /* 0x000a4000010a7983 */ /* 0x000f240000300a00 */
[----:B----4-:R-:W-:-:S15]  /*1bd50*/  HMMA.16816.F32 R4, R12, R10, R4 ;  /* 0x0000000a0c04723c */ /* 0x010fde0000001804 */
[----:B------:R-:W-:-:S04]  /*1bd60*/  NOP ;  /* 0x0000000000007918 */ /* 0x000fc80000000000 */
[----:B------:R0:W-:Y:S04]  /*1bd70*/  STL.64 [R1+0x2f0], R4 ;  /* 0x0002f00401007387 */ /* 0x0001e80000100a00 */
[----:B------:R1:W-:Y:S01]  /*1bd80*/  STL.64 [R1+0x2f8], R6 ;  /* 0x0002f80601007387 */ /* 0x0003e20000100a00 */
[----:B0-----:R-:W-:Y:S02]  /*1bd90*/  IMAD.MOV.U32 R5, RZ, RZ, R11 ;  /* 0x000000ffff057224 */ /* 0x001fe400078e000b */
[----:B-1----:R-:W-:Y:S02]  /*1bda0*/  IMAD.MOV.U32 R6, RZ, RZ, R10 ;  /* 0x000000ffff067224 */ /* 0x002fe400078e000a */
[----:B------:R-:W4:Y:S04]  /*1bdb0*/  LDL.LU.64 R10, [R1+0xa38] ;  /* 0x000a3800010a7983 */ /* 0x000f280000300a00 */
[----:B------:R-:W4:Y:S01]  /*1bdc0*/  LDL.LU.64 R8, [R1+0xa30] ;  /* 0x000a300001087983 */ /* 0x000f220000300a00 */
[----:B--2---:R-:W-:-:S02]  /*1bdd0*/  IMAD.MOV.U32 R4, RZ, RZ, R18 ;  /* 0x000000ffff047224 */ /* 0x004fc400078e0012 */
[----:B------:R-:W-:Y:S01]  /*1bde0*/  IMAD.MOV.U32 R3, RZ, RZ, R19 ;  /* 0x000000ffff037224 */ /* 0x000fe200078e0013 */
[----:B----4-:R-:W-:Y:S01]  /*1bdf0*/  HMMA.16816.F32 R8, R12, R18, R8 ;  /* 0x000000120c08723c */ /* 0x010fe20000001808 */
[----:B------:R-:W-:Y:S02]  /*1be00*/  IMAD.MOV.U32 R18, RZ, RZ, R4 ;  /* 0x000000ffff127224 */ /* 0x000fe400078e0004 */
[----:B------:R-:W-:-:S15]  /*1be10*/  IMAD.MOV.U32 R19, RZ, RZ, R3 ;  /* 0x000000ffff137224 */ /* 0x000fde00078e0003 */
[----:B------:R-:W-:Y:S01]  /*1be20*/  NOP ;  /* 0x0000000000007918 */ /* 0x000fe20000000000 */
[----:B------:R-:W-:Y:S02]  /*1be30*/  IMAD.MOV.U32 R16, RZ, RZ, R8 ;  /* 0x000000ffff107224 */ /* 0x000fe400078e0008 */
[----:B------:R-:W-:Y:S01]  /*1be40*/  IMAD.MOV.U32 R17, RZ, RZ, R10 ;  /* 0x000000ffff117224 */ /* 0x000fe200078e000a */
[----:B------:R-:W-:Y:S04]  /*1be50*/  STL.64 [R1+0x2c0], R8 ;  /* 0x0002c00801007387 */ /* 0x000fe80000100a00 */
[----:B------:R0:W-:Y:S04]  /*1be60*/  STL.64 [R1+0x2c8], R10 ;  /* 0x0002c80a01007387 */ /* 0x0001e80000100a00 */
[----:B0-----:R-:W2:Y:S04]  /*1be70*/  LDL.LU.64 R10, [R1+0xa28] ;  /* 0x000a2800010a7983 */ /* 0x001ea80000300a00 */
[----:B------:R-:W2:Y:S04]  /*1be80*/  LDL.LU.64 R8, [R1+0xa20] ;  /* 0x000a200001087983 */ /* 0x000ea80000300a00 */
[----:B------:R-:W-:Y:S04]  /*1be90*/  STL [R1+0x91c], R16 ;  /* 0x00091c1001007387 */ /* 0x000fe80000100800 */
[----:B------:R-:W-:Y:S04]  /*1bea0*/  STL [R1+0x918], R17 ;  /* 0x0009181101007387 */ /* 0x000fe80000100800 */
[----:B------:R0:W-:Y:S04]  /*1beb0*/  STL.64 [R1+0x9b0], R18 ;  /* 0x0009b01201007387 */ /* 0x0001e80000100a00 */
[----:B0-----:R-:W2:Y:S02]  /*1bec0*/  LDL.LU.64 R18, [R1+0x38] ;  /* 0x0000380001127983 */ /* 0x001ea40000300a00 */
[----:B--2---:R-:W-:-:S15]  /*1bed0*/  HMMA.16816.F32 R8, R12, R18, R8 ;  /* 0x000000120c08723c */ /* 0x004fde0000001808 */
[----:B------:R-:W-:-:S04]  /*1bee0*/  NOP ;  /* 0x0000000000007918 */ /* 0x000fc80000000000 */
[----:B------:R-:W-:Y:S04]  /*1bef0*/  STL.64 [R1+0x290], R8 ;  /* 0x0002900801007387 */ /* 0x000fe80000100a00 */
[----:B------:R0:W-:Y:S04]  /*1bf00*/  STL.64 [R1+0x298], R10 ;  /* 0x0002980a01007387 */ /* 0x0001e80000100a00 */
[----:B0-----:R-:W3:Y:S04]  /*1bf10*/  LDL.LU.64 R10, [R1+0xa18] ;  /* 0x000a1800010a7983 */ /* 0x001ee80000300a00 */
[----:B------:R-:W3:Y:S01]  /*1bf20*/  LDL.LU.64 R8, [R1+0xa10] ;  /* 0x000a100001087983 */ /* 0x000ee20000300a00 */
[----:B------:R-:W-:-:S02]  /*1bf30*/  IMAD.MOV.U32 R4, RZ, RZ, R18 ;  /* 0x000000ffff047224 */ /* 0x000fc400078e0012 */
[----:B------:R-:W-:Y:S02]  /*1bf40*/  IMAD.MOV.U32 R3, RZ, RZ, R19 ;  /* 0x000000ffff037224 */ /* 0x000fe400078e0013 */
[----:B------:R-:W-:Y:S02]  /*1bf50*/  IMAD.MOV.U32 R18, RZ, RZ, R6 ;  /* 0x000000ffff127224 */ /* 0x000fe400078e0006 */
[----:B------:R-:W-:Y:S01]  /*1bf60*/  IMAD.MOV.U32 R19, RZ, RZ, R5 ;  /* 0x000000ffff137224 */ /* 0x000fe200078e0005 */
[----:B---3--:R-:W-:-:S15]  /*1bf70*/  HMMA.16816.F32 R8, R12, R22, R8 ;  /* 0x000000160c08723c */ /* 0x008fde0000001808 */
[----:B------:R-:W-:-:S04]  /*1bf80*/  NOP ;  /* 0x0000000000007918 */ /* 0x000fc80000000000 */
[----:B------:R-:W-:Y:S04]  /*1bf90*/  STL.64 [R1+0x230], R8 ;  /* 0x0002300801007387 */ /* 0x000fe80000100a00 */
[----:B------:R-:W-:Y:S04]  /*1bfa0*/  STL.64 [R1+0x238], R10 ;  /* 0x0002380a01007387 */ /* 0x000fe80000100a00 */
[----:B------:R0:W-:Y:S04]  /*1bfb0*/  STL.64 [R1+0x9c8], R18 ;  /* 0x0009c81201007387 */ /* 0x0001e80000100a00 */
[----:B------:R-:W-:Y:S01]  /*1bfc0*/  STL.64 [R1+0x990], R22 ;  /* 0x0009901601007387 */ /* 0x000fe20000100a00 */
[----:B0-----:R-:W-:-:S02]  /*1bfd0*/  IMAD.MOV.U32 R18, RZ, RZ, R2 ;  /* 0x000000ffff127224 */ /* 0x001fc400078e0002 */
[----:B------:R-:W-:-:S05]  /*1bfe0*/  IMAD.MOV.U32 R19, RZ, RZ, R0 ;  /* 0x000000ffff137224 */ /* 0x000fca00078e0000 */
[----:B------:R0:W-:Y:S04]  /*1bff0*/  STL.64 [R1+0x9f8], R18 ;  /* 0x0009f81201007387 */ /* 0x0001e80000100a00 */
[----:B------:R-:W2:Y:S04]  /*1c000*/  LDL.LU R16, [R1+0xf0] ;  /* 0x0000f00001107983 */ /* 0x000ea80000300800 */
[----:B------:R-:W2:Y:S04]  /*1c010*/  LDL.LU R17, [R1+0xf4] ;  /* 0x0000f40001117983 */ /* 0x000ea80000300800 */
[----:B0-----:R-:W3:Y:S04]  /*1c020*/  LDL.LU R18, [R1+0xf8] ;  /* 0x0000f80001127983 */ /* 0x001ee80000300800 */
[----:B------:R-:W3:Y:S01]  /*1c030*/  LDL.LU R19, [R1+0xfc] ;  /* 0x0000fc0001137983 */ /* 0x000ee20000300800 */
[----:B------:R-:W-:-:S02]  /*1c040*/  IMAD.MOV.U32 R22, RZ, RZ, R4 ;  /* 0x000000ffff167224 */ /* 0x000fc400078e0004 */
[----:B------:R-:W-:Y:S01]  /*1c050*/  IMAD.MOV.U32 R23, RZ, RZ, R3 ;  /* 0x000000ffff177224 */ /* 0x000fe200078e0003 */
[----:B---3--:R-:W-:Y:S04]  /*1c060*/  STL.64 [R1+0xa08], R18 ;  /* 0x000a081201007387 */ /* 0x008fe80000100a00 */
[----:B--2---:R0:W-:Y:S04]  /*1c070*/  STL.64 [R1+0xa00], R16 ;  /* 0x000a001001007387 */ /* 0x0041e80000100a00 */
[----:B0-----:R-:W2:Y:S04]  /*1c080*/  LDL.LU R16, [R1+0x100] ;  /* 0x0001000001107983 */ /* 0x001ea80000300800 */
[----:B------:R-:W2:Y:S04]  /*1c090*/  LDL.LU R17, [R1+0x104] ;  /* 0x0001040001117983 */ /* 0x000ea80000300800 */
[----:B------:R-:W2:Y:S04]  /*1c0a0*/  LDL.LU R18, [R1+0x108] ;  /* 0x0001080001127983 */ /* 0x000ea80000300800 */
[----:B------:R-:W2:Y:S04]  /*1c0b0*/  LDL.LU R19, [R1+0x10c] ;  /* 0x00010c0001137983 */ /* 0x000ea80000300800 */
[----:B------:R-:W3:Y:S04]  /*1c0c0*/  LDL.LU.64 R6, [R1+0x8] ;  /* 0x0000080001067983 */ /* 0x000ee80000300a00 */
[----:B------:R-:W4:Y:S04]  /*1c0d0*/  LDL.LU R8, [R1+0xe0] ;  /* 0x0000e00001087983 */ /* 0x000f280000300800 */
[----:B------:R-:W4:Y:S04]  /*1c0e0*/  LDL.LU R9, [R1+0xe4] ;  /* 0x0000e40001097983 */ /* 0x000f280000300800 */
[----:B------:R-:W4:Y:S04]  /*1c0f0*/  LDL.LU R10, [R1+0xe8] ;  /* 0x0000e800010a7983 */ /* 0x000f280000300800 */
[----:B------:R-:W4:Y:S04]  /*1c100*/  LDL.LU R11, [R1+0xec] ;  /* 0x0000ec00010b7983 */ /* 0x000f280000300800 */
        /* <DEDUP_REMOVED lines=21> */
[----:B------:R-:W2:Y:S04]  /*1c260*/  LDL.LU.64 R16, [R1+0xa00] ;  /* 0x000a000001107983 */ /* 0x000ea80000300a00 */
[----:B------:R0:W-:Y:S04]  /*1c270*/  STL.64 [R1+0x988], R26 ;  /* 0x0009881a01007387 */ /* 0x0001e80000100a00 */
[----:B------:R-:W4:Y:S04]  /*1c280*/  LDL.LU R24, [R1+0x90] ;  /* 0x0000900001187983 */ /* 0x000f280000300800 */
[----:B------:R-:W4:Y:S04]  /*1c290*/  LDL.LU R25, [R1+0x94] ;  /* 0x0000940001197983 */ /* 0x000f280000300800 */
[----:B0-----:R-:W4:Y:S04]  /*1c2a0*/  LDL.LU R26, [R1+0x98] ;  /* 0x00009800011a7983 */ /* 0x001f280000300800 */
[----:B------:R-:W4:Y:S01]  /*1c2b0*/  LDL.LU R27, [R1+0x9c] ;  /* 0x00009c00011b7983 */ /* 0x000f220000300800 */
[----:B---3--:R-:W-:-:S02]  /*1c2c0*/  IMAD.MOV.U32 R2, RZ, RZ, R6 ;  /* 0x000000ffff027224 */ /* 0x008fc400078e0006 */
[----:B------:R-:W-:Y:S01]  /*1c2d0*/  IMAD.MOV.U32 R0, RZ, RZ, R7 ;  /* 0x000000ffff007224 */ /* 0x000fe200078e0007 */
[C---:B--2---:R-:W-:Y:S01]  /*1c2e0*/  HMMA.16816.F32 R16, R12.reuse, R6, R16 ;  /* 0x000000060c10723c */ /* 0x044fe20000001810 */
[----:B----4-:R-:W-:Y:S04]  /*1c2f0*/  STL.64 [R1+0x9a0], R26 ;  /* 0x0009a01a01007387 */ /* 0x010fe80000100a00 */
        /* <DEDUP_REMOVED lines=8> */
[----:B------:R-:W4:Y:S02]  /*1c380*/  LDL.LU.64 R6, [R1+0x9f0] ;  /* 0x0009f00001067983 */ /* 0x000f240000300a00 */
[----:B----4-:R-:W-:Y:S02]  /*1c390*/  HMMA.16816.F32 R12, R12, R6, R8 ;  /* 0x000000060c0c723c */ /* 0x010fe40000001808 */
[----:B------:R-:W3:Y:S04]  /*1c3a0*/  LDL.LU.64 R10, [R1+0x9e8] ;  /* 0x0009e800010a7983 */ /* 0x000ee80000300a00 */
[----:B------:R-:W3:Y:S04]  /*1c3b0*/  LDL.LU.64 R8, [R1+0x9e0] ;  /* 0x0009e00001087983 */ /* 0x000ee80000300a00 */
[----:B------:R0:W-:Y:S04]  /*1c3c0*/  STL.64 [R1+0x980], R6 ;  /* 0x0009800601007387 */ /* 0x0001e80000100a00 */
[----:B------:R-:W4:Y:S05]  /*1c3d0*/  LDL.LU R4, [R1+0x80] ;  /* 0x0000800001047983 */ /* 0x000f2a0000300800 */
[----:B------:R-:W-:Y:S04]  /*1c3e0*/  STL.64 [R1+0x1a0], R12 ;  /* 0x0001a00c01007387 */ /* 0x000fe80000100a00 */
[----:B------:R-:W-:Y:S04]  /*1c3f0*/  STL.64 [R1+0x1a8], R14 ;  /* 0x0001a80e01007387 */ /* 0x000fe80000100a00 */
[----:B------:R-:W4:Y:S04]  /*1c400*/  LDL.LU R5, [R1+0x84] ;  /* 0x0000840001057983 */ /* 0x000f280000300800 */
[----:B0-----:R-:W4:Y:S04]  /*1c410*/  LDL.LU R6, [R1+0x88] ;  /* 0x0000880001067983 */ /* 0x001f280000300800 */
[----:B------:R-:W4:Y:S01]  /*1c420*/  LDL.LU R7, [R1+0x8c] ;  /* 0x00008c0001077983 */ /* 0x000f220000300800 */
[----:B---3--:R-:W-:Y:S03]  /*1c430*/  HMMA.16816.F32 R16, R8, R18, R20 ;  /* 0x000000120810723c */ /* 0x008fe60000001814 */
[----:B------:R-:W3:Y:S04]  /*1c440*/  LDL.LU.64 R22, [R1+0x9d8] ;  /* 0x0009d80001167983 */ /* 0x000ee80000300a00 */
[----:B------:R-:W3:-:S12]  /*1c450*/  LDL.LU.64 R20, [R1+0x9d0] ;  /* 0x0009d00001147983 */ /* 0x000ed80000300a00 */
[----:B------:R-:W-:Y:S04]  /*1c460*/  STL.64 [R1+0x300], R16 ;  /* 0x0003001001007387 */ /* 0x000fe80000100a00 */
[----:B------:R0:W-:Y:S04]  /*1c470*/  STL.64 [R1+0x308], R18 ;  /* 0x0003081201007387 */ /* 0x0001e80000100a00 */
[----:B0-----:R-:W3:Y:S02]  /*1c480*/  LDL.LU.64 R18, [R1+0x9c8] ;  /* 0x0009c80001127983 */ /* 0x001ee40000300a00 */
[----:B---3--:R-:W-:Y:S02]  /*1c490*/  HMMA.16816.F32 R16, R8, R18, R20 ;  /* 0x000000120810723c */ /* 0x008fe40000001814 */
[----:B------:R-:W3:Y:S04]  /*1c4a0*/  LDL.LU.64 R22, [R1+0x9c0] ;  /* 0x0009c00001167983 */ /* 0x000ee80000300a00 */
[----:B------:R-:W3:-:S13]  /*1c4b0*/  LDL.LU.64 R20, [R1+0x9b8] ;  /* 0x0009b80001147983 */ /* 0x000eda0000300a00 */
[----:B------:R-:W-:Y:S04]  /*1c4c0*/  STL.64 [R1+0x2b0], R16 ;  /* 0x0002b01001007387 */ /* 0x000fe80000100a00 */
[----:B------:R0:W-:Y:S04]  /*1c4d0*/  STL.64 [R1+0x2b8], R18 ;  /* 0x0002b81201007387 */ /* 0x0001e80000100a00 */
[----:B0-----:R-:W3:Y:S02]  /*1c4e0*/  LDL.LU.64 R18, [R1+0x9b0] ;  /* 0x0009b00001127983 */ /* 0x001ee40000300a00 */
[----:B---3--:R-:W-:-:S15]  /*1c4f0*/  HMMA.16816.F32 R20, R8, R18, R20 ;  /* 0x000000120814723c */ /* 0x008fde0000001814 */
[----:B------:R-:W-:-:S04]  /*1c500*/  NOP ;  /* 0x0000000000007918 */ /* 0x000fc80000000000 */
[----:B------:R-:W-:Y:S01]  /*1c510*/  STL.64 [R1+0x1b0], R20 ;  /* 0x0001b01401007387 */ /* 0x000fe20000100a00 */
[----:B------:R-:W-:-:S03]  /*1c520*/  IMAD.MOV.U32 R19, RZ, RZ, R22 ;  /* 0x000000ffff137224 */ /* 0x000fc600078e0016 */
[----:B------:R0:W-:Y:S04]  /*1c530*/  STL.64 [R1+0x1b8], R22 ;  /* 0x0001b81601007387 */ /* 0x0001e80000100a00 */
[----:B0-----:R-:W2:Y:S01]  /*1c540*/  LDL.LU.64 R22, [R1+0x9a8] ;  /* 0x0009a80001167983 */ /* 0x001ea20000300a00 */
[----:B------:R-:W-:-:S05]  /*1c550*/  IMAD.MOV.U32 R18, RZ, RZ, R20 ;  /* 0x000000ffff127224 */ /* 0x000fca00078e0014 */
[----:B------:R0:W-:Y:S04]  /*1c560*/  STL [R1+0x924], R18 ;  /* 0x0009241201007387 */ /* 0x0001e80000100800 */
[----:B------:R1:W-:Y:S04]  /*1c570*/  STL [R1+0x920], R19 ;  /* 0x0009201301007387 */ /* 0x0003e80000100800 */
[----:B------:R-:W3:Y:S04]  /*1c580*/  LDL.LU R16, [R1+0x70] ;  /* 0x0000700001107983 */ /* 0x000ee80000300800 */
[----:B------:R-:W3:Y:S04]  /*1c590*/  LDL.LU R17, [R1+0x74] ;  /* 0x0000740001117983 */ /* 0x000ee80000300800 */
[----:B0-----:R-:W3:Y:S04]  /*1c5a0*/  LDL.LU R18, [R1+0x78] ;  /* 0x0000780001127983 */ /* 0x001ee80000300800 */
[----:B-1----:R-:W3:Y:S01]  /*1c5b0*/  LDL.LU R19, [R1+0x7c] ;  /* 0x00007c0001137983 */ /* 0x002ee20000300800 */
[----:B--2---:R-:W-:Y:S03]  /*1c5c0*/  HMMA.16816.F32 R20, R8, R22, R24 ;  /* 0x000000160814723c */ /* 0x004fe60000001818 */
[----:B------:R-:W2:Y:S04]  /*1c5d0*/  LDL.LU.64 R26, [R1+0x9a0] ;  /* 0x0009a000011a7983 */ /* 0x000ea80000300a00 */
[----:B------:R-:W2:-:S12]  /*1c5e0*/  LDL.LU.64 R24, [R1+0x998] ;  /* 0x0009980001187983 */ /* 0x000e980000300a00 */
[----:B------:R-:W-:Y:S04]  /*1c5f0*/  STL.64 [R1+0x180], R20 ;  /* 0x0001801401007387 */ /* 0x000fe80000100a00 */
[----:B------:R0:W-:Y:S04]  /*1c600*/  STL.64 [R1+0x188], R22 ;  /* 0x0001881601007387 */ /* 0x0001e80000100a00 */
[----:B0-----:R-:W2:Y:S02]  /*1c610*/  LDL.LU.64 R22, [R1+0x990] ;  /* 0x0009900001167983 */ /* 0x001ea40000300a00 */
[----:B--2---:R-:W-:Y:S02]  /*1c620*/  HMMA.16816.F32 R20, R8, R22, R24 ;  /* 0x000000160814723c */ /* 0x004fe40000001818 */
[----:B------:R-:W4:-:S15]  /*1c630*/  LDL.LU.64 R26, [R1+0x988] ;  /* 0x00098800011a7983 */ /* 0x000f1e0000300a00 */
[----:B------:R-:W-:Y:S02]  /*1c640*/  NOP ;  /* 0x0000000000007918 */ /* 0x000fe40000000000 */
[----:B------:R0:W-:Y:S04]  /*1c650*/  STL.64 [R1+0x170], R20 ;  /* 0x0001701401007387 */ /* 0x0001e80000100a00 */
[----:B------:R1:W-:Y:S04]  /*1c660*/  STL.64 [R1+0x178], R22 ;  /* 0x0001781601007387 */ /* 0x0003e80000100a00 */
[----:B0-----:R-:W2:Y:S04]  /*1c670*/  LDL.LU R20, [R1+0x394] ;  /* 0x0003940001147983 */ /* 0x001ea80000300800 */
[----:B-1----:R-:W2:Y:S01]  /*1c680*/  LDL.LU R23, [R1+0x7e0] ;  /* 0x0007e00001177983 */ /* 0x002ea20000300800 */
[----:B----4-:R-:W-:Y:S03]  /*1c690*/  HMMA.16816.F32 R24, R8, R26, R4 ;  /* 0x0000001a0818723c */ /* 0x010fe60000001804 */
[----:B------:R-:W4:-:S15]  /*1c6a0*/  LDL.LU.64 R6, [R1+0x980] ;  /* 0x0009800001067983 */ /* 0x000f1e0000300a00 */
[----:B------:R-:W-:Y:S01]  /*1c6b0*/  NOP ;  /* 0x0000000000007918 */ /* 0x000fe20000000000 */
[----:B------:R-:W-:Y:S04]  /*1c6c0*/  STL.64 [R1+0x160], R24 ;  /* 0x0001601801007387 */ /* 0x000fe80000100a00 */
[----:B------:R0:W-:Y:S04]  /*1c6d0*/  STL.64 [R1+0x168], R26 ;  /* 0x0001681a01007387 */ /* 0x0001e80000100a00 */
[----:B0-----:R-:W4:Y:S04]  /*1c6e0*/  LDL.LU.64 R26, [R1+0x978] ;  /* 0x00097800011a7983 */ /* 0x001f280000300a00 */
[----:B------:R-:W4:Y:S01]  /*1c6f0*/  LDL.LU.64 R24, [R1+0x970] ;  /* 0x0009700001187983 */ /* 0x000f220000300a00 */
[----:B------:R-:W-:-:S02]  /*1c700*/  IMAD.MOV.U32 R14, RZ, RZ, R2 ;  /* 0x000000ffff0e7224 */ /* 0x000fc400078e0002 */
[----:B------:R-:W-:Y:S01]  /*1c710*/  IMAD.MOV.U32 R15, RZ, RZ, R0 ;  /* 0x000000ffff0f7224 */ /* 0x000fe200078e0000 */
[----:B------:R-:W2:Y:S04]  /*1c720*/  LDL.LU R22, [R1+0x7d8] ;  /* 0x0007d80001167983 */ /* 0x000ea80000300800 */
[----:B------:R-:W2:Y:S04]  /*1c730*/  LDL.LU R29, [R1+0x7d0] ;  /* 0x0007d000011d7983 */ /* 0x000ea80000300800 */
[----:B------:R-:W2:Y:S04]  /*1c740*/  LDL.LU R5, [R1+0x7c8] ;  /* 0x0007c80001057983 */ /* 0x000ea80000300800 */
[----:B------:R-:W2:Y:S04]  /*1c750*/  LDL.LU R4, [R1+0x7c0] ;  /* 0x0007c00001047983 */ /* 0x000ea80000300800 */
[----:B------:R-:W2:Y:S04]  /*1c760*/  LDL.LU R28, [R1+0x7b8] ;  /* 0x0007b800011c7983 */ /* 0x000ea80000300800 */
[----:B------:R-:W2:Y:S01]  /*1c770*/  LDL.LU R3, [R1+0x390] ;  /* 0x0003900001037983 */ /* 0x000ea20000300800 */
[----:B---3--:R-:W-:Y:S03]  /*1c780*/  HMMA.16816.F32 R12, R8, R14, R16 ;  /* 0x0000000e080c723c */ /* 0x008fe60000001810 */
[----:B------:R-:W3:Y:S04]  /*1c790*/  LDL.LU R2, [R1+0x7b0] ;  /* 0x0007b00001027983 */ /* 0x000ee80000300800 */
[----:B------:R-:W2:-:S12]  /*1c7a0*/  LDL.LU R0, [R1+0x7dc] ;  /* 0x0007dc0001007983 */ /* 0x000e980000300800 */
[----:B------:R-:W-:Y:S04]  /*1c7b0*/  STL.64 [R1+0x150], R12 ;  /* 0x0001500c01007387 */ /* 0x000fe80000100a00 */
[----:B------:R4:W-:Y:S02]  /*1c7c0*/  STL.64 [R1+0x158], R14 ;  /* 0x0001580e01007387 */ /* 0x0009e40000100a00 */
[----:B----4-:R-:W-:-:S15]  /*1c7d0*/  HMMA.16816.F32 R12, R8, R6, R24 ;  /* 0x00000006080c723c */ /* 0x010fde0000001818 */
[----:B------:R-:W-:-:S04]  /*1c7e0*/  NOP ;  /* 0x0000000000007918 */ /* 0x000fc80000000000 */
[----:B------:R-:W-:Y:S02]  /*1c7f0*/  IMAD.MOV.U32 R6, RZ, RZ, R15 ;  /* 0x000000ffff067224 */ /* 0x000fe400078e000f */
[----:B------:R-:W-:Y:S01]  /*1c800*/  IMAD.MOV.U32 R7, RZ, RZ, R14 ;  /* 0x000000ffff077224 */ /* 0x000fe200078e000e */
[----:B------:R-:W-:Y:S04]  /*1c810*/  STL.64 [R1+0xc0], R12 ;  /* 0x0000c00c01007387 */ /* 0x000fe80000100a00 */
[----:B------:R-:W-:Y:S04]  /*1c820*/  STL.64 [R1+0xc8], R14 ;  /* 0x0000c80e01007387 */ /* 0x000fe80000100a00 */
[----:B------:R-:W-:Y:S04]  /*1c830*/  STL [R1+0x92c], R6 ;  /* 0x00092c0601007387 */ /* 0x000fe80000100800 */
[----:B------:R-:W-:Y:S04]  /*1c840*/  STL [R1+0x928], R7 ;  /* 0x0009280701007387 */ /* 0x000fe80000100800 */
[----:B------:R-:W4:Y:S01]  /*1c850*/  LDL.LU R25, [R1+0x3e8] ;  /* 0x0003e80001197983 */ /* 0x000f220000300800 */
[----:B------:R-:W-:-:S04]  /*1c860*/  USHF.L.U32 UR6, UR14, 0x7, URZ ;  /* 0x000000070e067899 */ /* 0x000fc800080006ff */
[----:B------:R-:W-:-:S06]  /*1c870*/  USHF.L.U32 UR12, UR6, 0x1, URZ ;  /* 0x00000001060c7899 */ /* 0x000fcc00080006ff */
[----:B--2---:R-:W-:Y:S02]  /*1c880*/  IADD3 R20, P6, PT, R20, UR12, RZ ;  /* 0x0000000c14147c10 */ /* 0x004fe4000ffde0ff */
[----:B------:R-:W-:Y:S02]  /*1c890*/  IADD3 R23, P5, PT, R23, UR12, RZ ;  /* 0x0000000c17177c10 */ /* 0x000fe4000ffbe0ff */
[----:B------:R-:W-:Y:S02]  /*1c8a0*/  IADD3 R22, P3, PT, R22, UR12, RZ ;  /* 0x0000000c16167c10 */ /* 0x000fe4000ff7e0ff */
[----:B------:R-:W-:Y:S02]  /*1c8b0*/  IADD3 R29, P2, PT, R29, UR12, RZ ;  /* 0x0000000c1d1d7c10 */ /* 0x000fe4000ff5e0ff */
[----:B------:R-:W-:Y:S02]  /*1c8c0*/  IADD3 R5, P1, PT, R5, UR12, RZ ;  /* 0x0000000c05057c10 */ /* 0x000fe4000ff3e0ff */
[----:B------:R-:W-:-:S02]  /*1c8d0*/  IADD3 R4, P0, PT, R4, UR12, RZ ;  /* 0x0000000c04047c10 */ /* 0x000fc4000ff1e0ff */
[----:B------:R-:W-:Y:S01]  /*1c8e0*/  IADD3 R28, P4, PT, R28, UR12, RZ ;  /* 0x0000000c1c1c7c10 */ /* 0x000fe2000ff9e0ff */
[----:B----4-:R-:W-:-:S05]  /*1c8f0*/  VIADD R25, R25, 0x1 ;  /* 0x0000000119197836 */ /* 0x010fca0000000000 */
        /* <DEDUP_REMOVED lines=9> */
[----:B0-----:R-:W2:Y:S01]  /*1c990*/  LDL.LU R25, [R1+0x7a0] ;  /* 0x0007a00001197983 */ /* 0x001ea20000300800 */
[----:B------:R-:W-:-:S04]  /*1c9a0*/  USHF.R.S32.HI UR7, URZ, 0x1f, UR6 ;  /* 0x0000001fff077899 */ /* 0x000fc80008011406 */
[----:B------:R-:W-:-:S06]  /*1c9b0*/  USHF.L.U64.HI UR7, UR6, 0x1, UR7 ;  /* 0x0000000106077899 */ /* 0x000fcc0008010207 */
[----:B------:R-:W-:Y:S02]  /*1c9c0*/  IADD3.X R3, PT, PT, R3, UR7, RZ, P6, !PT ;  /* 0x0000000703037c10 */ /* 0x000fe4000b7fe4ff */
[----:B---3--:R-:W-:-:S03]  /*1c9d0*/  IADD3 R2, P6, PT, R2, UR12, RZ ;  /* 0x0000000c02027c10 */ /* 0x008fc6000ffde0ff */
[----:B------:R-:W-:Y:S04]  /*1c9e0*/  STL [R1+0x390], R3 ;  /* 0x0003900301007387 */ /* 0x000fe80000100800 */
[----:B--2---:R0:W-:Y:S04]  /*1c9f0*/  STL [R1+0x964], R25 ;  /* 0x0009641901007387 */ /* 0x0041e80000100800 */
[----:B------:R-:W-:Y:S04]  /*1ca00*/  STL [R1+0x7b0], R2 ;  /* 0x0007b00201007387 */ /* 0x000fe80000100800 */
[----:B0-----:R-:W2:Y:S01]  /*1ca10*/  LDL.LU R25, [R1+0x7d4] ;  /* 0x0007d40001197983 */ /* 0x001ea20000300800 */
[----:B------:R-:W-:-:S05]  /*1ca20*/  IADD3.X R0, PT, PT, R0, UR7, RZ, P5, !PT ;  /* 0x0000000700007c10 */ /* 0x000fca000affe4ff */
[----:B------:R-:W-:Y:S04]  /*1ca30*/  STL [R1+0x7dc], R0 ;  /* 0x0007dc0001007387 */ /* 0x000fe80000100800 */
[----:B--2---:R0:W-:Y:S04]  /*1ca40*/  STL [R1+0x968], R25 ;  /* 0x0009681901007387 */ /* 0x0041e80000100800 */
[----:B0-----:R-:W2:Y:S04]  /*1ca50*/  LDL.LU R25, [R1+0x7a8] ;  /* 0x0007a80001197983 */ /* 0x001ea80000300800 */
[----:B------:R-:W3:Y:S04]  /*1ca60*/  LDL.LU R7, [R1+0x7cc] ;  /* 0x0007cc0001077983 */ /* 0x000ee80000300800 */
[----:B------:R-:W4:Y:S04]  /*1ca70*/  LDL.LU R6, [R1+0x798] ;  /* 0x0007980001067983 */ /* 0x000f280000300800 */
        /* <DEDUP_REMOVED lines=25> */
[----:B------:R-:W3:Y:S01]  /*1cc10*/  LDL.LU R0, [R1+0x730] ;  /* 0x0007300001007983 */ /* 0x000ee20000300800 */
[----:B--2---:R-:W-:-:S05]  /*1cc20*/  IADD3 R25, P5, PT, R25, UR12, RZ ;  /* 0x0000000c19197c10 */ /* 0x004fca000ffbe0ff */
[----:B------:R0:W-:Y:S04]  /*1cc30*/  STL [R1+0x7a8], R25 ;  /* 0x0007a81901007387 */ /* 0x0001e80000100800 */
[----:B0-----:R-:W2:Y:S02]  /*1cc40*/  LDL.LU R25, [R1+0x968] ;  /* 0x0009680001197983 */ /* 0x001ea40000300800 */
[----:B--2---:R-:W-:-:S05]  /*1cc50*/  IADD3.X R25, PT, PT, R25, UR7, RZ, P3, !PT ;  /* 0x0000000719197c10 */ /* 0x004fca0009ffe4ff */
[----:B------:R0:W-:Y:S04]  /*1cc60*/  STL [R1+0x7d4], R25 ;  /* 0x0007d41901007387 */ /* 0x0001e80000100800 */
[----:B0-----:R-:W2:Y:S01]  /*1cc70*/  LDL.LU R25, [R1+0x964] ;  /* 0x0009640001197983 */ /* 0x001ea20000300800 */
[----:B---3--:R-:W-:Y:S02]  /*1cc80*/  IADD3.X R7, PT, PT, R7, UR7, RZ, P2, !PT ;  /* 0x0000000707077c10 */ /* 0x008fe400097fe4ff */
[----:B----4-:R-:W-:Y:S02]  /*1cc90*/  IADD3 R6, P2, PT, R6, UR12, RZ ;  /* 0x0000000c06067c10 */ /* 0x010fe4000ff5e0ff */
[----:B------:R-:W-:Y:S02]  /*1cca0*/  IADD3.X R8, PT, PT, R8, UR7, RZ, P1, !PT ;  /* 0x0000000708087c10 */ /* 0x000fe40008ffe4ff */
[----:B------:R-:W-:-:S02]  /*1ccb0*/  IADD3 R9, P1, PT, R9, UR12, RZ ;  /* 0x0000000c09097c10 */ /* 0x000fc4000ff3e0ff */
[----:B------:R-:W-:Y:S02]  /*1ccc0*/  IADD3.X R10, PT, PT, R10, UR7, RZ, P0, !PT ;  /* 0x000000070a0a7c10 */ /* 0x000fe400087fe4ff */
[----:B------:R-:W-:Y:S02]  /*1ccd0*/  IADD3 R11, P0, PT, R11, UR12, RZ ;  /* 0x0000000c0b0b7c10 */ /* 0x000fe4000ff1e0ff */
[----:B------:R-:W-:Y:S02]  /*1cce0*/  IADD3.X R24, PT, PT, R24, UR7, RZ, P4, !PT ;  /* 0x0000000718187c10 */ /* 0x000fe4000a7fe4ff */
[----:B------:R-:W-:Y:S02]  /*1ccf0*/  IADD3 R26, P4, PT, R26, UR12, RZ ;  /* 0x0000000c1a1a7c10 */ /* 0x000fe4000ff9e0ff */
        /* <DEDUP_REMOVED lines=15> */
[----:B--2---:R-:W-:-:S05]  /*1cdf0*/  IADD3 R25, P3, PT, R25, UR12, RZ ;  /* 0x0000000c19197c10 */ /* 0x004fca000ff7e0ff */
        /* <DEDUP_REMOVED lines=9> */
[----:B------:R-:W-:-:S03]  /*1ce90*/  IADD3.X R13, PT, PT, R13, UR7, RZ, P3, !PT ;  /* 0x000000070d0d7c10 */ /* 0x000fc60009ffe4ff */
[----:B------:R-:W-:Y:S01]  /*1cea0*/  STL [R1+0x7ac], R27 ;  /* 0x0007ac1b01007387 */ /* 0x000fe20000100800 */
[----:B------:R-:W-:-:S03]  /*1ceb0*/  IADD3 R14, P3, PT, R14, UR12, RZ ;  /* 0x0000000c0e0e7c10 */ /* 0x000fc6000ff7e0ff */
        /* <DEDUP_REMOVED lines=17> */
[----:B------:R-:W-:-:S02]  /*1cfd0*/  IADD3 R3, P5, PT, R3, UR12, RZ ;  /* 0x0000000c03037c10 */ /* 0x000fc4000ffbe0ff */
[----:B------:R-:W-:-:S03]  /*1cfe0*/  IADD3.X R2, PT, PT, R2, UR7, RZ, P3, !PT ;  /* 0x0000000702027c10 */ /* 0x000fc60009ffe4ff */
[----:B------:R-:W-:Y:S04]  /*1cff0*/  STL [R1+0x738], R3 ;  /* 0x0007380301007387 */ /* 0x000fe80000100800 */
[----:B--2---:R0:W-:Y:S04]  /*1d000*/  STL [R1+0x95c], R25 ;  /* 0x00095c1901007387 */ /* 0x0041e80000100800 */
[----:B------:R-:W-:Y:S04]  /*1d010*/  STL [R1+0x764], R2 ;  /* 0x0007640201007387 */ /* 0x000fe80000100800 */
[----:B0-----:R-:W2:Y:S01]  /*1d020*/  LDL.LU R25, [R1+0x728] ;  /* 0x0007280001197983 */ /* 0x001ea20000300800 */
[----:B------:R-:W-:-:S05]  /*1d030*/  IADD3 R0, P3, PT, R0, UR12, RZ ;  /* 0x0000000c00007c10 */ /* 0x000fca000ff7e0ff */
        /* <DEDUP_REMOVED lines=31> */
[----:B--2---:R-:W-:-:S05]  /*1d230*/  IADD3.X R25, PT, PT, R25, UR7, RZ, P2, !PT ;  /* 0x0000000719197c10 */ /* 0x004fca00097fe4ff */
[----:B------:R0:W-:Y:S04]  /*1d240*/  STL [R1+0x75c], R25 ;  /* 0x00075c1901007387 */ /* 0x0001e80000100800 */
[----:B0-----:R-:W2:Y:S02]  /*1d250*/  LDL.LU R25, [R1+0x960] ;  /* 0x0009600001197983 */ /* 0x001ea40000300800 */
[----:B--2---:R-:W-:-:S05]  /*1d260*/  IADD3 R25, P2, PT, R25, UR12, RZ ;  /* 0x0000000c19197c10 */ /* 0x004fca000ff5e0ff */
[----:B------:R0:W-:Y:S04]  /*1d270*/  STL [R1+0x728], R25 ;  /* 0x0007281901007387 */ /* 0x0001e80000100800 */
[----:B0-----:R-:W2:Y:S01]  /*1d280*/  LDL.LU R25, [R1+0x95c] ;  /* 0x00095c0001197983 */ /* 0x001ea20000300800 */
[----:B----4-:R-:W-:Y:S02]  /*1d290*/  IADD3.X R6, PT, PT, R6, UR7, RZ, P0, !PT ;  /* 0x0000000706067c10 */ /* 0x010fe400087fe4ff */
[----:B---3--:R-:W-:Y:S02]  /*1d2a0*/  IADD3 R8, P0, PT, R8, UR12, RZ ;  /* 0x0000000c08087c10 */ /* 0x008fe4000ff1e0ff */
        /* <DEDUP_REMOVED lines=20> */
[----:B--2---:R-:W-:Y:S02]  /*1d3f0*/  IADD3.X R25, PT, PT, R25, UR7, RZ, P1, !PT ;  /* 0x0000000719197c10 */ /* 0x004fe40008ffe4ff */
[----:B------:R-:W-:-:S03]  /*1d400*/  IADD3 R7, P1, PT, R7, UR12, RZ ;  /* 0x0000000c07077c10 */ /* 0x000fc6000ff3e0ff */
        /* <DEDUP_REMOVED lines=29> */
[----:B------:R-:W-:-:S02]  /*1d5e0*/  IADD3.X R3, PT, PT, R3, UR7, RZ, P2, !PT ;  /* 0x0000000703037c10 */ /* 0x000fc400097fe4ff */
[----:B------:R-:W-:-:S03]  /*1d5f0*/  IADD3 R2, P2, PT, R2, UR12, RZ ;  /* 0x0000000c02027c10 */ /* 0x000fc6000ff5e0ff */
        /* <DEDUP_REMOVED lines=163> */
[----:B--2---:R-:W-:Y:S02]  /*1e030*/  IADD3.X R25, PT, PT, R25, UR7, RZ, P6, !PT ;  /* 0x0000000719197c10 */ /* 0x004fe4000b7fe4ff */
        /* <DEDUP_REMOVED lines=26> */
[----:B------:R-:W-:Y:S04]  /*1e1e0*/  STL [R1+0x604], R29 ;  /* 0x0006041d01007387 */ /* 0x000fe80000100800 */
[----:B------:R-:W-:Y:S04]  /*1e1f0*/  STL [R1+0x5d0], R5 ;  /* 0x0005d00501007387 */ /* 0x000fe80000100800 */
[----:B------:R-:W-:Y:S04]  /*1e200*/  STL [R1+0x5fc], R4 ;  /* 0x0005fc0401007387 */ /* 0x000fe80000100800 */
[----:B------:R-:W-:Y:S04]  /*1e210*/  STL [R1+0x5c8], R28 ;  /* 0x0005c81c01007387 */ /* 0x000fe80000100800 */
[----:B------:R0:W-:Y:S04]  /*1e220*/  STL [R1+0x5ec], R0 ;  /* 0x0005ec0001007387 */ /* 0x0001e80000100800 */
[----:B------:R-:W-:Y:S04]  /*1e230*/  STL [R1+0x5f4], R3 ;  /* 0x0005f40301007387 */ /* 0x000fe80000100800 */
[----:B0-----:R-:W2:Y:S04]  /*1e240*/  LDL.LU R0, [R1+0x5b8] ;  /* 0x0005b80001007983 */ /* 0x001ea80000300800 */
[----:B------:R-:W-:Y:S04]  /*1e250*/  STL [R1+0x5c0], R2 ;  /* 0x0005c00201007387 */ /* 0x000fe80000100800 */
[----:B------:R-:W3:Y:S04]  /*1e260*/  LDL.LU R25, [R1+0x5b0] ;  /* 0x0005b00001197983 */ /* 0x000ee80000300800 */
[----:B---3--:R0:W-:Y:S04]  /*1e270*/  STL [R1+0x948], R25 ;  /* 0x0009481901007387 */ /* 0x0081e80000100800 */
[----:B0-----:R-:W3:Y:S04]  /*1e280*/  LDL.LU R25, [R1+0x5e4] ;  /* 0x0005e40001197983 */ /* 0x001ee80000300800 */
        /* <DEDUP_REMOVED lines=22> */
[----:B------:R-:W4:Y:S01]  /*1e3f0*/  LDL.LU R5, [R1+0x584] ;  /* 0x0005840001057983 */ /* 0x000f220000300800 */
[----:B--2---:R-:W-:-:S03]  /*1e400*/  IADD3 R0, P6, PT, R0, UR12, RZ ;  /* 0x0000000c00007c10 */ /* 0x004fc6000ffde0ff */
[----:B------:R-:W2:Y:S04]  /*1e410*/  LDL.LU R4, [R1+0x550] ;  /* 0x0005500001047983 */ /* 0x000ea80000300800 */
[----:B------:R-:W2:Y:S04]  /*1e420*/  LDL.LU R28, [R1+0x57c] ;  /* 0x00057c00011c7983 */ /* 0x000ea80000300800 */
[----:B------:R-:W2:Y:S04]  /*1e430*/  LDL.LU R3, [R1+0x548] ;  /* 0x0005480001037983 */ /* 0x000ea80000300800 */
[----:B------:R-:W2:Y:S04]  /*1e440*/  LDL.LU R2, [R1+0x574] ;  /* 0x0005740001027983 */ /* 0x000ea80000300800 */
[----:B------:R0:W-:Y:S04]  /*1e450*/  STL [R1+0x5b8], R0 ;  /* 0x0005b80001007387 */ /* 0x0001e80000100800 */
[----:B0-----:R-:W2:Y:S01]  /*1e460*/  LDL.LU R0, [R1+0x540] ;  /* 0x0005400001007983 */ /* 0x001ea20000300800 */
[----:B---3--:R-:W-:-:S05]  /*1e470*/  IADD3.X R25, PT, PT, R25, UR7, RZ, P5, !PT ;  /* 0x0000000719197c10 */ /* 0x008fca000affe4ff */
[----:B------:R0:W-:Y:S04]  /*1e480*/  STL [R1+0x5e4], R25 ;  /* 0x0005e41901007387 */ /* 0x0001e80000100800 */
[----:B0-----:R-:W3:Y:S01]  /*1e490*/  LDL.LU R25, [R1+0x948] ;  /* 0x0009480001197983 */ /* 0x001ee20000300800 */
[----:B----4-:R-:W-:Y:S02]  /*1e4a0*/  IADD3.X R7, PT, PT, R7, UR7, RZ, P3, !PT ;  /* 0x0000000707077c10 */ /* 0x010fe40009ffe4ff */
        /* <DEDUP_REMOVED lines=20> */
[----:B--2---:R-:W-:-:S02]  /*1e5f0*/  IADD3 R4, P4, PT, R4, UR12, RZ ;  /* 0x0000000c04047c10 */ /* 0x004fc4000ff9e0ff */
[----:B------:R-:W-:Y:S02]  /*1e600*/  IADD3.X R28, PT, PT, R28, UR7, RZ, P6, !PT ;  /* 0x000000071c1c7c10 */ /* 0x000fe4000b7fe4ff */
[----:B------:R-:W-:Y:S02]  /*1e610*/  IADD3 R3, P6, PT, R3, UR12, RZ ;  /* 0x0000000c03037c10 */ /* 0x000fe4000ffde0ff */
[----:B---3--:R-:W-:-:S05]  /*1e620*/  IADD3 R25, P5, PT, R25, UR12, RZ ;  /* 0x0000000c19197c10 */ /* 0x008fca000ffbe0ff */
        /* <DEDUP_REMOVED lines=32> */
[----:B------:R-:W3:Y:S01]  /*1e830*/  LDL.LU R25, [R1+0x564] ;  /* 0x0005640001197983 */ /* 0x000ee20000300800 */
[----:B------:R-:W-:-:S03]  /*1e840*/  IADD3 R0, P5, PT, R0, UR12, RZ ;  /* 0x0000000c00007c10 */ /* 0x000fc6000ffbe0ff */
[----:B---3--:R0:W-:Y:S04]  /*1e850*/  STL [R1+0x944], R25 ;  /* 0x0009441901007387 */ /* 0x0081e80000100800 */
[----:B0-----:R-:W3:Y:S04]  /*1e860*/  LDL.LU R25, [R1+0x538] ;  /* 0x0005380001197983 */ /* 0x001ee80000300800 */
[----:B------:R0:W-:Y:S04]  /*1e870*/  STL [R1+0x540], R0 ;  /* 0x0005400001007387 */ /* 0x0001e80000100800 */
        /* <DEDUP_REMOVED lines=23> */
[----:B--2---:R-:W-:-:S03]  /*1e9f0*/  IADD3.X R2, PT, PT, R2, UR7, RZ, P3, !PT ;  /* 0x0000000702027c10 */ /* 0x004fc60009ffe4ff */
[----:B------:R-:W2:Y:S04]  /*1ea00*/  LDL.LU R4, [R1+0x504] ;  /* 0x0005040001047983 */ /* 0x000ea80000300800 */
[----:B------:R-:W2:Y:S04]  /*1ea10*/  LDL.LU R28, [R1+0x4d0] ;  /* 0x0004d000011c7983 */ /* 0x000ea80000300800 */
[----:B0-----:R-:W2:Y:S04]  /*1ea20*/  LDL.LU R0, [R1+0x4fc] ;  /* 0x0004fc0001007983 */ /* 0x001ea80000300800 */
[----:B------:R-:W2:Y:S04]  /*1ea30*/  LDL.LU R3, [R1+0x4c8] ;  /* 0x0004c80001037983 */ /* 0x000ea80000300800 */
[----:B------:R0:W-:Y:S04]  /*1ea40*/  STL [R1+0x56c], R2 ;  /* 0x00056c0201007387 */ /* 0x0001e80000100800 */
[----:B0-----:R-:W2:Y:S01]  /*1ea50*/  LDL.LU R2, [R1+0x4f4] ;  /* 0x0004f40001027983 */ /* 0x001ea20000300800 */
[----:B---3--:R-:W-:-:S05]  /*1ea60*/  IADD3 R25, P3, PT, R25, UR12, RZ ;  /* 0x0000000c19197c10 */ /* 0x008fca000ff7e0ff */
        /* <DEDUP_REMOVED lines=22> */
[----:B--2---:R-:W-:Y:S02]  /*1ebd0*/  IADD3.X R0, PT, PT, R0, UR7, RZ, P3, !PT ;  /* 0x0000000700007c10 */ /* 0x004fe40009ffe4ff */
[----:B------:R-:W-:-:S02]  /*1ebe0*/  IADD3.X R4, PT, PT, R4, UR7, RZ, P5, !PT ;  /* 0x0000000704047c10 */ /* 0x000fc4000affe4ff */
[----:B------:R-:W-:Y:S02]  /*1ebf0*/  IADD3 R28, P5, PT, R28, UR12, RZ ;  /* 0x0000000c1c1c7c10 */ /* 0x000fe4000ffbe0ff */
[----:B---3--:R-:W-:Y:S02]  /*1ec00*/  IADD3.X R25, PT, PT, R25, UR7, RZ, P2, !PT ;  /* 0x0000000719197c10 */ /* 0x008fe400097fe4ff */
        /* <DEDUP_REMOVED lines=32> */
[----:B------:R-:W-:-:S02]  /*1ee10*/  IADD3 R3, P3, PT, R3, UR12, RZ ;  /* 0x0000000c03037c10 */ /* 0x000fc4000ff7e0ff */
[----:B------:R-:W-:Y:S01]  /*1ee20*/  IADD3.X R2, PT, PT, R2, UR7, RZ, P2, !PT ;  /* 0x0000000702027c10 */ /* 0x000fe200097fe4ff */
[----:B---3--:R0:W-:Y:S04]  /*1ee30*/  STL [R1+0x940], R25 ;  /* 0x0009401901007387 */ /* 0x0081e80000100800 */
[----:B------:R-:W-:Y:S04]  /*1ee40*/  STL [R1+0x4c8], R3 ;  /* 0x0004c80301007387 */ /* 0x000fe80000100800 */
        /* <DEDUP_REMOVED lines=27> */
[----:B0-----:R-:W2:Y:S04]  /*1f000*/  LDL.LU R2, [R1+0x484] ;  /* 0x0004840001027983 */ /* 0x001ea80000300800 */
        /* <DEDUP_REMOVED lines=62> */
[----:B------:R-:W-:-:S03]  /*1f3f0*/  IADD3.X R3, PT, PT, R3, UR7, RZ, P1, !PT ;  /* 0x0000000703037c10 */ /* 0x000fc60008ffe4ff */
[----:B------:R-:W-:Y:S01]  /*1f400*/  STL [R1+0x450], R28 ;  /* 0x0004501c01007387 */ /* 0x000fe20000100800 */
[----:B------:R-:W-:-:S03]  /*1f410*/  IADD3 R0, P1, PT, R0, UR12, RZ ;  /* 0x0000000c00007c10 */ /* 0x000fc6000ff3e0ff */
        /* <DEDUP_REMOVED lines=28> */
[----:B0-----:R-:W2:Y:S04]  /*1f5e0*/  LDL.LU R0, [R1+0x40c] ;  /* 0x00040c0001007983 */ /* 0x001ea80000300800 */
[----:B------:R-:W2:Y:S04]  /*1f5f0*/  LDL.LU R4, [R1+0x824] ;  /* 0x0008240001047983 */ /* 0x000ea80000300800 */
[----:B------:R-:W2:Y:S04]  /*1f600*/  LDL.LU R28, [R1+0x404] ;  /* 0x00040400011c7983 */ /* 0x000ea80000300800 */
        /* <DEDUP_REMOVED lines=14> */
[----:B------:R-:W-:Y:S01]  /*1f6f0*/  IADD3.X R19, PT, PT, R19, UR7, RZ, P1, !PT ;  /* 0x0000000713137c10 */ /* 0x000fe20008ffe4ff */
[----:B------:R-:W-:Y:S01]  /*1f700*/  USHF.L.U32 UR8, UR13, 0x7, URZ ;  /* 0x000000070d087899 */ /* 0x000fe200080006ff */
[----:B------:R-:W-:-:S02]  /*1f710*/  IADD3 R18, P1, PT, R18, UR12, RZ ;  /* 0x0000000c12127c10 */ /* 0x000fc4000ff3e0ff */
[----:B------:R-:W-:Y:S02]  /*1f720*/  IADD3.X R12, PT, PT, R12, UR7, RZ, P0, !PT ;  /* 0x000000070c0c7c10 */ /* 0x000fe400087fe4ff */
[----:B------:R-:W-:Y:S01]  /*1f730*/  IADD3 R13, P0, PT, R13, UR12, RZ ;  /* 0x0000000c0d0d7c10 */ /* 0x000fe2000ff1e0ff */
[----:B------:R-:W-:Y:S01]  /*1f740*/  USHF.L.U32 UR15, UR8, 0x1, URZ ;  /* 0x00000001080f7899 */ /* 0x000fe200080006ff */
[----:B------:R-:W-:Y:S02]  /*1f750*/  IADD3.X R17, PT, PT, R17, UR7, RZ, P6, !PT ;  /* 0x0000000711117c10 */ /* 0x000fe4000b7fe4ff */
[----:B------:R-:W-:Y:S02]  /*1f760*/  IADD3 R16, P6, PT, R16, UR12, RZ ;  /* 0x0000000c10107c10 */ /* 0x000fe4000ffde0ff */
[----:B------:R-:W-:Y:S02]  /*1f770*/  IADD3.X R21, PT, PT, R21, UR7, RZ, P5, !PT ;  /* 0x0000000715157c10 */ /* 0x000fe4000affe4ff */
[----:B------:R-:W-:-:S02]  /*1f780*/  IADD3 R20, P5, PT, R20, UR12, RZ ;  /* 0x0000000c14147c10 */ /* 0x000fc4000ffbe0ff */
[----:B------:R-:W-:Y:S02]  /*1f790*/  IADD3.X R23, PT, PT, R23, UR7, RZ, P3, !PT ;  /* 0x0000000717177c10 */ /* 0x000fe40009ffe4ff */
[----:B------:R-:W-:Y:S02]  /*1f7a0*/  IADD3 R22, P3, PT, R22, UR15, RZ ;  /* 0x0000000f16167c10 */ /* 0x000fe4000ff7e0ff */
[----:B--2---:R-:W-:Y:S02]  /*1f7b0*/  IADD3.X R0, PT, PT, R0, UR7, RZ, P1, !PT ;  /* 0x0000000700007c10 */ /* 0x004fe40008ffe4ff */
[----:B------:R-:W-:Y:S02]  /*1f7c0*/  IADD3.X R29, PT, PT, R29, UR7, RZ, P2, !PT ;  /* 0x000000071d1d7c10 */ /* 0x000fe400097fe4ff */
[----:B------:R-:W-:Y:S02]  /*1f7d0*/  IADD3 R5, P2, PT, R5, UR15, RZ ;  /* 0x0000000f05057c10 */ /* 0x000fe4000ff5e0ff */
[----:B------:R-:W-:-:S02]  /*1f7e0*/  IADD3 R4, P1, PT, R4, UR15, RZ ;  /* 0x0000000f04047c10 */ /* 0x000fc4000ff3e0ff */
        /* <DEDUP_REMOVED lines=30> */
[----:B------:R-:W-:Y:S04]  /*1f9d0*/  STL [R1+0x824], R4 ;  /* 0x0008240401007387 */ /* 0x000fe80000100800 */
[----:B------:R-:W3:Y:S01]  /*1f9e0*/  LDL.LU R25, [R1+0x818] ;  /* 0x0008180001197983 */ /* 0x000ee20000300800 */
[----:B------:R-:W-:-:S02]  /*1f9f0*/  IADD3.X R28, PT, PT, R28, UR7, RZ, P0, !PT ;  /* 0x000000071c1c7c10 */ /* 0x000fc400087fe4ff */
[----:B------:R-:W-:-:S03]  /*1fa00*/  IADD3 R3, P0, PT, R3, UR15, RZ ;  /* 0x0000000f03037c10 */ /* 0x000fc6000ff1e0ff */
[----:B------:R-:W-:Y:S01]  /*1fa10*/  STL [R1+0x404], R28 ;  /* 0x0004041c01007387 */ /* 0x000fe20000100800 */
[----:B------:R-:W-:-:S03]  /*1fa20*/  IADD3.X R2, PT, PT, R2, UR7, RZ, P4, !PT ;  /* 0x0000000702027c10 */ /* 0x000fc6000a7fe4ff */
[----:B---3--:R0:W-:Y:S04]  /*1fa30*/  STL [R1+0x938], R25 ;  /* 0x0009381901007387 */ /* 0x0081e80000100800 */
[----:B------:R1:W-:Y:S04]  /*1fa40*/  STL [R1+0x820], R3 ;  /* 0x0008200301007387 */ /* 0x0003e80000100800 */
        /* <DEDUP_REMOVED lines=28> */
[----:B-1----:R-:W2:Y:S04]  /*1fc10*/  LDL.LU R3, [R1+0x890] ;  /* 0x0008900001037983 */ /* 0x002ea80000300800 */
[----:B------:R1:W-:Y:S04]  /*1fc20*/  STL [R1+0x81c], R0 ;  /* 0x00081c0001007387 */ /* 0x0003e80000100800 */
[----:B0-----:R-:W2:Y:S04]  /*1fc30*/  LDL.LU R2, [R1+0x82c] ;  /* 0x00082c0001027983 */ /* 0x001ea80000300800 */
[----:B-1----:R-:W2:Y:S01]  /*1fc40*/  LDL.LU R0, [R1+0x898] ;  /* 0x0008980001007983 */ /* 0x002ea20000300800 */
[----:B---3--:R-:W-:-:S05]  /*1fc50*/  IADD3.X R25, PT, PT, R25, UR7, RZ, P6, !PT ;  /* 0x0000000719197c10 */ /* 0x008fca000b7fe4ff */
[----:B------:R0:W-:Y:S04]  /*1fc60*/  STL [R1+0x3f4], R25 ;  /* 0x0003f41901007387 */ /* 0x0001e80000100800 */
[----:B0-----:R-:W3:Y:S01]  /*1fc70*/  LDL.LU R25, [R1+0x938] ;  /* 0x0009380001197983 */ /* 0x001ee20000300800 */
[----:B------:R-:W-:-:S04]  /*1fc80*/  USHF.R.S32.HI UR9, URZ, 0x1f, UR8 ;  /* 0x0000001fff097899 */ /* 0x000fc80008011408 */
[----:B------:R-:W-:Y:S01]  /*1fc90*/  USHF.L.U64.HI UR9, UR8, 0x1, UR9 ;  /* 0x0000000108097899 */ /* 0x000fe20008010209 */
[----:B----4-:R-:W-:Y:S02]  /*1fca0*/  IADD3.X R7, PT, PT, R7, UR7, RZ, P5, !PT ;  /* 0x0000000707077c10 */ /* 0x010fe4000affe4ff */
[----:B------:R-:W-:-:S03]  /*1fcb0*/  IADD3 R6, P5, PT, R6, UR15, RZ ;  /* 0x0000000f06067c10 */ /* 0x000fc6000ffbe0ff */
        /* <DEDUP_REMOVED lines=19> */
[----:B------:R-:W-:Y:S02]  /*1fdf0*/  IADD3 R4, P0, PT, R4, UR15, RZ ;  /* 0x0000000f04047c10 */ /* 0x000fe4000ff1e0ff */
[----:B------:R-:W-:Y:S02]  /*1fe00*/  IADD3.X R28, PT, PT, R28, UR9, RZ, P4, !PT ;  /* 0x000000091c1c7c10 */ /* 0x000fe4000a7fe4ff */
        /* <DEDUP_REMOVED lines=24> */
[----:B0-----:R-:W2:Y:S04]  /*1ff90*/  LDL.LU R15, [R1+0x834] ;  /* 0x00083400010f7983 */ /* 0x001ea80000300800 */
[----:B------:R-:W-:Y:S04]  /*1ffa0*/  STL [R1+0x808], R22 ;  /* 0x0008081601007387 */ /* 0x000fe80000100800 */
[----:B------:R-:W-:Y:S04]  /*1ffb0*/  STL [R1+0x880], R29 ;  /* 0x0008801d01007387 */ /* 0x000fe80000100800 */
[----:B------:R-:W-:Y:S04]  /*1ffc0*/  STL [R1+0x804], R5 ;  /* 0x0008040501007387 */ /* 0x000fe80000100800 */
[----:B------:R-:W-:Y:S04]  /*1ffd0*/  STL [R1+0x888], R4 ;  /* 0x0008880401007387 */ /* 0x000fe80000100800 */
        /* <DEDUP_REMOVED lines=34> */
[----:B------:R-:W2:Y:S04]  /*20200*/  LDL.LU R27, [R1+0x8a4] ;  /* 0x0008a400011b7983 */ /* 0x000ea80000300800 */
[----:B------:R-:W2:Y:S04]  /*20210*/  LDL.LU R12, [R1+0x8ac] ;  /* 0x0008ac00010c7983 */ /* 0x000ea80000300800 */
[----:B------:R0:W-:Y:S04]  /*20220*/  STL [R1+0x834], R15 ;  /* 0x0008340f01007387 */ /* 0x0001e80000100800 */
[----:B------:R-:W2:Y:S04]  /*20230*/  LDL.LU R13, [R1+0x8b4] ;  /* 0x0008b400010d7983 */ /* 0x000ea80000300800 */
[----:B------:R-:W2:Y:S04]  /*20240*/  LDL.LU R14, [R1+0x8bc] ;  /* 0x0008bc00010e7983 */ /* 0x000ea80000300800 */
        /* <DEDUP_REMOVED lines=18> */
[----:B---3--:R-:W-:-:S05]  /*20370*/  IADD3.X R25, PT, PT, R25, UR9, RZ, P3, !PT ;  /* 0x0000000919197c10 */ /* 0x008fca0009ffe4ff */
[----:B------:R0:W-:Y:S04]  /*20380*/  STL [R1+0x83c], R25 ;  /* 0x00083c1901007387 */ /* 0x0001e80000100800 */
[----:B0-----:R-:W3:Y:S01]  /*20390*/  LDL.LU R25, [R1+0x930] ;  /* 0x0009300001197983 */ /* 0x001ee20000300800 */
[----:B------:R-:W-:-:S05]  /*203a0*/  IADD3 R6, P3, PT, R6, UR15, RZ ;  /* 0x0000000f06067c10 */ /* 0x000fca000ff7e0ff */
[----:B------:R0:W-:Y:S04]  /*203b0*/  STL [R1+0x8a8], R6 ;  /* 0x0008a80601007387 */ /* 0x0001e80000100800 */
[----:B0-----:R0:W5:Y:S04]  /*203c0*/  LDL.LU R6, [R1+0x92c] ;  /* 0x00092c0001067983 */ /* 0x0011680000300800 */
[----:B------:R1:W-:Y:S04]  /*203d0*/  STL [R1+0x844], R7 ;  /* 0x0008440701007387 */ /* 0x0003e80000100800 */
[----:B-1----:R0:W5:Y:S04]  /*203e0*/  LDL.LU R7, [R1+0x928] ;  /* 0x0009280001077983 */ /* 0x0021680000300800 */
        /* <DEDUP_REMOVED lines=8> */
[----:B------:R1:W-:Y:S01]  /*20470*/  STL [R1+0x8c0], R20 ;  /* 0x0008c01401007387 */ /* 0x0003e20000100800 */
[----:B------:R-:W-:-:S03]  /*20480*/  IADD3.X R0, PT, PT, R0, UR9, RZ, P3, !PT ;  /* 0x0000000900007c10 */ /* 0x000fc60009ffe4ff */
[----:B-1----:R0:W5:Y:S04]  /*20490*/  LDL.LU R20, [R1+0x914] ;  /* 0x0009140001147983 */ /* 0x0021680000300800 */
[----:B------:R1:W-:Y:S01]  /*204a0*/  STL [R1+0x85c], R21 ;  /* 0x00085c1501007387 */ /* 0x0003e20000100800 */
[----:B------:R-:W-:-:S03]  /*204b0*/  IADD3 R2, P3, PT, R2, UR15, RZ ;  /* 0x0000000f02027c10 */ /* 0x000fc6000ff7e0ff */
        /* <DEDUP_REMOVED lines=9> */
[----:B------:R-:W-:Y:S01]  /*20550*/  IADD3 R9, P1, PT, R9, UR15, RZ ;  /* 0x0000000f09097c10 */ /* 0x000fe2000ff3e0ff */
[----:B------:R-:W-:Y:S02]  /*20560*/  UIADD3 UR4, UPT, UPT, UR16, 0x7f, URZ ;  /* 0x0000007f10047890 */ /* 0x000fe4000fffe0ff */
[----:B-1----:R0:W5:Y:S04]  /*20570*/  LDL.LU R4, [R1+0x900] ;  /* 0x0009000001047983 */ /* 0x0021680000300800 */
[----:B------:R1:W-:Y:S01]  /*20580*/  STL [R1+0x8dc], R5 ;  /* 0x0008dc0501007387 */ /* 0x0003e20000100800 */
[----:B------:R-:W-:-:S02]  /*20590*/  IADD3.X R10, PT, PT, R10, UR9, RZ, P0, !PT ;  /* 0x000000090a0a7c10 */ /* 0x000fc400087fe4ff */
[----:B------:R-:W-:Y:S01]  /*205a0*/  IADD3 R11, P0, PT, R11, UR15, RZ ;  /* 0x0000000f0b0b7c10 */ /* 0x000fe2000ff1e0ff */
[----:B-1----:R0:W5:Y:S04]  /*205b0*/  LDL.LU R5, [R1+0x8fc] ;  /* 0x0008fc0001057983 */ /* 0x0021680000300800 */
[----:B------:R1:W-:Y:S01]  /*205c0*/  STL [R1+0x874], R0 ;  /* 0x0008740001007387 */ /* 0x0003e20000100800 */
[----:B--2---:R-:W-:Y:S02]  /*205d0*/  IADD3.X R24, PT, PT, R24, UR9, RZ, P4, !PT ;  /* 0x0000000918187c10 */ /* 0x004fe4000a7fe4ff */
[----:B------:R-:W-:Y:S01]  /*205e0*/  IADD3.X R26, PT, PT, R26, UR9, RZ, P6, !PT ;  /* 0x000000091a1a7c10 */ /* 0x000fe2000b7fe4ff */
[----:B-1----:R0:W5:Y:S04]  /*205f0*/  LDL.LU R0, [R1+0x8f8] ;  /* 0x0008f80001007983 */ /* 0x0021680000300800 */
[----:B------:R1:W-:Y:S01]  /*20600*/  STL [R1+0x8d8], R2 ;  /* 0x0008d80201007387 */ /* 0x0003e20000100800 */
[----:B------:R-:W-:Y:S01]  /*20610*/  USHF.R.S32.HI UR5, URZ, 0x1f, UR4 ;  /* 0x0000001fff057899 */ /* 0x000fe20008011404 */
[----:B------:R-:W-:-:S02]  /*20620*/  IADD3.X R27, PT, PT, R27, UR9, RZ, P5, !PT ;  /* 0x000000091b1b7c10 */ /* 0x000fc4000affe4ff */
[----:B------:R-:W-:Y:S01]  /*20630*/  IADD3.X R12, PT, PT, R12, UR9, RZ, P3, !PT ;  /* 0x000000090c0c7c10 */ /* 0x000fe20009ffe4ff */
[----:B-1----:R0:W5:Y:S04]  /*20640*/  LDL.LU R2, [R1+0x8f4] ;  /* 0x0008f40001027983 */ /* 0x0021680000300800 */
[----:B------:R1:W-:Y:S01]  /*20650*/  STL [R1+0x87c], R3 ;  /* 0x00087c0301007387 */ /* 0x0003e20000100800 */
[----:B------:R-:W-:Y:S02]  /*20660*/  IADD3.X R15, PT, PT, R15, UR9, RZ, P0, !PT ;  /* 0x000000090f0f7c10 */ /* 0x000fe400087fe4ff */
[----:B------:R-:W-:Y:S01]  /*20670*/  IADD3.X R13, PT, PT, R13, UR9, RZ, P2, !PT ;  /* 0x000000090d0d7c10 */ /* 0x000fe200097fe4ff */
[----:B-1----:R0:W5:Y:S04]  /*20680*/  LDL.LU R3, [R1+0x8f0] ;  /* 0x0008f00001037983 */ /* 0x0021680000300800 */
[----:B------:R1:W-:Y:S01]  /*20690*/  STL [R1+0x8d4], R28 ;  /* 0x0008d41c01007387 */ /* 0x0003e20000100800 */
[----:B------:R-:W-:Y:S01]  /*206a0*/  ULEA.HI UR5, UR5, UR4, URZ, 0x7 ;  /* 0x0000000405057291 */ /* 0x000fe2000f8f38ff */
[----:B------:R-:W-:-:S02]  /*206b0*/  IADD3.X R14, PT, PT, R14, UR9, RZ, P1, !PT ;  /* 0x000000090e0e7c10 */ /* 0x000fc40008ffe4ff */
[----:B-1----:R0:W5:Y:S04]  /*206c0*/  LDL.LU R28, [R1+0x8ec] ;  /* 0x0008ec00011c7983 */ /* 0x0021680000300800 */
[----:B------:R0:W-:Y:S04]  /*206d0*/  STL [R1+0x884], R8 ;  /* 0x0008840801007387 */ /* 0x0001e80000100800 */
[----:B------:R0:W-:Y:S04]  /*206e0*/  STL [R1+0x8d0], R9 ;  /* 0x0008d00901007387 */ /* 0x0001e80000100800 */
[----:B------:R0:W-:Y:S04]  /*206f0*/  STL [R1+0x88c], R10 ;  /* 0x00088c0a01007387 */ /* 0x0001e80000100800 */
[----:B------:R0:W-:Y:S04]  /*20700*/  STL [R1+0x8cc], R11 ;  /* 0x0008cc0b01007387 */ /* 0x0001e80000100800 */
[----:B------:R0:W-:Y:S04]  /*20710*/  STL [R1+0x894], R24 ;  /* 0x0008941801007387 */ /* 0x0001e80000100800 */
[----:B------:R0:W-:Y:S04]  /*20720*/  STL [R1+0x89c], R26 ;  /* 0x00089c1a01007387 */ /* 0x0001e80000100800 */
[----:B------:R0:W-:Y:S04]  /*20730*/  STL [R1+0x8a4], R27 ;  /* 0x0008a41b01007387 */ /* 0x0001e80000100800 */
[----:B------:R0:W-:Y:S04]  /*20740*/  STL [R1+0x8ac], R12 ;  /* 0x0008ac0c01007387 */ /* 0x0001e80000100800 */
[----:B------:R0:W-:Y:S01]  /*20750*/  STL [R1+0x8c4], R15 ;  /* 0x0008c40f01007387 */ /* 0x0001e20000100800 */
[----:B------:R-:W-:-:S03]  /*20760*/  USHF.R.S32.HI UR5, URZ, 0x7, UR5 ;  /* 0x00000007ff057899 */ /* 0x000fc60008011405 */
[----:B------:R0:W-:Y:S04]  /*20770*/  STL [R1+0x8b4], R13 ;  /* 0x0008b40d01007387 */ /* 0x0001e80000100800 */
[----:B------:R0:W-:Y:S01]  /*20780*/  STL [R1+0x8bc], R14 ;  /* 0x0008bc0e01007387 */ /* 0x0001e20000100800 */
[----:B---3--:R-:W-:-:S13]  /*20790*/  ISETP.NE.U32.AND P4, PT, R25, UR5, PT ;  /* 0x0000000519007c0c */ /* 0x008fda000bf85070 */
[----:B0-----:R-:W-:Y:S05]  /*207a0*/  @P4 BRA `(.L_x_1) ;  /* 0xfffffe6000d44947 */ /* 0x001fea000383ffff */
[----:B-----5:R0:W-:Y:S04]  /*207b0*/  STL [R1+0x98c], R20 ;  /* 0x00098c1401007387 */ /* 0x0201e80000100800 */
[----:B0-----:R-:W2:Y:S04]  /*207c0*/  LDL.LU R20, [R1+0x208] ;  /* 0x0002080001147983 */ /* 0x001ea80000300800 */
[----:B--2---:R0:W-:Y:S04]  /*207d0*/  STL [R1+0x994], R20 ;  /* 0x0009941401007387 */ /* 0x0041e80000100800 */
        /* <DEDUP_REMOVED lines=26> */
[----:B------:R1:W-:Y:S01]  /*20980*/  STL [R1+0x988], R21 ;  /* 0x0009881501007387 */ /* 0x0003e20000100800 */
[----:B0-----:R-:W-:-:S03]  /*20990*/  IMAD.MOV.U32 R20, RZ, RZ, R7 ;  /* 0x000000ffff147224 */ /* 0x001fc600078e0007 */
[----:B-1----:R-:W2:Y:S04]  /*209a0*/  LDL.LU R21, [R1+0x204] ;  /* 0x0002040001157983 */ /* 0x002ea80000300800 */
        /* <DEDUP_REMOVED lines=29> */
[----:B------:R-:W2:Y:S04]  /*20b80*/  LDL.LU R8, [R1+0x21c] ;  /* 0x00021c0001087983 */ /* 0x000ea80000300800 */
[----:B------:R-:W2:Y:S01]  /*20b90*/  LDL.LU R9, [R1+0x218] ;  /* 0x0002180001097983 */ /* 0x000ea20000300800 */
[----:B0-----:R-:W-:-:S03]  /*20ba0*/  IMAD.MOV.U32 R21, RZ, RZ, R6 ;  /* 0x000000ffff157224 */ /* 0x001fc600078e0006 */
        /* <DEDUP_REMOVED lines=12> */
[----:B------:R0:W-:Y:S04]  /*20c70*/  STL [R1+0x968], R23 ;  /* 0x0009681701007387 */ /* 0x0001e80000100800 */
[----:B0-----:R-:W2:Y:S04]  /*20c80*/  LDL.LU R23, [R1+0x190] ;  /* 0x0001900001177983 */ /* 0x001ea80000300800 */
        /* <DEDUP_REMOVED lines=10> */
[----:B------:R0:W-:Y:S01]  /*20d30*/  STL [R1+0x920], R5 ;  /* 0x0009200501007387 */ /* 0x0001e20000100800 */
[----:B------:R-:W-:-:S03]  /*20d40*/  F2FP.F16.F32.PACK_AB R20, R21, R20 ;  /* 0x000000141514723e */ /* 0x000fc600000000ff */
        /* <DEDUP_REMOVED lines=13> */
[----:B------:R-:W2:Y:S04]  /*20e20*/  LDL.LU R21, [R1+0xa00] ;  /* 0x000a000001157983 */ /* 0x000ea80000300800 */
[----:B------:R0:W-:Y:S04]  /*20e30*/  STL [R1+0x9c], R20 ;  /* 0x00009c1401007387 */ /* 0x0001e80000100800 */
[----:B0-----:R-:W2:Y:S02]  /*20e40*/  LDL.LU R20, [R1+0x9fc] ;  /* 0x0009fc0001147983 */ /* 0x001ea40000300800 */
[----:B--2---:R-:W-:-:S02]  /*20e50*/  F2FP.F16.F32.PACK_AB R20, R21, R20 ;  /* 0x000000141514723e */ /* 0x004fc400000000ff */
        /* <DEDUP_REMOVED lines=54> */
[----:B0-----:R-:W3:Y:S01]  /*211c0*/  LDL.LU R20, [R1+0x98c] ;  /* 0x00098c0001147983 */ /* 0x001ee20000300800 */
[----:B--2---:R-:W-:-:S03]  /*211d0*/  F2FP.F16.F32.PACK_AB R2, R21, R2 ;  /* 0x000000021502723e */ /* 0x004fc600000000ff */
[----:B------:R-:W2:Y:S04]  /*211e0*/  LDL.LU R21, [R1+0x988] ;  /* 0x0009880001157983 */ /* 0x000ea80000300800 */
[----:B------:R0:W-:Y:S02]  /*211f0*/  STL [R1+0x60], R2 ;  /* 0x0000600201007387 */ /* 0x0001e40000100800 */
[----:B0-----:R-:W-:Y:S02]  /*21200*/  F2FP.F16.F32.PACK_AB R2, R0, R28 ;  /* 0x0000001c0002723e */ /* 0x001fe400000000ff */
[----:B------:R-:W-:Y:S02]  /*21210*/  F2FP.F16.F32.PACK_AB R0, R3, R29 ;  /* 0x0000001d0300723e */ /* 0x000fe400000000ff */
[----:B------:R-:W-:Y:S01]  /*21220*/  F2FP.F16.F32.PACK_AB R3, R4, R5 ;  /* 0x000000050403723e */ /* 0x000fe200000000ff */
[----:B------:R0:W-:Y:S04]  /*21230*/  STL [R1+0x5c], R2 ;  /* 0x00005c0201007387 */ /* 0x0001e80000100800 */
[----:B------:R1:W-:Y:S04]  /*21240*/  STL [R1+0x58], R0 ;  /* 0x0000580001007387 */ /* 0x0003e80000100800 */
[----:B------:R3:W-:Y:S01]  /*21250*/  STL [R1+0x54], R3 ;  /* 0x0000540301007387 */ /* 0x0007e20000100800 */
[----:B0-----:R-:W-:-:S02]  /*21260*/  F2FP.F16.F32.PACK_AB R2, R16, R17 ;  /* 0x000000111002723e */ /* 0x001fc400000000ff */
[----:B-1----:R-:W-:-:S03]  /*21270*/  F2FP.F16.F32.PACK_AB R0, R18, R19 ;  /* 0x000000131200723e */ /* 0x002fc600000000ff */
[----:B------:R0:W-:Y:S01]  /*21280*/  STL [R1+0x50], R2 ;  /* 0x0000500201007387 */ /* 0x0001e20000100800 */
[----:B---3--:R-:W-:-:S03]  /*21290*/  F2FP.F16.F32.PACK_AB R3, R22, R23 ;  /* 0x000000171603723e */ /* 0x008fc600000000ff */
[----:B------:R1:W-:Y:S04]  /*212a0*/  STL [R1+0x4c], R0 ;  /* 0x00004c0001007387 */ /* 0x0003e80000100800 */
[----:B------:R4:W-:Y:S01]  /*212b0*/  STL [R1+0x48], R3 ;  /* 0x0000480301007387 */ /* 0x0009e20000100800 */
[----:B0-----:R-:W-:Y:S02]  /*212c0*/  F2FP.F16.F32.PACK_AB R2, R8, R9 ;  /* 0x000000090802723e */ /* 0x001fe400000000ff */
[----:B-1----:R-:W-:-:S03]  /*212d0*/  F2FP.F16.F32.PACK_AB R0, R10, R11 ;  /* 0x0000000b0a00723e */ /* 0x002fc600000000ff */
[----:B------:R0:W-:Y:S01]  /*212e0*/  STL [R1+0x44], R2 ;  /* 0x0000440201007387 */ /* 0x0001e20000100800 */
[----:B----4-:R-:W-:-:S03]  /*212f0*/  F2FP.F16.F32.PACK_AB R3, R6, R7 ;  /* 0x000000070603723e */ /* 0x010fc600000000ff */
[----:B------:R1:W-:Y:S04]  /*21300*/  STL [R1+0x40], R0 ;  /* 0x0000400001007387 */ /* 0x0003e80000100800 */
[----:B------:R3:W-:Y:S01]  /*21310*/  STL [R1+0x2c], R3 ;  /* 0x00002c0301007387 */ /* 0x0007e20000100800 */
[----:B0-----:R-:W-:Y:S02]  /*21320*/  F2FP.F16.F32.PACK_AB R2, R24, R25 ;  /* 0x000000191802723e */ /* 0x001fe400000000ff */
[----:B-1----:R-:W-:-:S03]  /*21330*/  F2FP.F16.F32.PACK_AB R0, R26, R27 ;  /* 0x0000001b1a00723e */ /* 0x002fc600000000ff */
[----:B------:R0:W-:Y:S01]  /*21340*/  STL [R1+0x28], R2 ;  /* 0x0000280201007387 */ /* 0x0001e20000100800 */
[----:B---3--:R-:W-:-:S03]  /*21350*/  F2FP.F16.F32.PACK_AB R3, R12, R13 ;  /* 0x0000000d0c03723e */ /* 0x008fc600000000ff */
[----:B------:R2:W-:Y:S04]  /*21360*/  STL [R1+0x24], R0 ;  /* 0x0000240001007387 */ /* 0x0005e80000100800 */
[----:B------:R-:W-:Y:S04]  /*21370*/  STL [R1+0x20], R3 ;  /* 0x0000200301007387 */ /* 0x000fe80000100800 */
[----:B------:R-:W3:Y:S01]  /*21380*/  LDL.LU R27, [R1+0x188] ;  /* 0x00018800011b7983 */ /* 0x000ee20000300800 */
[----:B0-----:R-:W-:-:S05]  /*21390*/  F2FP.F16.F32.PACK_AB R2, R14, R15 ;  /* 0x0000000f0e02723e */ /* 0x001fca00000000ff */
[----:B------:R-:W-:Y:S01]  /*213a0*/  STL [R1+0x3c], R2 ;  /* 0x00003c0201007387 */ /* 0x000fe20000100800 */
[----:B--2---:R-:W-:-:S03]  /*213b0*/  F2FP.F16.F32.PACK_AB R0, R21, R20 ;  /* 0x000000141500723e */ /* 0x004fc600000000ff */
[----:B---3--:R0:W-:Y:S04]  /*213c0*/  STL [R1+0x978], R27 ;  /* 0x0009781b01007387 */ /* 0x0081e80000100800 */
[----:B------:R-:W-:Y:S04]  /*213d0*/  STL [R1+0x38], R0 ;  /* 0x0000380001007387 */ /* 0x000fe80000100800 */
[----:B0-----:R-:W2:Y:S04]  /*213e0*/  LDL.LU R27, [R1+0x220] ;  /* 0x00022000011b7983 */ /* 0x001ea80000300800 */
[----:B--2---:R0:W-:Y:S04]  /*213f0*/  STL [R1+0x980], R27 ;  /* 0x0009801b01007387 */ /* 0x0041e80000100800 */
[----:B0-----:R-:W2:Y:S04]  /*21400*/  LDL.LU R27, [R1+0x228] ;  /* 0x00022800011b7983 */ /* 0x001ea80000300800 */
[----:B------:R-:W3:Y:S04]  /*21410*/  LDL.LU R26, [R1+0x180] ;  /* 0x00018000011a7983 */ /* 0x000ee80000300800 */
[----:B---3--:R0:W-:Y:S04]  /*21420*/  STL [R1+0x974], R26 ;  /* 0x0009741a01007387 */ /* 0x0081e80000100800 */
[----:B0-----:R-:W3:Y:S04]  /*21430*/  LDL.LU R26, [R1+0x18c] ;  /* 0x00018c00011a7983 */ /* 0x001ee80000300800 */
[----:B---3--:R0:W-:Y:S04]  /*21440*/  STL [R1+0x97c], R26 ;  /* 0x00097c1a01007387 */ /* 0x0081e80000100800 */
[----:B0-----:R-:W3:Y:S04]  /*21450*/  LDL.LU R26, [R1+0x224] ;  /* 0x00022400011a7983 */ /* 0x001ee80000300800 */
[----:B---3--:R0:W-:Y:S04]  /*21460*/  STL [R1+0x984], R26 ;  /* 0x0009841a01007387 */ /* 0x0081e80000100800 */
[----:B0-----:R-:W2:Y:S04]  /*21470*/  LDL.LU R26, [R1+0x22c] ;  /* 0x00022c00011a7983 */ /* 0x001ea80000300800 */
[----:B------:R-:W3:Y:S04]  /*21480*/  LDL.LU R25, [R1+0x298] ;  /* 0x0002980001197983 */ /* 0x000ee80000300800 */
[----:B---3--:R0:W-:Y:S04]  /*21490*/  STL [R1+0x970], R25 ;  /* 0x0009701901007387 */ /* 0x0081e80000100800 */
[----:B0-----:R-:W3:Y:S04]  /*214a0*/  LDL.LU R25, [R1+0x184] ;  /* 0x0001840001197983 */ /* 0x001ee80000300800 */
[----:B------:R-:W4:Y:S04]  /*214b0*/  LDL.LU R23, [R1+0x294] ;  /* 0x0002940001177983 */ /* 0x000f280000300800 */
[----:B----4-:R0:W-:Y:S04]  /*214c0*/  STL [R1+0x96c], R23 ;  /* 0x00096c1701007387 */ /* 0x0101e80000100800 */
[----:B0-----:R-:W4:Y:S04]  /*214d0*/  LDL.LU R23, [R1+0x29c] ;  /* 0x00029c0001177983 */ /* 0x001f280000300800 */
[----:B------:R-:W2:Y:S04]  /*214e0*/  LDL.LU R24, [R1+0x290] ;  /* 0x0002900001187983 */ /* 0x000ea80000300800 */
[----:B------:R-:W2:Y:S04]  /*214f0*/  LDL.LU R22, [R1+0x28c] ;  /* 0x00028c0001167983 */ /* 0x000ea80000300800 */
[----:B------:R-:W2:Y:S04]  /*21500*/  LDL.LU R21, [R1+0x258] ;  /* 0x0002580001157983 */ /* 0x000ea80000300800 */
[----:B--2---:R0:W-:Y:S04]  /*21510*/  STL [R1+0x960], R21 ;  /* 0x0009601501007387 */ /* 0x0041e80000100800 */
[----:B0-----:R-:W2:Y:S04]  /*21520*/  LDL.LU R21, [R1+0x284] ;  /* 0x0002840001157983 */ /* 0x001ea80000300800 */
[----:B------:R-:W2:Y:S04]  /*21530*/  LDL.LU R19, [R1+0x254] ;  /* 0x0002540001137983 */ /* 0x000ea80000300800 */
[----:B--2---:R0:W-:Y:S04]  /*21540*/  STL [R1+0x95c], R19 ;  /* 0x00095c1301007387 */ /* 0x0041e80000100800 */
[----:B0-----:R-:W2:Y:S04]  /*21550*/  LDL.LU R19, [R1+0x25c] ;  /* 0x00025c0001137983 */ /* 0x001ea80000300800 */
[----:B------:R-:W2:Y:S04]  /*21560*/  LDL.LU R20, [R1+0x250] ;  /* 0x0002500001147983 */ /* 0x000ea80000300800 */
[----:B------:R-:W2:Y:S04]  /*21570*/  LDL.LU R18, [R1+0x1bc] ;  /* 0x0001bc0001127983 */ /* 0x000ea80000300800 */
        /* <DEDUP_REMOVED lines=43> */
[----:B------:R-:W2:Y:S04]  /*21830*/  LDL.LU R3, [R1+0x320] ;  /* 0x0003200001037983 */ /* 0x000ea80000300800 */
[----:B--2---:R0:W-:Y:S04]  /*21840*/  STL [R1+0x904], R3 ;  /* 0x0009040301007387 */ /* 0x0041e80000100800 */
[----:B0-----:R-:W2:Y:S04]  /*21850*/  LDL.LU R3, [R1+0x32c] ;  /* 0x00032c0001037983 */ /* 0x001ea80000300800 */
[----:B--2---:R0:W-:Y:S04]  /*21860*/  STL [R1+0x90c], R3 ;  /* 0x00090c0301007387 */ /* 0x0041e80000100800 */
[----:B0-----:R-:W2:Y:S01]  /*21870*/  LDL.LU R3, [R1+0x304] ;  /* 0x0003040001037983 */ /* 0x001ea20000300800 */
[----:B------:R-:W-:-:S03]  /*21880*/  F2FP.F16.F32.PACK_AB R27, R26, R27 ;  /* 0x0000001b1a1b723e */ /* 0x000fc600000000ff */
[----:B--2---:R0:W-:Y:S04]  /*21890*/  STL [R1+0x914], R3 ;  /* 0x0009140301007387 */ /* 0x0041e80000100800 */
[----:B0-----:R-:W2:Y:S04]  /*218a0*/  LDL.LU R3, [R1+0x30c] ;  /* 0x00030c0001037983 */ /* 0x001ea80000300800 */
[----:B------:R-:W2:Y:S04]  /*218b0*/  LDL.LU R28, [R1+0x33c] ;  /* 0x00033c00011c7983 */ /* 0x000ea80000300800 */
[----:B------:R-:W2:Y:S04]  /*218c0*/  LDL.LU R0, [R1+0x338] ;  /* 0x0003380001007983 */ /* 0x000ea80000300800 */
[----:B------:R-:W2:Y:S04]  /*218d0*/  LDL.LU R2, [R1+0x334] ;  /* 0x0003340001027983 */ /* 0x000ea80000300800 */
        /* <DEDUP_REMOVED lines=8> */
[----:B------:R-:W3:Y:S02]  /*21960*/  LDL.LU R26, [R1+0x974] ;  /* 0x00097400011a7983 */ /* 0x000ee40000300800 */
[----:B---3--:R-:W-:Y:S02]  /*21970*/  F2FP.F16.F32.PACK_AB R26, R25, R26 ;  /* 0x0000001a191a723e */ /* 0x008fe400000000ff */
[----:B------:R-:W4:Y:S02]  /*21980*/  LDL.LU R25, [R1+0x970] ;  /* 0x0009700001197983 */ /* 0x000f240000300800 */
[----:B----4-:R-:W-:Y:S02]  /*21990*/  F2FP.F16.F32.PACK_AB R25, R23, R25 ;  /* 0x000000191719723e */ /* 0x010fe400000000ff */
[----:B------:R-:W2:Y:S02]  /*219a0*/  LDL.LU R23, [R1+0x96c] ;  /* 0x00096c0001177983 */ /* 0x000ea40000300800 */
[----:B--2---:R-:W-:-:S02]  /*219b0*/  F2FP.F16.F32.PACK_AB R24, R23, R24 ;  /* 0x000000181718723e */ /* 0x004fc400000000ff */
[----:B------:R-:W2:Y:S02]  /*219c0*/  LDL.LU R23, [R1+0x968] ;  /* 0x0009680001177983 */ /* 0x000ea40000300800 */
[----:B--2---:R-:W-:Y:S02]  /*219d0*/  F2FP.F16.F32.PACK_AB R23, R22, R23 ;  /* 0x000000171617723e */ /* 0x004fe400000000ff */
[----:B------:R-:W2:Y:S02]  /*219e0*/  LDL.LU R22, [R1+0x964] ;  /* 0x0009640001167983 */ /* 0x000ea40000300800 */
[----:B--2---:R-:W-:Y:S02]  /*219f0*/  F2FP.F16.F32.PACK_AB R22, R21, R22 ;  /* 0x000000161516723e */ /* 0x004fe400000000ff */
        /* <DEDUP_REMOVED lines=48> */
[----:B0-----:R-:W2:Y:S01]  /*21d00*/  LDL.LU R29, [R1+0x900] ;  /* 0x00090000011d7983 */ /* 0x001ea20000300800 */
[----:B------:R-:W-:Y:S02]  /*21d10*/  F2FP.F16.F32.PACK_AB R0, R28, R0 ;  /* 0x000000001c00723e */ /* 0x000fe400000000ff */
[----:B--2---:R-:W-:-:S02]  /*21d20*/  F2FP.F16.F32.PACK_AB R3, R29, R3 ;  /* 0x000000031d03723e */ /* 0x004fc400000000ff */
[----:B------:R-:W2:Y:S04]  /*21d30*/  LDL.LU R29, [R1+0x8fc] ;  /* 0x0008fc00011d7983 */ /* 0x000ea80000300800 */
[----:B------:R0:W-:Y:S04]  /*21d40*/  STL [R1], R3 ;  /* 0x0000000301007387 */ /* 0x0001e80000100800 */
[----:B0-----:R-:W3:Y:S04]  /*21d50*/  LDL.LU R3, [R1+0x8f8] ;  /* 0x0008f80001037983 */ /* 0x001ee80000300800 */
[----:B------:R-:W3:Y:S04]  /*21d60*/  LDL.LU R28, [R1+0x8f4] ;  /* 0x0008f400011c7983 */ /* 0x000ee80000300800 */
[----:B------:R0:W-:Y:S04]  /*21d70*/  STL [R1+0x1c], R0 ;  /* 0x00001c0001007387 */ /* 0x0001e80000100800 */
[----:B0-----:R-:W4:Y:S01]  /*21d80*/  LDL.LU R0, [R1+0x8f0] ;  /* 0x0008f00001007983 */ /* 0x001f220000300800 */
[----:B--2---:R-:W-:-:S03]  /*21d90*/  F2FP.F16.F32.PACK_AB R29, R2, R29 ;  /* 0x0000001d021d723e */ /* 0x004fc600000000ff */
[----:B------:R-:W4:Y:S04]  /*21da0*/  LDL.LU R2, [R1+0x8ec] ;  /* 0x0008ec0001027983 */ /* 0x000f280000300800 */
[----:B------:R0:W-:Y:S01]  /*21db0*/  STL [R1+0x18], R29 ;  /* 0x0000181d01007387 */ /* 0x0001e20000100800 */
[----:B---3--:R-:W-:Y:S02]  /*21dc0*/  F2FP.F16.F32.PACK_AB R3, R28, R3 ;  /* 0x000000031c03723e */ /* 0x008fe400000000ff */
[----:B----4-:R-:W-:-:S05]  /*21dd0*/  F2FP.F16.F32.PACK_AB R0, R2, R0 ;  /* 0x000000000200723e */ /* 0x010fca00000000ff */
[----:B------:R0:W-:Y:S04]  /*21de0*/  STL [R1+0x10], R0 ;  /* 0x0000100001007387 */ /* 0x0001e80000100800 */
[----:B------:R0:W-:Y:S02]  /*21df0*/  STL [R1+0x14], R3 ;  /* 0x0000140301007387 */ /* 0x0001e40000100800 */
.L_x_0:
[----:B---3--:R-:W2:Y:S01]  /*21e00*/  LDL.LU R28, [R1+0x10] ;  /* 0x00001000011c7983 */ /* 0x008ea20000300800 */
[----:B------:R-:W1:Y:S01]  /*21e10*/  S2UR UR5, SR_CgaCtaId ;  /* 0x00000000000579c3 */ /* 0x000e620000008800 */
[----:B------:R-:W3:Y:S02]  /*21e20*/  LDCU.64 UR8, c[0x0][0x398] ;  /* 0x00007300ff0877ac */ /* 0x000ee40008000a00 */
[----:B0-----:R-:W4:Y:S01]  /*21e30*/  LDL.LU R3, [R1+0x14] ;  /* 0x0000140001037983 */ /* 0x001f220000300800 */
[----:B------:R-:W0:Y:S03]  /*21e40*/  LDCU UR6, c[0x0][0x39c] ;  /* 0x00007380ff0677ac */ /* 0x000e260008000800 */
[----:B------:R-:W5:Y:S01]  /*21e50*/  LDL.LU R2, [R1+0x18] ;  /* 0x0000180001027983 */ /* 0x000f620000300800 */
[----:B------:R-:W-:Y:S01]  /*21e60*/  UMOV UR4, 0x400 ;  /* 0x0000040000047882 */ /* 0x000fe20000000000 */
[----:B------:R-:W0:Y:S02]  /*21e70*/  LDCU UR7, c[0x0][0x39c] ;  /* 0x00007380ff0777ac */ /* 0x000e240008000800 */
[----:B------:R-:W3:Y:S01]  /*21e80*/  LDL.LU R0, [R1+0x1c] ;  /* 0x00001c0001007983 */ /* 0x000ee20000300800 */
[----:B------:R-:W0:Y:S03]  /*21e90*/  LDCU UR12, c[0x0][0x39c] ;  /* 0x00007380ff0c77ac */ /* 0x000e260008000800 */
[----:B------:R-:W3:Y:S01]  /*21ea0*/  LDL R29, [R1+0x8e8] ;  /* 0x0008e800011d7983 */ /* 0x000ee20000100800 */
[----:B------:R-:W0:Y:S03]  /*21eb0*/  LDCU UR13, c[0x0][0x39c] ;  /* 0x00007380ff0d77ac */ /* 0x000e260008000800 */
[----:B------:R1:W-:Y:S01]  /*21ec0*/  STL [R1+0x948], R19 ;  /* 0x0009481301007387 */ /* 0x0003e20000100800 */
[----:B------:R-:W0:Y:S01]  /*21ed0*/  LDCU UR14, c[0x0][0x39c] ;  /* 0x00007380ff0e77ac */ /* 0x000e220008000800 */
[----:B------:R-:W0:Y:S02]  /*21ee0*/  LDCU UR15, c[0x0][0x39c] ;  /* 0x00007380ff0f77ac */ /* 0x000e240008000800 */
[----:B-1----:R-:W3:Y:S01]  /*21ef0*/  LDL R19, [R1+0x3e4] ;  /* 0x0003e40001137983 */ /* 0x002ee20000100800 */
[----:B------:R-:W1:Y:S03]  /*21f00*/  LDCU UR16, c[0x0][0x39c] ;  /* 0x00007380ff1077ac */ /* 0x000e660008000800 */
[----:B------:R-:W-:Y:S01]  /*21f10*/  STL.64 [R1+0x940], R22 ;  /* 0x0009401601007387 */ /* 0x000fe20000100a00 */
[----:B------:R-:W0:Y:S03]  /*21f20*/  LDCU UR17, c[0x0][0x39c] ;  /* 0x00007380ff1177ac */ /* 0x000e260008000800 */
[----:B------:R-:W-:Y:S01]  /*21f30*/  STL.64 [R1+0x938], R20 ;  /* 0x0009381401007387 */ /* 0x000fe20000100a00 */
[----:B------:R-:W-:Y:S01]  /*21f40*/  ULEA UR4, UR5, UR4, 0x18 ;  /* 0x0000000405047291 */ /* 0x000fe2000f8ec0ff */
[----:B------:R-:W0:Y:S02]  /*21f50*/  LDCU UR5, c[0x0][0x3b4] ;  /* 0x00007680ff0577ac */ /* 0x000e240008000800 */
[----:B------:R-:W-:Y:S01]  /*21f60*/  STL.64 [R1+0x930], R26 ;  /* 0x0009301a01007387 */ /* 0x000fe20000100a00 */
[----:B------:R-:W0:Y:S03]  /*21f70*/  LDCU UR18, c[0x0][0x39c] ;  /* 0x00007380ff1277ac */ /* 0x000e260008000800 */
[----:B------:R1:W-:Y:S01]  /*21f80*/  STL.64 [R1+0x928], R24 ;  /* 0x0009281801007387 */ /* 0x0003e20000100a00 */
[----:B------:R-:W0:Y:S01]  /*21f90*/  LDCU UR19, c[0x0][0x39c] ;  /* 0x00007380ff1377ac */ /* 0x000e220008000800 */
[----:B------:R-:W0:Y:S01]  /*21fa0*/  LDCU UR20, c[0x0][0x39c] ;  /* 0x00007380ff1477ac */ /* 0x000e220008000800 */
[----:B------:R-:W0:Y:S01]  /*21fb0*/  LDCU UR21, c[0x0][0x39c] ;  /* 0x00007380ff1577ac */ /* 0x000e220008000800 */
[----:B-1----:R-:W3:Y:S01]  /*21fc0*/  LDL.LU R24, [R1] ;  /* 0x0000000001187983 */ /* 0x002ee20000300800 */
[----:B------:R-:W1:Y:S03]  /*21fd0*/  LDCU UR22, c[0x0][0x39c] ;  /* 0x00007380ff1677ac */ /* 0x000e660008000800 */
[----:B------:R-:W3:Y:S01]  /*21fe0*/  LDL.LU R25, [R1+0x4] ;  /* 0x0000040001197983 */ /* 0x000ee20000300800 */
[----:B------:R-:W0:Y:S03]  /*21ff0*/  LDCU UR23, c[0x0][0x39c] ;  /* 0x00007380ff1777ac */ /* 0x000e260008000800 */
[----:B------:R-:W3:Y:S01]  /*22000*/  LDL.LU R26, [R1+0x8] ;  /* 0x00000800011a7983 */ /* 0x000ee20000300800 */
[----:B------:R-:W0:Y:S03]  /*22010*/  LDCU UR24, c[0x0][0x39c] ;  /* 0x00007380ff1877ac */ /* 0x000e260008000800 */
[----:B------:R-:W3:Y:S01]  /*22020*/  LDL.LU R27, [R1+0xc] ;  /* 0x00000c00011b7983 */ /* 0x000ee20000300800 */
[----:B------:R-:W0:Y:S01]  /*22030*/  LDCU UR25, c[0x0][0x39c] ;  /* 0x00007380ff1977ac */ /* 0x000e220008000800 */
        /* <DEDUP_REMOVED lines=8> */
[----:B--2---:R-:W-:-:S02]  /*220c0*/  IMAD.MOV.U32 R20, RZ, RZ, R28 ;  /* 0x000000ffff147224 */ /* 0x004fc400078e001c */
[----:B------:R-:W2:Y:S01]  /*220d0*/  S2R R28, SR_TID.X ;  /* 0x00000000001c7919 */ /* 0x000ea20000002100 */
[----:B----4-:R-:W-:Y:S02]  /*220e0*/  IMAD.MOV.U32 R21, RZ, RZ, R3 ;  /* 0x000000ffff157224 */ /* 0x010fe400078e0003 */
[----:B-----5:R-:W-:Y:S02]  /*220f0*/  IMAD.MOV.U32 R22, RZ, RZ, R2 ;  /* 0x000000ffff167224 */ /* 0x020fe400078e0002 */
[----:B---3--:R-:W-:Y:S01]  /*22100*/  IMAD.MOV.U32 R23, RZ, RZ, R0 ;  /* 0x000000ffff177224 */ /* 0x008fe200078e0000 */
[----:B------:R-:W-:Y:S01]  /*22110*/  BAR.SYNC.DEFER_BLOCKING 0x0 ;  /* 0x0000000000007b1d */ /* 0x000fe20000010000 */
[----:B------:R-:W-:-:S05]  /*22120*/  ISETP.GE.AND P0, PT, R29, UR8, PT ;  /* 0x000000081d007c0c */ /* 0x000fca000bf06270 */
[----:B------:R-:W3:Y:S01]  /*22130*/  LDCU UR8, c[0x0][0x39c] ;  /* 0x00007380ff0877ac */ /* 0x000ee20008000800 */
[----:B------:R-:W-:Y:S02]  /*22140*/  VIADD R0, R19, 0x1 ;  /* 0x0000000113007836 */ /* 0x000fe40000000000 */
[----:B--2---:R-:W-:-:S03]  /*22150*/  IMAD.SHL.U32 R3, R28, 0x80, RZ ;  /* 0x000000801c037824 */ /* 0x004fc600078e00ff */
[----:B0-----:R-:W-:Y:S01]  /*22160*/  ISETP.LT.AND P1, PT, R0, UR6, !P0 ;  /* 0x0000000600007c0c */ /* 0x001fe2000c721270 */
[C---:B------:R-:W-:Y:S02]  /*22170*/  IMAD.SHL.U32 R2, R28.reuse, 0x100, RZ ;  /* 0x000001001c027824 */ /* 0x040fe400078e00ff */
[----:B------:R-:W-:Y:S01]  /*22180*/  IMAD.SHL.U32 R29, R28, 0x10, RZ ;  /* 0x000000101c1d7824 */ /* 0x000fe200078e00ff */
[----:B------:R-:W-:Y:S02]  /*22190*/  LOP3.LUT R3, R3, 0x800, RZ, 0xc0, !PT ;  /* 0x0000080003037812 */ /* 0x000fe400078ec0ff */
[----:B------:R-:W-:Y:S02]  /*221a0*/  LOP3.LUT R2, R2, 0x2000, RZ, 0xc0, !PT ;  /* 0x0000200002027812 */ /* 0x000fe400078ec0ff */
[----:B------:R-:W-:Y:S02]  /*221b0*/  LOP3.LUT R28, R29, 0xf0, RZ, 0xc0, !PT ;  /* 0x000000f01d1c7812 */ /* 0x000fe400078ec0ff */
[----:B------:R-:W-:Y:S01]  /*221c0*/  IADD3 R0, PT, PT, R2, UR4, R3 ;  /* 0x0000000402007c10 */ /* 0x000fe2000fffe003 */
[----:B------:R-:W-:-:S02]  /*221d0*/  VIADD R2, R19, 0x2 ;  /* 0x0000000213027836 */ /* 0x000fc40000000000 */
[----:B------:R-:W-:Y:S02]  /*221e0*/  VIADD R3, R19, 0x3 ;  /* 0x0000000313037836 */ /* 0x000fe40000000000 */
[----:B------:R-:W2:Y:S04]  /*221f0*/  LDL.LU R19, [R1+0x948] ;  /* 0x0009480001137983 */ /* 0x000ea80000300800 */
[----:B------:R-:W4:Y:S01]  /*22200*/  LDL R29, [R1+0x3e4] ;  /* 0x0003e400011d7983 */ /* 0x000f220000100800 */
[----:B------:R-:W-:Y:S01]  /*22210*/  ISETP.LT.AND P5, PT, R2, UR7, !P0 ;  /* 0x0000000702007c0c */ /* 0x000fe2000c7a1270 */
[----:B------:R-:W0:Y:S01]  /*22220*/  LDCU.64 UR6, c[0x0][0x390] ;  /* 0x00007200ff0677ac */ /* 0x000e220008000a00 */
[----:B------:R-:W-:Y:S01]  /*22230*/  ISETP.LT.AND P4, PT, R3, UR12, !P0 ;  /* 0x0000000c03007c0c */ /* 0x000fe2000c781270 */
[----:B------:R-:W5:Y:S01]  /*22240*/  LDCU UR12, c[0x0][0x39c] ;  /* 0x00007380ff0c77ac */ /* 0x000f620008000800 */
[----:B----4-:R-:W-:-:S02]  /*22250*/  VIADD R2, R29, 0x4 ;  /* 0x000000041d027836 */ /* 0x010fc40000000000 */
[----:B------:R-:W-:Y:S02]  /*22260*/  IMAD.MOV.U32 R3, RZ, RZ, R29 ;  /* 0x000000ffff037224 */ /* 0x000fe400078e001d */
[----:B------:R-:W4:Y:S02]  /*22270*/  S2R R29, SR_TID.X ;  /* 0x00000000001d7919 */ /* 0x000f240000002100 */
[----:B----4-:R-:W-:-:S05]  /*22280*/  IMAD.SHL.U32 R29, R29, 0x4, RZ ;  /* 0x000000041d1d7824 */ /* 0x010fca00078e00ff */
[----:B------:R-:W-:-:S04]  /*22290*/  LOP3.LUT R29, R29, 0x700, RZ, 0xc0, !PT ;  /* 0x000007001d1d7812 */ /* 0x000fc800078ec0ff */
[----:B------:R-:W-:Y:S01]  /*222a0*/  IADD3 R0, PT, PT, R29, R0, R28 ;  /* 0x000000001d007210 */ /* 0x000fe20007ffe01c */
[----:B------:R-:W-:Y:S01]  /*222b0*/  IMAD.MOV.U32 R29, RZ, RZ, R3 ;  /* 0x000000ffff1d7224 */ /* 0x000fe200078e0003 */
[----:B------:R-:W4:Y:S03]  /*222c0*/  S2R R28, SR_TID.X ;  /* 0x00000000001c7919 */ /* 0x000f260000002100 */
[----:B------:R0:W-:Y:S04]  /*222d0*/  STSM.16.M88.4 [R0], R20 ;  /* 0x0000001400007844 */ /* 0x0001e80000000200 */
[----:B------:R-:W-:Y:S04]  /*222e0*/  STSM.16.M88.4 [R0+0x1000], R24 ;  /* 0x0010001800007844 */ /* 0x000fe80000000200 */
[----:B------:R-:W3:Y:S01]  /*222f0*/  LDL.LU R3, [R1+0x8e8] ;  /* 0x0008e80001037983 */ /* 0x000ee20000300800 */
[----:B------:R-:W-:Y:S01]  /*22300*/  BAR.SYNC.DEFER_BLOCKING 0x0 ;  /* 0x0000000000007b1d */ /* 0x000fe20000010000 */
[----:B------:R-:W-:-:S02]  /*22310*/  ISETP.LT.AND P3, PT, R2, UR13, !P0 ;  /* 0x0000000d02007c0c */ /* 0x000fc4000c761270 */
[----:B------:R-:W-:-:S03]  /*22320*/  ISETP.LT.AND P2, PT, R29, UR9, !P0 ;  /* 0x000000091d007c0c */ /* 0x000fc6000c741270 */
[----:B------:R-:W1:Y:S01]  /*22330*/  LDCU UR9, c[0x0][0x39c] ;  /* 0x00007380ff0977ac */ /* 0x000e620008000800 */
[----:B0-----:R-:W3:Y:S01]  /*22340*/  LDL.LU.64 R22, [R1+0x940] ;  /* 0x0009400001167983 */ /* 0x001ee20000300a00 */
[----:B------:R-:W0:Y:S03]  /*22350*/  LDCU UR13, c[0x0][0x39c] ;  /* 0x00007380ff0d77ac */ /* 0x000e260008000800 */
[----:B------:R-:W3:Y:S01]  /*22360*/  LDL.LU.64 R20, [R1+0x938] ;  /* 0x0009380001147983 */ /* 0x000ee20000300a00 */
[----:B----4-:R-:W-:-:S04]  /*22370*/  LOP3.LUT R28, R28, 0x1ff, RZ, 0xc0, !PT ;  /* 0x000001ff1c1c7812 */ /* 0x010fc800078ec0ff */
[----:B------:R-:W-:Y:S01]  /*22380*/  LEA R28, R28, UR4, 0x4 ;  /* 0x000000041c1c7c11 */ /* 0x000fe2000f8e20ff */
[----:B------:R-:W4:Y:S04]  /*22390*/  LDCU UR4, c[0x0][0x3b8] ;  /* 0x00007700ff0477ac */ /* 0x000f280008000800 */
[----:B------:R-:W0:Y:S04]  /*223a0*/  LDS.128 R24, [R28] ;  /* 0x000000001c187984 */ /* 0x000e280000000c00 */
[----:B0-----:R-:W-:Y:S04]  /*223b0*/  STL.64 [R1+0x10], R24 ;  /* 0x0000101801007387 */ /* 0x001fe80000100a00 */
[----:B------:R-:W-:Y:S04]  /*223c0*/  STL.64 [R1+0x18], R26 ;  /* 0x0000181a01007387 */ /* 0x000fe80000100a00 */
[----:B------:R-:W0:Y:S01]  /*223d0*/  LDS.128 R24, [R28+0x2000] ;  /* 0x002000001c187984 */ /* 0x000e220000000c00 */
[----:B------:R-:W-:Y:S06]  /*223e0*/  BAR.SYNC.DEFER_BLOCKING 0x0 ;  /* 0x0000000000007b1d */ /* 0x000fec0000010000 */
[----:B------:R0:W-:Y:S04]  /*223f0*/  STSM.16.M88.4 [R0], R4 ;  /* 0x0000000400007844 */ /* 0x0001e80000000200 */
[----:B------:R0:W-:Y:S04]  /*22400*/  STSM.16.M88.4 [R0+0x1000], R8 ;  /* 0x0010000800007844 */ /* 0x0001e80000000200 */
[----:B0-----:R-:W-:Y:S04]  /*22410*/  STL.64 [R1], R24 ;  /* 0x0000001801007387 */ /* 0x001fe80000100a00 */
[----:B------:R-:W-:Y:S01]  /*22420*/  STL.64 [R1+0x8], R26 ;  /* 0x0000081a01007387 */ /* 0x000fe20000100a00 */
[----:B------:R-:W-:Y:S06]  /*22430*/  BAR.SYNC.DEFER_BLOCKING 0x0 ;  /* 0x0000000000007b1d */ /* 0x000fec0000010000 */
[----:B------:R-:W4:Y:S04]  /*22440*/  LDL.LU R4, [R1+0x20] ;  /* 0x0000200001047983 */ /* 0x000f280000300800 */
[----:B------:R-:W4:Y:S04]  /*22450*/  LDL.LU R5, [R1+0x24] ;  /* 0x0000240001057983 */ /* 0x000f280000300800 */
[----:B------:R-:W4:Y:S04]  /*22460*/  LDL.LU R6, [R1+0x28] ;  /* 0x0000280001067983 */ /* 0x000f280000300800 */
[----:B------:R-:W4:Y:S04]  /*22470*/  LDL.LU R7, [R1+0x2c] ;  /* 0x00002c0001077983 */ /* 0x000f280000300800 */
[----:B------:R-:W0:Y:S04]  /*22480*/  LDS.128 R24, [R28] ;  /* 0x000000001c187984 */ /* 0x000e280000000c00 */
[----:B------:R-:W4:Y:S04]  /*22490*/  LDL.LU R8, [R1+0x30] ;  /* 0x0000300001087983 */ /* 0x000f280000300800 */
[----:B------:R-:W4:Y:S04]  /*224a0*/  LDL.LU R9, [R1+0x34] ;  /* 0x0000340001097983 */ /* 0x000f280000300800 */
[----:B------:R-:W4:Y:S04]  /*224b0*/  LDL.LU R10, [R1+0x38] ;  /* 0x00003800010a7983 */ /* 0x000f280000300800 */
[----:B------:R-:W4:Y:S04]  /*224c0*/  LDL.LU R11, [R1+0x3c] ;  /* 0x00003c00010b7983 */ /* 0x000f280000300800 */
[----:B0-----:R-:W-:Y:S04]  /*224d0*/  STL.64 [R1+0xa0], R24 ;  /* 0x0000a01801007387 */ /* 0x001fe80000100a00 */
[----:B------:R-:W-:Y:S04]  /*224e0*/  STL.64 [R1+0xa8], R26 ;  /* 0x0000a81a01007387 */ /* 0x000fe80000100a00 */
[----:B------:R-:W0:Y:S01]  /*224f0*/  LDS.128 R24, [R28+0x2000] ;  /* 0x002000001c187984 */ /* 0x000e220000000c00 */
[----:B------:R-:W-:Y:S06]  /*22500*/  BAR.SYNC.DEFER_BLOCKING 0x0 ;  /* 0x0000000000007b1d */ /* 0x000fec0000010000 */
[----:B0-----:R-:W-:Y:S04]  /*22510*/  STL.64 [R1+0xb0], R24 ;  /* 0x0000b01801007387 */ /* 0x001fe80000100a00 */
[----:B------:R0:W-:Y:S04]  /*22520*/  STL.64 [R1+0xb8], R26 ;  /* 0x0000b81a01007387 */ /* 0x0001e80000100a00 */
[----:B0-----:R-:W4:Y:S04]  /*22530*/  LDL.LU.64 R26, [R1+0x930] ;  /* 0x00093000011a7983 */ /* 0x001f280000300a00 */
[----:B------:R-:W4:Y:S04]  /*22540*/  LDL.LU.64 R24, [R1+0x928] ;  /* 0x0009280001187983 */ /* 0x000f280000300a00 */
[----:B------:R-:W-:Y:S04]  /*22550*/  STSM.16.M88.4 [R0], R12 ;  /* 0x0000000c00007844 */ /* 0x000fe80000000200 */
[----:B--2---:R-:W-:Y:S01]  /*22560*/  STSM.16.M88.4 [R0+0x1000], R16 ;  /* 0x0010001000007844 */ /* 0x004fe20000000200 */
[----:B------:R-:W-:Y:S06]  /*22570*/  BAR.SYNC.DEFER_BLOCKING 0x0 ;  /* 0x0000000000007b1d */ /* 0x000fec0000010000 */
[----:B------:R-:W0:Y:S04]  /*22580*/  LDS.128 R16, [R28] ;  /* 0x000000001c107984 */ /* 0x000e280000000c00 */
[----:B------:R-:W2:Y:S01]  /*22590*/  LDS.128 R12, [R28+0x2000] ;  /* 0x002000001c0c7984 */ /* 0x000ea20000000c00 */
[----:B------:R-:W-:Y:S06]  /*225a0*/  BAR.SYNC.DEFER_BLOCKING 0x0 ;  /* 0x0000000000007b1d */ /* 0x000fec0000010000 */
[----:B---3--:R-:W-:Y:S04]  /*225b0*/  STSM.16.M88.4 [R0], R20 ;  /* 0x0000001400007844 */ /* 0x008fe80000000200 */
[----:B0-----:R-:W-:Y:S04]  /*225c0*/  STL.64 [R1+0xc0], R16 ;  /* 0x0000c01001007387 */ /* 0x001fe80000100a00 */
[----:B------:R-:W-:Y:S04]  /*225d0*/  STL.64 [R1+0xc8], R18 ;  /* 0x0000c81201007387 */ /* 0x000fe80000100a00 */
[----:B--2---:R-:W-:Y:S04]  /*225e0*/  STL.64 [R1+0xd0], R12 ;  /* 0x0000d00c01007387 */ /* 0x004fe80000100a00 */
[----:B------:R-:W-:Y:S04]  /*225f0*/  STL.64 [R1+0xd8], R14 ;  /* 0x0000d80e01007387 */ /* 0x000fe80000100a00 */
[----:B----4-:R-:W-:Y:S01]  /*22600*/  STSM.16.M88.4 [R0+0x1000], R24 ;  /* 0x0010001800007844 */ /* 0x010fe20000000200 */
[----:B------:R-:W-:Y:S06]  /*22610*/  BAR.SYNC.DEFER_BLOCKING 0x0 ;  /* 0x0000000000007b1d */ /* 0x000fec0000010000 */
[----:B------:R-:W0:Y:S04]  /*22620*/  LDS.128 R16, [R28] ;  /* 0x000000001c107984 */ /* 0x000e280000000c00 */
[----:B------:R-:W2:Y:S01]  /*22630*/  LDS.128 R12, [R28+0x2000] ;  /* 0x002000001c0c7984 */ /* 0x000ea20000000c00 */
[----:B------:R-:W-:Y:S06]  /*22640*/  BAR.SYNC.DEFER_BLOCKING 0x0 ;  /* 0x0000000000007b1d */ /* 0x000fec0000010000 */
[----:B------:R-:W-:Y:S04]  /*22650*/  STSM.16.M88.4 [R0], R8 ;  /* 0x0000000800007844 */ /* 0x000fe80000000200 */
[----:B------:R3:W-:Y:S04]  /*22660*/  STSM.16.M88.4 [R0+0x1000], R4 ;  /* 0x0010000400007844 */ /* 0x0007e80000000200 */
[----:B0-----:R0:W-:Y:S04]  /*22670*/  STL.64 [R1+0xe0], R16 ;  /* 0x0000e01001007387 */ /* 0x0011e80000100a00 */
[----:B------:R-:W-:Y:S04]  /*22680*/  STL.64 [R1+0xe8], R18 ;  /* 0x0000e81201007387 */ /* 0x000fe80000100a00 */
[----:B--2---:R-:W-:Y:S04]  /*22690*/  STL.64 [R1+0xf0], R12 ;  /* 0x0000f00c01007387 */ /* 0x004fe80000100a00 */
[----:B------:R-:W-:Y:S04]  /*226a0*/  STL.64 [R1+0xf8], R14 ;  /* 0x0000f80e01007387 */ /* 0x000fe80000100a00 */
[----:B---3--:R-:W2:Y:S04]  /*226b0*/  LDL.LU R4, [R1+0x50] ;  /* 0x0000500001047983 */ /* 0x008ea80000300800 */
[----:B------:R-:W2:Y:S04]  /*226c0*/  LDL.LU R5, [R1+0x54] ;  /* 0x0000540001057983 */ /* 0x000ea80000300800 */
[----:B------:R-:W3:Y:S04]  /*226d0*/  LDL.LU R6, [R1+0x58] ;  /* 0x0000580001067983 */ /* 0x000ee80000300800 */
[----:B------:R-:W3:Y:S01]  /*226e0*/  LDL.LU R7, [R1+0x5c] ;  /* 0x00005c0001077983 */ /* 0x000ee20000300800 */
[----:B------:R-:W-:Y:S06]  /*226f0*/  BAR.SYNC.DEFER_BLOCKING 0x0 ;  /* 0x0000000000007b1d */ /* 0x000fec0000010000 */
[----:B---3--:R-:W-:Y:S04]  /*22700*/  STL.64 [R1+0x920], R6 ;  /* 0x0009200601007387 */ /* 0x008fe80000100a00 */
[----:B--2---:R-:W-:Y:S04]  /*22710*/  STL.64 [R1+0x918], R4 ;  /* 0x0009180401007387 */ /* 0x004fe80000100a00 */
[----:B------:R-:W2:Y:S04]  /*22720*/  LDS.128 R4, [R28] ;  /* 0x000000001c047984 */ /* 0x000ea80000000c00 */
[----:B------:R-:W3:Y:S04]  /*22730*/  LDL.LU R8, [R1+0x40] ;  /* 0x0000400001087983 */ /* 0x000ee80000300800 */
[----:B------:R-:W3:Y:S04]  /*22740*/  LDL.LU R9, [R1+0x44] ;  /* 0x0000440001097983 */ /* 0x000ee80000300800 */
[----:B------:R-:W3:Y:S04]  /*22750*/  LDL.LU R10, [R1+0x48] ;  /* 0x00004800010a7983 */ /* 0x000ee80000300800 */
[----:B------:R-:W3:Y:S04]  /*22760*/  LDL.LU R11, [R1+0x4c] ;  /* 0x00004c00010b7983 */ /* 0x000ee80000300800 */
[----:B0-----:R-:W4:Y:S04]  /*22770*/  LDL.LU R16, [R1+0x60] ;  /* 0x0000600001107983 */ /* 0x001f280000300800 */
[----:B--2---:R-:W-:Y:S04]  /*22780*/  STL.64 [R1+0x20], R4 ;  /* 0x0000200401007387 */ /* 0x004fe80000100a00 */
[----:B------:R-:W-:Y:S04]  /*22790*/  STL.64 [R1+0x28], R6 ;  /* 0x0000280601007387 */ /* 0x000fe80000100a00 */
[----:B------:R-:W0:Y:S04]  /*227a0*/  LDS.128 R4, [R28+0x2000] ;  /* 0x002000001c047984 */ /* 0x000e280000000c00 */
[----:B------:R-:W4:Y:S04]  /*227b0*/  LDL.LU R17, [R1+0x64] ;  /* 0x0000640001117983 */ /* 0x000f280000300800 */
[----:B------:R-:W4:Y:S04]  /*227c0*/  LDL.LU R18, [R1+0x68] ;  /* 0x0000680001127983 */ /* 0x000f280000300800 */
[----:B------:R-:W4:Y:S04]  /*227d0*/  LDL.LU R19, [R1+0x6c] ;  /* 0x00006c0001137983 */ /* 0x000f280000300800 */
[----:B------:R-:W2:Y:S04]  /*227e0*/  LDL.LU R12, [R1+0x70] ;  /* 0x00007000010c7983 */ /* 0x000ea80000300800 */
[----:B------:R-:W2:Y:S04]  /*227f0*/  LDL.LU R13, [R1+0x74] ;  /* 0x00007400010d7983 */ /* 0x000ea80000300800 */
[----:B------:R-:W2:Y:S04]  /*22800*/  LDL.LU R14, [R1+0x78] ;  /* 0x00007800010e7983 */ /* 0x000ea80000300800 */
[----:B------:R-:W2:Y:S01]  /*22810*/  LDL.LU R15, [R1+0x7c] ;  /* 0x00007c00010f7983 */ /* 0x000ea20000300800 */
[----:B------:R-:W-:Y:S01]  /*22820*/  BAR.SYNC.DEFER_BLOCKING 0x0 ;  /* 0x0000000000007b1d */ /* 0x000fe20000010000 */
[----:B0-----:R-:W-:-:S05]  /*22830*/  IMAD.MOV.U32 R26, RZ, RZ, R6 ;  /* 0x000000ffff1a7224 */ /* 0x001fca00078e0006 */
[----:B------:R0:W-:Y:S01]  /*22840*/  STL.64 [R1+0x30], R4 ;  /* 0x0000300401007387 */ /* 0x0001e20000100a00 */
[----:B------:R-:W-:-:S03]  /*22850*/  IMAD.MOV.U32 R27, RZ, RZ, R7 ;  /* 0x000000ffff1b7224 */ /* 0x000fc600078e0007 */
[----:B------:R-:W2:Y:S04]  /*22860*/  LDL.LU.64 R6, [R1+0x920] ;  /* 0x0009200001067983 */ /* 0x000ea80000300a00 */
[----:B0-----:R-:W2:Y:S04]  /*22870*/  LDL.LU.64 R4, [R1+0x918] ;  /* 0x0009180001047983 */ /* 0x001ea80000300a00 */
[----:B------:R-:W2:Y:S04]  /*22880*/  LDL.LU R24, [R1+0x10] ;  /* 0x0000100001187983 */ /* 0x000ea80000300800 */
[----:B------:R-:W-:Y:S04]  /*22890*/  STL [R1+0x8f0], R27 ;  /* 0x0008f01b01007387 */ /* 0x000fe80000100800 */
[----:B------:R-:W-:Y:S04]  /*228a0*/  STL [R1+0x8ec], R26 ;  /* 0x0008ec1a01007387 */ /* 0x000fe80000100800 */
[----:B--2---:R0:W-:Y:S04]  /*228b0*/  STL.64 [R1+0x900], R24 ;  /* 0x0009001801007387 */ /* 0x0041e80000100a00 */
[----:B0-----:R-:W2:Y:S04]  /*228c0*/  LDL.LU R24, [R1+0x90] ;  /* 0x0000900001187983 */ /* 0x001ea80000300800 */
[----:B------:R-:W2:Y:S04]  /*228d0*/  LDL.LU R25, [R1+0x94] ;  /* 0x0000940001197983 */ /* 0x000ea80000300800 */
[----:B------:R-:W2:Y:S04]  /*228e0*/  LDL.LU R26, [R1+0x98] ;  /* 0x00009800011a7983 */ /* 0x000ea80000300800 */
[----:B------:R-:W2:Y:S04]  /*228f0*/  LDL.LU R27, [R1+0x9c] ;  /* 0x00009c00011b7983 */ /* 0x000ea80000300800 */
[----:B---3--:R-:W-:Y:S04]  /*22900*/  STSM.16.M88.4 [R0], R8 ;  /* 0x0000000800007844 */ /* 0x008fe80000000200 */
[----:B------:R-:W-:Y:S01]  /*22910*/  STSM.16.M88.4 [R0+0x1000], R4 ;  /* 0x0010000400007844 */ /* 0x000fe20000000200 */
[----:B------:R-:W-:Y:S06]  /*22920*/  BAR.SYNC.DEFER_BLOCKING 0x0 ;  /* 0x0000000000007b1d */ /* 0x000fec0000010000 */
[----:B------:R-:W0:Y:S04]  /*22930*/  LDS.128 R4, [R28] ;  /* 0x000000001c047984 */ /* 0x000e280000000c00 */
[----:B------:R-:W3:Y:S01]  /*22940*/  LDS.128 R8, [R28+0x2000] ;  /* 0x002000001c087984 */ /* 0x000ee20000000c00 */
[----:B------:R-:W-:Y:S06]  /*22950*/  BAR.SYNC.DEFER_BLOCKING 0x0 ;  /* 0x0000000000007b1d */ /* 0x000fec0000010000 */
[----:B--2---:R-:W-:Y:S04]  /*22960*/  STL.64 [R1+0x910], R26 ;  /* 0x0009101a01007387 */ /* 0x004fe80000100a00 */
[----:B------:R2:W-:Y:S04]  /*22970*/  STL.64 [R1+0x908], R24 ;  /* 0x0009081801007387 */ /* 0x0005e80000100a00 */
[----:B--2---:R-:W2:Y:S04]  /*22980*/  LDL.LU R24, [R1+0x80] ;  /* 0x0000800001187983 */ /* 0x004ea80000300800 */
[----:B------:R-:W2:Y:S04]  /*22990*/  LDL.LU R25, [R1+0x84] ;  /* 0x0000840001197983 */ /* 0x000ea80000300800 */
[----:B------:R-:W2:Y:S04]  /*229a0*/  LDL.LU R26, [R1+0x88] ;  /* 0x00008800011a7983 */ /* 0x000ea80000300800 */
[----:B------:R-:W2:Y:S04]  /*229b0*/  LDL.LU R27, [R1+0x8c] ;  /* 0x00008c00011b7983 */ /* 0x000ea80000300800 */
[----:B----4-:R-:W-:Y:S04]  /*229c0*/  STSM.16.M88.4 [R0], R16 ;  /* 0x0000001000007844 */ /* 0x010fe80000000200 */
[----:B------:R-:W-:Y:S01]  /*229d0*/  STSM.16.M88.4 [R0+0x1000], R12 ;  /* 0x0010000c00007844 */ /* 0x000fe20000000200 */
[----:B------:R-:W-:Y:S06]  /*229e0*/  BAR.SYNC.DEFER_BLOCKING 0x0 ;  /* 0x0000000000007b1d */ /* 0x000fec0000010000 */
[----:B------:R-:W4:Y:S04]  /*229f0*/  LDS.128 R12, [R28] ;  /* 0x000000001c0c7984 */ /* 0x000f280000000c00 */
[----:B------:R-:W1:Y:S01]  /*22a00*/  LDS.128 R16, [R28+0x2000] ;  /* 0x002000001c107984 */ /* 0x000e620000000c00 */
[----:B------:R-:W-:Y:S06]  /*22a10*/  BAR.SYNC.DEFER_BLOCKING 0x0 ;  /* 0x0000000000007b1d */ /* 0x000fec0000010000 */
[----:B0-----:R0:W-:Y:S04]  /*22a20*/  STL [R1+0x8f8], R6 ;  /* 0x0008f80601007387 */ /* 0x0011e80000100800 */
[----:B------:R-:W-:Y:S04]  /*22a30*/  STL [R1+0x8f4], R7 ;  /* 0x0008f40701007387 */ /* 0x000fe80000100800 */
[----:B0-----:R-:W3:Y:S04]  /*22a40*/  LDL.LU R6, [R1+0x14] ;  /* 0x0000140001067983 */ /* 0x001ee80000300800 */
[----:B--2---:R0:W-:Y:S04]  /*22a50*/  STSM.16.M88.4 [R0], R24 ;  /* 0x0000001800007844 */ /* 0x0041e80000000200 */
[----:B0-----:R-:W2:Y:S04]  /*22a60*/  LDL.LU.64 R26, [R1+0x910] ;  /* 0x00091000011a7983 */ /* 0x001ea80000300a00 */
[----:B------:R-:W2:Y:S01]  /*22a70*/  LDL.LU.64 R24, [R1+0x908] ;  /* 0x0009080001187983 */ /* 0x000ea20000300a00 */
[----:B------:R-:W-:Y:S01]  /*22a80*/  IMAD R3, R3, UR5, RZ ;  /* 0x0000000503037c24 */ /* 0x000fe2000f8e02ff */
[----:B------:R-:W0:Y:S01]  /*22a90*/  LDCU UR5, c[0x0][0x39c] ;  /* 0x00007380ff0577ac */ /* 0x000e220008000800 */
[----:B------:R-:W-:-:S03]  /*22aa0*/  IMAD R23, R29, UR4, RZ ;  /* 0x000000041d177c24 */ /* 0x000fc6000f8e02ff */
[C---:B------:R-:W-:Y:S01]  /*22ab0*/  LEA R2, P6, R3.reuse, UR6, 0x1 ;  /* 0x0000000603027c11 */ /* 0x040fe2000f8c08ff */
[----:B------:R-:W0:Y:S01]  /*22ac0*/  LDCU UR6, c[0x0][0x39c] ;  /* 0x00007380ff0677ac */ /* 0x000e220008000800 */
[----:B--2---:R2:W-:Y:S04]  /*22ad0*/  STSM.16.M88.4 [R0+0x1000], R24 ;  /* 0x0010001800007844 */ /* 0x0045e80000000200 */
[----:B--2---:R-:W2:Y:S04]  /*22ae0*/  LDL.LU.64 R24, [R1+0x900] ;  /* 0x0009000001187983 */ /* 0x004ea80000300a00 */
[----:B------:R-:W3:Y:S04]  /*22af0*/  LDL.LU R26, [R1+0x18] ;  /* 0x00001800011a7983 */ /* 0x000ee80000300800 */
[----:B------:R-:W3:Y:S01]  /*22b00*/  LDL.LU R27, [R1+0x1c] ;  /* 0x00001c00011b7983 */ /* 0x000ee20000300800 */
[----:B------:R-:W-:Y:S01]  /*22b10*/  LEA.HI.X.SX32 R3, R3, UR7, 0x1, P6 ;  /* 0x0000000703037c11 */ /* 0x000fe2000b0f0eff */
[----:B------:R-:W0:Y:S01]  /*22b20*/  LDCU UR7, c[0x0][0x39c] ;  /* 0x00007380ff0777ac */ /* 0x000e220008000800 */
[----:B------:R-:W-:Y:S01]  /*22b30*/  BAR.SYNC.DEFER_BLOCKING 0x0 ;  /* 0x0000000000007b1d */ /* 0x000fe20000010000 */
[----:B------:R-:W-:-:S04]  /*22b40*/  LEA R20, P6, R23, R2, 0x1 ;  /* 0x0000000217147211 */ /* 0x000fc800078c08ff */
[C---:B------:R-:W-:Y:S01]  /*22b50*/  LEA.HI.X.SX32 R21, R23.reuse, R3, 0x1, P6 ;  /* 0x0000000317157211 */ /* 0x040fe200030f0eff */
[----:B------:R-:W-:Y:S01]  /*22b60*/  VIADD R23, R23, UR4 ;  /* 0x0000000417177c36 */ /* 0x000fe20008000000 */
[----:B------:R-:W3:Y:S03]  /*22b70*/  LDL.LU R7, [R1+0x4] ;  /* 0x0000040001077983 */ /* 0x000ee60000300800 */
[C---:B------:R-:W-:Y:S01]  /*22b80*/  VIADD R0, R23.reuse, UR4 ;  /* 0x0000000417007c36 */ /* 0x040fe20008000000 */
[----:B--2---:R2:W-:Y:S01]  /*22b90*/  @P2 STG.E.U16 desc[UR10][R20.64], R24 ;  /* 0x0000001814002986 */ /* 0x0045e2000c10150a */
[----:B------:R-:W-:-:S04]  /*22ba0*/  LEA R22, P2, R23, R2, 0x1 ;  /* 0x0000000217167211 */ /* 0x000fc800078408ff */
[----:B------:R-:W-:Y:S01]  /*22bb0*/  LEA.HI.X.SX32 R23, R23, R3, 0x1, P2 ;  /* 0x0000000317177211 */ /* 0x000fe200010f0eff */
[----:B--2---:R-:W-:Y:S01]  /*22bc0*/  VIADD R20, R29, 0x5 ;  /* 0x000000051d147836 */ /* 0x004fe20000000000 */
[----:B------:R-:W-:-:S04]  /*22bd0*/  PRMT R21, R24, 0x7632, R21 ;  /* 0x0000763218157816 */ /* 0x000fc80000000015 */
[----:B0-----:R-:W-:Y:S01]  /*22be0*/  ISETP.LT.AND P2, PT, R20, UR5, !P0 ;  /* 0x0000000514007c0c */ /* 0x001fe2000c741270 */
[----:B------:R0:W-:Y:S01]  /*22bf0*/  @P1 STG.E.U16 desc[UR10][R22.64], R21 ;  /* 0x0000001516001986 */ /* 0x0001e2000c10150a */
[----:B------:R-:W-:Y:S01]  /*22c00*/  LEA R20, P6, R0, R2, 0x1 ;  /* 0x0000000200147211 */ /* 0x000fe200078c08ff */
[----:B------:R-:W-:Y:S01]  /*22c10*/  VIADD R24, R29, 0x6 ;  /* 0x000000061d187836 */ /* 0x000fe20000000000 */
[----:B---3--:R-:W-:Y:S01]  /*22c20*/  PRMT R25, R6, 0x7632, R25 ;  /* 0x0000763206197816 */ /* 0x008fe20000000019 */
[----:B------:R-:W2:Y:S01]  /*22c30*/  LDCU UR5, c[0x0][0x39c] ;  /* 0x00007380ff0577ac */ /* 0x000ea20008000800 */
[C---:B0-----:R-:W-:Y:S01]  /*22c40*/  VIADD R23, R0.reuse, UR4 ;  /* 0x0000000400177c36 */ /* 0x041fe20008000000 */
[----:B------:R-:W-:-:S03]  /*22c50*/  LEA.HI.X.SX32 R21, R0, R3, 0x1, P6 ;  /* 0x0000000300157211 */ /* 0x000fc600030f0eff */
[C---:B------:R-:W-:Y:S01]  /*22c60*/  VIADD R0, R23.reuse, UR4 ;  /* 0x0000000417007c36 */ /* 0x040fe20008000000 */
[C---:B------:R-:W-:Y:S01]  /*22c70*/  LEA R22, P6, R23.reuse, R2, 0x1 ;  /* 0x0000000217167211 */ /* 0x040fe200078c08ff */
[----:B------:R0:W-:Y:S01]  /*22c80*/  @P5 STG.E.U16 desc[UR10][R20.64], R6 ;  /* 0x0000000614005986 */ /* 0x0001e2000c10150a */
[----:B------:R-:W-:Y:S01]  /*22c90*/  ISETP.LT.AND P1, PT, R24, UR6, !P0 ;  /* 0x0000000618007c0c */ /* 0x000fe2000c721270 */
[----:B------:R-:W3:Y:S01]  /*22ca0*/  LDCU UR6, c[0x0][0x39c] ;  /* 0x00007380ff0677ac */ /* 0x000ee20008000800 */
[----:B------:R-:W-:-:S05]  /*22cb0*/  LEA.HI.X.SX32 R23, R23, R3, 0x1, P6 ;  /* 0x0000000317177211 */ /* 0x000fca00030f0eff */
[----:B------:R1:W-:Y:S01]  /*22cc0*/  @P4 STG.E.U16 desc[UR10][R22.64], R25 ;  /* 0x0000001916004986 */ /* 0x0003e2000c10150a */
[----:B0-----:R-:W-:-:S04]  /*22cd0*/  LEA R20, P6, R0, R2, 0x1 ;  /* 0x0000000200147211 */ /* 0x001fc800078c08ff */
[C---:B------:R-:W-:Y:S01]  /*22ce0*/  LEA.HI.X.SX32 R21, R0.reuse, R3, 0x1, P6 ;  /* 0x0000000300157211 */ /* 0x040fe200030f0eff */
[----:B-1----:R-:W-:-:S04]  /*22cf0*/  VIADD R23, R0, UR4 ;  /* 0x0000000400177c36 */ /* 0x002fc80008000000 */
[----:B------:R0:W-:Y:S01]  /*22d00*/  @P3 STG.E.U16 desc[UR10][R20.64], R26 ;  /* 0x0000001a14003986 */ /* 0x0001e2000c10150a */
[C---:B------:R-:W-:Y:S01]  /*22d10*/  LEA R22, P3, R23.reuse, R2, 0x1 ;  /* 0x0000000217167211 */ /* 0x040fe200078608ff */
[----:B------:R-:W-:-:S03]  /*22d20*/  VIADD R0, R23, UR4 ;  /* 0x0000000417007c36 */ /* 0x000fc60008000000 */
[-C--:B------:R-:W-:Y:S01]  /*22d30*/  LEA.HI.X.SX32 R23, R23, R3.reuse, 0x1, P3 ;  /* 0x0000000317177211 */ /* 0x080fe200018f0eff */
[C---:B------:R-:W-:Y:S02]  /*22d40*/  VIADD R24, R29.reuse, 0x7 ;  /* 0x000000071d187836 */ /* 0x040fe40000000000 */
[----:B0-----:R-:W-:Y:S01]  /*22d50*/  VIADD R20, R29, 0x9 ;  /* 0x000000091d147836 */ /* 0x001fe20000000000 */
[----:B------:R-:W-:Y:S02]  /*22d60*/  PRMT R21, R26, 0x7632, R21 ;  /* 0x000076321a157816 */ /* 0x000fe40000000015 */
[----:B------:R-:W-:Y:S01]  /*22d70*/  ISETP.LT.AND P5, PT, R24, UR7, !P0 ;  /* 0x0000000718007c0c */ /* 0x000fe2000c7a1270 */
[----:B------:R-:W4:Y:S01]  /*22d80*/  LDL.LU R26, [R1+0x8] ;  /* 0x00000800011a7983 */ /* 0x000f220000300800 */
[----:B---3--:R-:W-:Y:S01]  /*22d90*/  ISETP.LT.AND P3, PT, R20, UR6, !P0 ;  /* 0x0000000614007c0c */ /* 0x008fe2000c761270 */
[----:B------:R-:W0:Y:S01]  /*22da0*/  LDCU UR7, c[0x0][0x39c] ;  /* 0x00007380ff0777ac */ /* 0x000e220008000800 */
[C---:B------:R-:W-:Y:S01]  /*22db0*/  LEA R20, P6, R0.reuse, R2, 0x1 ;  /* 0x0000000200147211 */ /* 0x040fe200078c08ff */
[----:B------:R1:W-:Y:S01]  /*22dc0*/  @P2 STG.E.U16 desc[UR10][R22.64], R21 ;  /* 0x0000001516002986 */ /* 0x0003e2000c10150a */
[----:B------:R-:W-:Y:S01]  /*22dd0*/  PRMT R25, R27, 0x7632, R25 ;  /* 0x000076321b197816 */ /* 0x000fe20000000019 */
[----:B------:R-:W-:Y:S01]  /*22de0*/  VIADD R24, R29, 0x8 ;  /* 0x000000081d187836 */ /* 0x000fe20000000000 */
[----:B------:R-:W3:Y:S01]  /*22df0*/  LDCU UR6, c[0x0][0x39c] ;  /* 0x00007380ff0677ac */ /* 0x000ee20008000800 */
[C---:B-1----:R-:W-:Y:S01]  /*22e00*/  VIADD R23, R0.reuse, UR4 ;  /* 0x0000000400177c36 */ /* 0x042fe20008000000 */
[----:B------:R-:W-:-:S04]  /*22e10*/  LEA.HI.X.SX32 R21, R0, R3, 0x1, P6 ;  /* 0x0000000300157211 */ /* 0x000fc800030f0eff */
[C---:B------:R-:W-:Y:S01]  /*22e20*/  LEA R22, P6, R23.reuse, R2, 0x1 ;  /* 0x0000000217167211 */ /* 0x040fe200078c08ff */
[----:B------:R-:W-:-:S03]  /*22e30*/  VIADD R0, R23, UR4 ;  /* 0x0000000417007c36 */ /* 0x000fc60008000000 */
[----:B------:R-:W-:Y:S01]  /*22e40*/  LEA.HI.X.SX32 R23, R23, R3, 0x1, P6 ;  /* 0x0000000317177211 */ /* 0x000fe200030f0eff */
[----:B------:R1:W-:Y:S04]  /*22e50*/  @P1 STG.E.U16 desc[UR10][R20.64], R27 ;  /* 0x0000001b14001986 */ /* 0x0003e8000c10150a */
[----:B------:R0:W-:Y:S04]  /*22e60*/  @P5 STG.E.U16 desc[UR10][R22.64], R25 ;  /* 0x0000001916005986 */ /* 0x0001e8000c10150a */
[----:B-1----:R-:W4:Y:S04]  /*22e70*/  LDL.LU R27, [R1+0xc] ;  /* 0x00000c00011b7983 */ /* 0x002f280000300800 */
[----:B------:R-:W4:Y:S04]  /*22e80*/  LDL.LU R6, [R1+0xa0] ;  /* 0x0000a00001067983 */ /* 0x000f280000300800 */
[----:B0-----:R-:W4:Y:S01]  /*22e90*/  LDL.LU R25, [R1] ;  /* 0x0000000001197983 */ /* 0x001f220000300800 */
[----:B--2---:R-:W-:Y:S01]  /*22ea0*/  ISETP.LT.AND P4, PT, R24, UR5, !P0 ;  /* 0x0000000518007c0c */ /* 0x004fe2000c781270 */
[----:B------:R-:W0:Y:S01]  /*22eb0*/  LDCU UR5, c[0x0][0x39c] ;  /* 0x00007380ff0577ac */ /* 0x000e220008000800 */
[----:B------:R-:W-:-:S05]  /*22ec0*/  VIADD R24, R29, 0xa ;  /* 0x0000000a1d187836 */ /* 0x000fca0000000000 */
[----:B------:R-:W-:Y:S01]  /*22ed0*/  ISETP.LT.AND P2, PT, R24, UR7, !P0 ;  /* 0x0000000718007c0c */ /* 0x000fe2000c741270 */
[C---:B------:R-:W-:Y:S01]  /*22ee0*/  VIADD R24, R29.reuse, 0xb ;  /* 0x0000000b1d187836 */ /* 0x040fe20000000000 */
[C---:B------:R-:W-:Y:S01]  /*22ef0*/  LEA R20, P6, R0.reuse, R2, 0x1 ;  /* 0x0000000200147211 */ /* 0x040fe200078c08ff */
[----:B------:R-:W1:Y:S03]  /*22f00*/  LDCU UR7, c[0x0][0x39c] ;  /* 0x00007380ff0777ac */ /* 0x000e660008000800 */
[----:B------:R-:W-:Y:S02]  /*22f10*/  LEA.HI.X.SX32 R21, R0, R3, 0x1, P6 ;  /* 0x0000000300157211 */ /* 0x000fe400030f0eff */
[----:B0-----:R-:W-:Y:S01]  /*22f20*/  ISETP.LT.AND P1, PT, R24, UR5, !P0 ;  /* 0x0000000518007c0c */ /* 0x001fe2000c721270 */
[----:B------:R-:W0:Y:S01]  /*22f30*/  LDCU UR5, c[0x0][0x39c] ;  /* 0x00007380ff0577ac */ /* 0x000e220008000800 */
[----:B------:R-:W-:-:S02]  /*22f40*/  VIADD R24, R29, 0xc ;  /* 0x0000000c1d187836 */ /* 0x000fc40000000000 */
[----:B------:R-:W-:-:S03]  /*22f50*/  VIADD R0, R0, UR4 ;  /* 0x0000000400007c36 */ /* 0x000fc60008000000 */
[----:B---3--:R-:W-:Y:S01]  /*22f60*/  ISETP.LT.AND P5, PT, R24, UR6, !P0 ;  /* 0x0000000618007c0c */ /* 0x008fe2000c7a1270 */
[----:B------:R-:W2:Y:S01]  /*22f70*/  LDCU UR6, c[0x0][0x39c] ;  /* 0x00007380ff0677ac */ /* 0x000ea20008000800 */
[----:B------:R-:W-:Y:S02]  /*22f80*/  VIADD R22, R29, 0xd ;  /* 0x0000000d1d167836 */ /* 0x000fe40000000000 */
[C---:B------:R-:W-:Y:S01]  /*22f90*/  VIADD R24, R0.reuse, UR4 ;  /* 0x0000000400187c36 */ /* 0x040fe20008000000 */
[----:B----4-:R3:W-:Y:S01]  /*22fa0*/  @P4 STG.E.U16 desc[UR10][R20.64], R25 ;  /* 0x0000001914004986 */ /* 0x0107e2000c10150a */
[----:B------:R-:W-:Y:S02]  /*22fb0*/  PRMT R23, R25, 0x7632, R23 ;  /* 0x0000763219177816 */ /* 0x000fe40000000017 */
[----:B---3--:R-:W-:-:S04]  /*22fc0*/  LEA R20, P4, R0, R2, 0x1 ;  /* 0x0000000200147211 */ /* 0x008fc800078808ff */
[-C--:B------:R-:W-:Y:S01]  /*22fd0*/  LEA.HI.X.SX32 R21, R0, R3.reuse, 0x1, P4 ;  /* 0x0000000300157211 */ /* 0x080fe200020f0eff */
[C---:B------:R-:W-:Y:S01]  /*22fe0*/  VIADD R0, R29.reuse, 0xe ;  /* 0x0000000e1d007836 */ /* 0x040fe20000000000 */
[----:B0-----:R-:W-:Y:S01]  /*22ff0*/  ISETP.LT.AND P4, PT, R22, UR5, !P0 ;  /* 0x0000000516007c0c */ /* 0x001fe2000c781270 */
[----:B------:R-:W0:Y:S01]  /*23000*/  LDCU UR5, c[0x0][0x39c] ;  /* 0x00007380ff0577ac */ /* 0x000e220008000800 */
[----:B------:R-:W-:Y:S01]  /*23010*/  LEA R22, P6, R24, R2, 0x1 ;  /* 0x0000000218167211 */ /* 0x000fe200078c08ff */
[----:B------:R3:W-:Y:S01]  /*23020*/  @P3 STG.E.U16 desc[UR10][R20.64], R23 ;  /* 0x0000001714003986 */ /* 0x0007e2000c10150a */
[----:B-1----:R-:W-:Y:S01]  /*23030*/  ISETP.LT.AND P3, PT, R0, UR7, !P0 ;  /* 0x0000000700007c0c */ /* 0x002fe2000c761270 */
[C---:B------:R-:W-:Y:S01]  /*23040*/  VIADD R0, R24.reuse, UR4 ;  /* 0x0000000418007c36 */ /* 0x040fe20008000000 */
[----:B------:R-:W1:Y:S01]  /*23050*/  LDCU UR7, c[0x0][0x39c] ;  /* 0x00007380ff0777ac */ /* 0x000e620008000800 */
[----:B---3--:R-:W-:Y:S01]  /*23060*/  LEA.HI.X.SX32 R23, R24, R3, 0x1, P6 ;  /* 0x0000000318177211 */ /* 0x008fe200030f0eff */
[----:B------:R-:W-:-:S02]  /*23070*/  VIADD R21, R29, 0xf ;  /* 0x0000000f1d157836 */ /* 0x000fc40000000000 */
[CC--:B------:R-:W-:Y:S01]  /*23080*/  LEA R20, P6, R0.reuse, R2.reuse, 0x1 ;  /* 0x0000000200147211 */ /* 0x0c0fe200078c08ff */
[C---:B------:R-:W-:Y:S01]  /*23090*/  VIADD R24, R0.reuse, UR4 ;  /* 0x0000000400187c36 */ /* 0x040fe20008000000 */
[----:B------:R3:W-:Y:S01]  /*230a0*/  @P2 STG.E.U16 desc[UR10][R22.64], R7 ;  /* 0x0000000716002986 */ /* 0x0007e2000c10150a */
[----:B--2---:R-:W-:Y:S01]  /*230b0*/  ISETP.LT.AND P2, PT, R21, UR6, !P0 ;  /* 0x0000000615007c0c */ /* 0x004fe2000c741270 */
[----:B------:R-:W2:Y:S01]  /*230c0*/  LDCU UR6, c[0x0][0x39c] ;  /* 0x00007380ff0677ac */ /* 0x000ea20008000800 */
[----:B------:R-:W-:Y:S02]  /*230d0*/  LEA.HI.X.SX32 R21, R0, R3, 0x1, P6 ;  /* 0x0000000300157211 */ /* 0x000fe400030f0eff */
[----:B------:R-:W-:Y:S01]  /*230e0*/  PRMT R0, R7, 0x7632, R0 ;  /* 0x0000763207007816 */ /* 0x000fe20000000000 */
[----:B------:R-:W-:Y:S01]  /*230f0*/  VIADD R25, R29, 0x10 ;  /* 0x000000101d197836 */ /* 0x000fe20000000000 */
[----:B---3--:R-:W-:-:S03]  /*23100*/  LEA R22, P6, R24, R2, 0x1 ;  /* 0x0000000218167211 */ /* 0x008fc600078c08ff */
[----:B------:R3:W-:Y:S01]  /*23110*/  @P1 STG.E.U16 desc[UR10][R20.64], R0 ;  /* 0x0000000014001986 */ /* 0x0007e2000c10150a */
[C---:B------:R-:W-:Y:S02]  /*23120*/  LEA.HI.X.SX32 R23, R24.reuse, R3, 0x1, P6 ;  /* 0x0000000318177211 */ /* 0x040fe400030f0eff */
[----:B0-----:R-:W-:Y:S01]  /*23130*/  ISETP.LT.AND P1, PT, R25, UR5, !P0 ;  /* 0x0000000519007c0c */ /* 0x001fe2000c721270 */
[----:B------:R-:W0:Y:S02]  /*23140*/  LDCU UR5, c[0x0][0x39c] ;  /* 0x00007380ff0577ac */ /* 0x000e240008000800 */
[----:B------:R4:W-:Y:S01]  /*23150*/  @P5 STG.E.U16 desc[UR10][R22.64], R26 ;  /* 0x0000001a16005986 */ /* 0x0009e2000c10150a */
[----:B---3--:R-:W-:-:S05]  /*23160*/  VIADD R0, R24, UR4 ;  /* 0x0000000418007c36 */ /* 0x008fca0008000000 */
[CC--:B------:R-:W-:Y:S01]  /*23170*/  LEA R20, P5, R0.reuse, R2.reuse, 0x1 ;  /* 0x0000000200147211 */ /* 0x0c0fe200078a08ff */
[C---:B------:R-:W-:Y:S02]  /*23180*/  VIADD R24, R0.reuse, UR4 ;  /* 0x0000000400187c36 */ /* 0x040fe40008000000 */
[C---:B----4-:R-:W-:Y:S01]  /*23190*/  VIADD R22, R29.reuse, 0x11 ;  /* 0x000000111d167836 */ /* 0x050fe20000000000 */
[-C--:B------:R-:W-:Y:S01]  /*231a0*/  LEA.HI.X.SX32 R21, R0, R3.reuse, 0x1, P5 ;  /* 0x0000000300157211 */ /* 0x080fe200028f0eff */
[C---:B------:R-:W-:Y:S01]  /*231b0*/  VIADD R0, R29.reuse, 0x12 ;  /* 0x000000121d007836 */ /* 0x040fe20000000000 */
[----:B------:R-:W-:Y:S02]  /*231c0*/  PRMT R23, R26, 0x7632, R23 ;  /* 0x000076321a177816 */ /* 0x000fe40000000017 */
[----:B--2---:R-:W-:Y:S01]  /*231d0*/  ISETP.LT.AND P5, PT, R22, UR6, !P0 ;  /* 0x0000000616007c0c */ /* 0x004fe2000c7a1270 */
[----:B------:R-:W2:Y:S01]  /*231e0*/  LDCU UR6, c[0x0][0x39c] ;  /* 0x00007380ff0677ac */ /* 0x000ea20008000800 */
[-C--:B------:R-:W-:Y:S01]  /*231f0*/  LEA R22, P6, R24, R2.reuse, 0x1 ;  /* 0x0000000218167211 */ /* 0x080fe200078c08ff */
[----:B------:R3:W-:Y:S01]  /*23200*/  @P4 STG.E.U16 desc[UR10][R20.64], R23 ;  /* 0x0000001714004986 */ /* 0x0007e2000c10150a */
[----:B-1----:R-:W-:Y:S01]  /*23210*/  ISETP.LT.AND P4, PT, R0, UR7, !P0 ;  /* 0x0000000700007c0c */ /* 0x002fe2000c781270 */
[C---:B------:R-:W-:Y:S01]  /*23220*/  VIADD R0, R24.reuse, UR4 ;  /* 0x0000000418007c36 */ /* 0x040fe20008000000 */
[----:B------:R-:W1:Y:S01]  /*23230*/  LDCU UR7, c[0x0][0x39c] ;  /* 0x00007380ff0777ac */ /* 0x000e620008000800 */
[C---:B------:R-:W-:Y:S01]  /*23240*/  VIADD R25, R29.reuse, 0x14 ;  /* 0x000000141d197836 */ /* 0x040fe20000000000 */
[----:B------:R-:W4:Y:S01]  /*23250*/  LDL.LU R26, [R1+0xa8] ;  /* 0x0000a800011a7983 */ /* 0x000f220000300800 */
[----:B---3--:R-:W-:Y:S01]  /*23260*/  LEA.HI.X.SX32 R23, R24, R3, 0x1, P6 ;  /* 0x0000000318177211 */ /* 0x008fe200030f0eff */
[----:B------:R-:W-:Y:S01]  /*23270*/  VIADD R21, R29, 0x13 ;  /* 0x000000131d157836 */ /* 0x000fe20000000000 */
[C---:B------:R-:W-:Y:S01]  /*23280*/  LEA R20, P6, R0.reuse, R2, 0x1 ;  /* 0x0000000200147211 */ /* 0x040fe200078c08ff */
[----:B------:R-:W-:-:S02]  /*23290*/  VIADD R24, R0, UR4 ;  /* 0x0000000400187c36 */ /* 0x000fc40008000000 */
[----:B------:R3:W-:Y:S01]  /*232a0*/  @P3 STG.E.U16 desc[UR10][R22.64], R27 ;  /* 0x0000001b16003986 */ /* 0x0007e2000c10150a */
[----:B0-----:R-:W-:Y:S01]  /*232b0*/  ISETP.LT.AND P3, PT, R21, UR5, !P0 ;  /* 0x0000000515007c0c */ /* 0x001fe2000c761270 */
[----:B------:R-:W0:Y:S01]  /*232c0*/  LDCU UR5, c[0x0][0x39c] ;  /* 0x00007380ff0577ac */ /* 0x000e220008000800 */
[----:B------:R-:W-:Y:S02]  /*232d0*/  LEA.HI.X.SX32 R21, R0, R3, 0x1, P6 ;  /* 0x0000000300157211 */ /* 0x000fe400030f0eff */
[----:B------:R-:W-:-:S05]  /*232e0*/  PRMT R0, R27, 0x7632, R0 ;  /* 0x000076321b007816 */ /* 0x000fca0000000000 */
[----:B------:R0:W-:Y:S01]  /*232f0*/  @P2 STG.E.U16 desc[UR10][R20.64], R0 ;  /* 0x0000000014002986 */ /* 0x0001e2000c10150a */
[----:B--2---:R-:W-:Y:S01]  /*23300*/  ISETP.LT.AND P2, PT, R25, UR6, !P0 ;  /* 0x0000000619007c0c */ /* 0x004fe2000c741270 */
[----:B------:R-:W2:Y:S02]  /*23310*/  LDCU UR6, c[0x0][0x39c] ;  /* 0x00007380ff0677ac */ /* 0x000ea40008000800 */
[----:B---3--:R-:W3:Y:S04]  /*23320*/  LDL.LU R27, [R1+0xac] ;  /* 0x0000ac00011b7983 */ /* 0x008ee80000300800 */
[----:B------:R-:W2:Y:S04]  /*23330*/  LDL.LU R7, [R1+0xb0] ;  /* 0x0000b00001077983 */ /* 0x000ea80000300800 */
[----:B------:R-:W2:Y:S01]  /*23340*/  LDL.LU R25, [R1+0xa4] ;  /* 0x0000a40001197983 */ /* 0x000ea20000300800 */
[C---:B------:R-:W-:Y:S01]  /*23350*/  LEA R22, P6, R24.reuse, R2, 0x1 ;  /* 0x0000000218167211 */ /* 0x040fe200078c08ff */
[----:B0-----:R-:W-:-:S03]  /*23360*/  VIADD R0, R24, UR4 ;  /* 0x0000000418007c36 */ /* 0x001fc60008000000 */
[-C--:B------:R-:W-:Y:S01]  /*23370*/  LEA.HI.X.SX32 R23, R24, R3.reuse, 0x1, P6 ;  /* 0x0000000318177211 */ /* 0x080fe200030f0eff */
[C---:B------:R-:W-:Y:S02]  /*23380*/  VIADD R20, R29.reuse, 0x15 ;  /* 0x000000151d147836 */ /* 0x040fe40000000000 */
[----:B------:R-:W-:Y:S02]  /*23390*/  VIADD R24, R0, UR4 ;  /* 0x0000000400187c36 */ /* 0x000fe40008000000 */
[----:B------:R0:W-:Y:S01]  /*233a0*/  @P1 STG.E.U16 desc[UR10][R22.64], R6 ;  /* 0x0000000616001986 */ /* 0x0001e2000c10150a */
[----:B------:R-:W-:Y:S02]  /*233b0*/  PRMT R21, R6, 0x7632, R21 ;  /* 0x0000763206157816 */ /* 0x000fe40000000015 */
[CC--:B0-----:R-:W-:Y:S01]  /*233c0*/  LEA R22, P1, R0.reuse, R2.reuse, 0x1 ;  /* 0x0000000200167211 */ /* 0x0c1fe200078208ff */
[----:B------:R-:W3:Y:S03]  /*233d0*/  LDL.LU R6, [R1+0x8f8] ;  /* 0x0008f80001067983 */ /* 0x000ee60000300800 */
[-C--:B------:R-:W-:Y:S01]  /*233e0*/  LEA.HI.X.SX32 R23, R0, R3.reuse, 0x1, P1 ;  /* 0x0000000300177211 */ /* 0x080fe200008f0eff */
[C---:B------:R-:W-:Y:S01]  /*233f0*/  VIADD R0, R29.reuse, 0x16 ;  /* 0x000000161d007836 */ /* 0x040fe20000000000 */
[----:B------:R-:W-:Y:S01]  /*23400*/  ISETP.LT.AND P1, PT, R20, UR5, !P0 ;  /* 0x0000000514007c0c */ /* 0x000fe2000c721270 */
[----:B------:R-:W0:Y:S01]  /*23410*/  LDCU UR5, c[0x0][0x39c] ;  /* 0x00007380ff0577ac */ /* 0x000e220008000800 */
[----:B------:R-:W-:Y:S01]  /*23420*/  LEA R20, P6, R24, R2, 0x1 ;  /* 0x0000000218147211 */ /* 0x000fe200078c08ff */
[----:B------:R5:W-:Y:S01]  /*23430*/  @P5 STG.E.U16 desc[UR10][R22.64], R21 ;  /* 0x0000001516005986 */ /* 0x000be2000c10150a */
[----:B-1----:R-:W-:Y:S01]  /*23440*/  ISETP.LT.AND P5, PT, R0, UR7, !P0 ;  /* 0x0000000700007c0c */ /* 0x002fe2000c7a1270 */
[C---:B------:R-:W-:Y:S01]  /*23450*/  VIADD R0, R24.reuse, UR4 ;  /* 0x0000000418007c36 */ /* 0x040fe20008000000 */
[----:B------:R-:W1:Y:S01]  /*23460*/  LDCU UR7, c[0x0][0x39c] ;  /* 0x00007380ff0777ac */ /* 0x000e620008000800 */
[----:B-----5:R-:W-:Y:S01]  /*23470*/  LEA.HI.X.SX32 R21, R24, R3, 0x1, P6 ;  /* 0x0000000318157211 */ /* 0x020fe200030f0eff */
[----:B------:R-:W-:-:S02]  /*23480*/  VIADD R22, R29, 0x17 ;  /* 0x000000171d167836 */ /* 0x000fc40000000000 */
[----:B------:R-:W-:Y:S02]  /*23490*/  VIADD R24, R0, UR4 ;  /* 0x0000000400187c36 */ /* 0x000fe40008000000 */
[----:B--2---:R2:W-:Y:S01]  /*234a0*/  @P4 STG.E.U16 desc[UR10][R20.64], R25 ;  /* 0x0000001914004986 */ /* 0x0045e2000c10150a */
[----:B------:R-:W-:Y:S01]  /*234b0*/  ISETP.LT.AND P4, PT, R22, UR6, !P0 ;  /* 0x0000000616007c0c */ /* 0x000fe2000c781270 */
[----:B------:R-:W5:Y:S01]  /*234c0*/  LDCU UR6, c[0x0][0x39c] ;  /* 0x00007380ff0677ac */ /* 0x000f620008000800 */
[----:B--2---:R-:W-:-:S04]  /*234d0*/  LEA R20, P6, R0, R2, 0x1 ;  /* 0x0000000200147211 */ /* 0x004fc800078c08ff */
[-C--:B------:R-:W-:Y:S02]  /*234e0*/  LEA.HI.X.SX32 R21, R0, R3.reuse, 0x1, P6 ;  /* 0x0000000300157211 */ /* 0x080fe400030f0eff */
[----:B------:R-:W-:Y:S02]  /*234f0*/  PRMT R0, R25, 0x7632, R0 ;  /* 0x0000763219007816 */ /* 0x000fe40000000000 */
[C---:B------:R-:W-:Y:S01]  /*23500*/  LEA R22, P6, R24.reuse, R2, 0x1 ;  /* 0x0000000218167211 */ /* 0x040fe200078c08ff */
[----:B------:R-:W-:Y:S02]  /*23510*/  VIADD R25, R29, 0x18 ;  /* 0x000000181d197836 */ /* 0x000fe40000000000 */
[----:B------:R2:W-:Y:S01]  /*23520*/  @P3 STG.E.U16 desc[UR10][R20.64], R0 ;  /* 0x0000000014003986 */ /* 0x0005e2000c10150a */
[C---:B------:R-:W-:Y:S02]  /*23530*/  LEA.HI.X.SX32 R23, R24.reuse, R3, 0x1, P6 ;  /* 0x0000000318177211 */ /* 0x040fe400030f0eff */
[----:B0-----:R-:W-:Y:S01]  /*23540*/  ISETP.LT.AND P3, PT, R25, UR5, !P0 ;  /* 0x0000000519007c0c */ /* 0x001fe2000c761270 */
[----:B------:R-:W0:Y:S02]  /*23550*/  LDCU UR5, c[0x0][0x39c] ;  /* 0x00007380ff0577ac */ /* 0x000e240008000800 */
[----:B----4-:R4:W-:Y:S01]  /*23560*/  @P2 STG.E.U16 desc[UR10][R22.64], R26 ;  /* 0x0000001a16002986 */ /* 0x0109e2000c10150a */
[----:B--2---:R-:W-:-:S05]  /*23570*/  VIADD R0, R24, UR4 ;  /* 0x0000000418007c36 */ /* 0x004fca0008000000 */
[-C--:B------:R-:W-:Y:S01]  /*23580*/  LEA R20, P2, R0, R2.reuse, 0x1 ;  /* 0x0000000200147211 */ /* 0x080fe200078408ff */
[C---:B----4-:R-:W-:Y:S01]  /*23590*/  VIADD R22, R29.reuse, 0x19 ;  /* 0x000000191d167836 */ /* 0x050fe20000000000 */
[----:B------:R-:W-:Y:S01]  /*235a0*/  PRMT R23, R26, 0x7632, R23 ;  /* 0x000076321a177816 */ /* 0x000fe20000000017 */
[C---:B------:R-:W-:Y:S01]  /*235b0*/  VIADD R24, R0.reuse, UR4 ;  /* 0x0000000400187c36 */ /* 0x040fe20008000000 */
[-C--:B------:R-:W-:Y:S01]  /*235c0*/  LEA.HI.X.SX32 R21, R0, R3.reuse, 0x1, P2 ;  /* 0x0000000300157211 */ /* 0x080fe200010f0eff */
[C---:B------:R-:W-:Y:S01]  /*235d0*/  VIADD R0, R29.reuse, 0x1a ;  /* 0x0000001a1d007836 */ /* 0x040fe20000000000 */
[----:B-----5:R-:W-:Y:S01]  /*235e0*/  ISETP.LT.AND P2, PT, R22, UR6, !P0 ;  /* 0x0000000616007c0c */ /* 0x020fe2000c741270 */
[----:B------:R-:W2:Y:S01]  /*235f0*/  LDCU UR6, c[0x0][0x39c] ;  /* 0x00007380ff0677ac */ /* 0x000ea20008000800 */
[----:B------:R-:W-:Y:S01]  /*23600*/  LEA R22, P6, R24, R2, 0x1 ;  /* 0x0000000218167211 */ /* 0x000fe200078c08ff */
[----:B------:R4:W-:Y:S01]  /*23610*/  @P1 STG.E.U16 desc[UR10][R20.64], R23 ;  /* 0x0000001714001986 */ /* 0x0009e2000c10150a */
[----:B-1----:R-:W-:Y:S01]  /*23620*/  ISETP.LT.AND P1, PT, R0, UR7, !P0 ;  /* 0x0000000700007c0c */ /* 0x002fe2000c721270 */
[C---:B------:R-:W-:Y:S01]  /*23630*/  VIADD R0, R24.reuse, UR4 ;  /* 0x0000000418007c36 */ /* 0x040fe20008000000 */
[----:B------:R-:W1:Y:S01]  /*23640*/  LDCU UR7, c[0x0][0x39c] ;  /* 0x00007380ff0777ac */ /* 0x000e620008000800 */
[----:B----4-:R-:W-:Y:S01]  /*23650*/  LEA.HI.X.SX32 R23, R24, R3, 0x1, P6 ;  /* 0x0000000318177211 */ /* 0x010fe200030f0eff */
[----:B------:R-:W-:-:S02]  /*23660*/  VIADD R21, R29, 0x1b ;  /* 0x0000001b1d157836 */ /* 0x000fc40000000000 */
[CC--:B------:R-:W-:Y:S01]  /*23670*/  LEA R20, P6, R0.reuse, R2.reuse, 0x1 ;  /* 0x0000000200147211 */ /* 0x0c0fe200078c08ff */
[C---:B------:R-:W-:Y:S01]  /*23680*/  VIADD R24, R0.reuse, UR4 ;  /* 0x0000000400187c36 */ /* 0x040fe20008000000 */
[----:B---3--:R3:W-:Y:S01]  /*23690*/  @P5 STG.E.U16 desc[UR10][R22.64], R27 ;  /* 0x0000001b16005986 */ /* 0x0087e2000c10150a */
[----:B0-----:R-:W-:Y:S01]  /*236a0*/  ISETP.LT.AND P5, PT, R21, UR5, !P0 ;  /* 0x0000000515007c0c */ /* 0x001fe2000c7a1270 */
[----:B------:R-:W0:Y:S01]  /*236b0*/  LDCU UR5, c[0x0][0x39c] ;  /* 0x00007380ff0577ac */ /* 0x000e220008000800 */
[----:B------:R-:W-:Y:S02]  /*236c0*/  LEA.HI.X.SX32 R21, R0, R3, 0x1, P6 ;  /* 0x0000000300157211 */ /* 0x000fe400030f0eff */
[----:B------:R-:W-:Y:S02]  /*236d0*/  PRMT R0, R27, 0x7632, R0 ;  /* 0x000076321b007816 */ /* 0x000fe40000000000 */
[----:B---3--:R-:W-:-:S03]  /*236e0*/  LEA R22, P6, R24, R2, 0x1 ;  /* 0x0000000218167211 */ /* 0x008fc600078c08ff */
[----:B------:R3:W-:Y:S01]  /*236f0*/  @P4 STG.E.U16 desc[UR10][R20.64], R0 ;  /* 0x0000000014004986 */ /* 0x0007e2000c10150a */
[----:B------:R-:W-:-:S03]  /*23700*/  LEA.HI.X.SX32 R23, R24, R3, 0x1, P6 ;  /* 0x0000000318177211 */ /* 0x000fc600030f0eff */
[----:B------:R-:W4:Y:S04]  /*23710*/  LDL.LU R27, [R1+0xb8] ;  /* 0x0000b800011b7983 */ /* 0x000f280000300800 */
[----:B------:R5:W-:Y:S01]  /*23720*/  @P3 STG.E.U16 desc[UR10][R22.64], R7 ;  /* 0x0000000716003986 */ /* 0x000be2000c10150a */
[----:B---3--:R-:W-:Y:S01]  /*23730*/  VIADD R0, R24, UR4 ;  /* 0x0000000418007c36 */ /* 0x008fe20008000000 */
[----:B------:R-:W-:Y:S01]  /*23740*/  PRMT R21, R7, 0x7632, R21 ;  /* 0x0000763207157816 */ /* 0x000fe20000000015 */
[----:B------:R-:W-:Y:S01]  /*23750*/  VIADD R20, R29, 0x1d ;  /* 0x0000001d1d147836 */ /* 0x000fe20000000000 */
[----:B------:R-:W3:Y:S01]  /*23760*/  LDL.LU R26, [R1+0xc0] ;  /* 0x0000c000011a7983 */ /* 0x000ee20000300800 */
[C---:B------:R-:W-:Y:S01]  /*23770*/  VIADD R24, R0.reuse, UR4 ;  /* 0x0000000400187c36 */ /* 0x040fe20008000000 */
[----:B-----5:R-:W-:-:S02]  /*23780*/  LEA R22, P3, R0, R2, 0x1 ;  /* 0x0000000200167211 */ /* 0x020fc400078608ff */
[----:B------:R-:W5:Y:S02]  /*23790*/  LDL.LU R7, [R1+0x8f4] ;  /* 0x0008f40001077983 */ /* 0x000f640000300800 */
[-C--:B------:R-:W-:Y:S01]  /*237a0*/  LEA.HI.X.SX32 R23, R0, R3.reuse, 0x1, P3 ;  /* 0x0000000300177211 */ /* 0x080fe200018f0eff */
[----:B------:R-:W-:Y:S01]  /*237b0*/  VIADD R0, R29, 0x1e ;  /* 0x0000001e1d007836 */ /* 0x000fe20000000000 */
[----:B0-----:R-:W-:Y:S01]  /*237c0*/  ISETP.LT.AND P3, PT, R20, UR5, !P0 ;  /* 0x0000000514007c0c */ /* 0x001fe2000c761270 */
[----:B------:R-:W0:Y:S01]  /*237d0*/  LDCU UR5, c[0x0][0x39c] ;  /* 0x00007380ff0577ac */ /* 0x000e220008000800 */
[----:B------:R-:W-:Y:S01]  /*237e0*/  LEA R20, P6, R24, R2, 0x1 ;  /* 0x0000000218147211 */ /* 0x000fe200078c08ff */
[----:B------:R2:W-:Y:S01]  /*237f0*/  @P2 STG.E.U16 desc[UR10][R22.64], R21 ;  /* 0x0000001516002986 */ /* 0x0005e2000c10150a */
[----:B-1----:R-:W-:Y:S01]  /*23800*/  ISETP.LT.AND P2, PT, R0, UR7, !P0 ;  /* 0x0000000700007c0c */ /* 0x002fe2000c741270 */
[C---:B------:R-:W-:Y:S01]  /*23810*/  VIADD R0, R24.reuse, UR4 ;  /* 0x0000000418007c36 */ /* 0x040fe20008000000 */
[----:B------:R-:W1:Y:S01]  /*23820*/  LDCU UR7, c[0x0][0x39c] ;  /* 0x00007380ff0777ac */ /* 0x000e620008000800 */
[----:B--2---:R-:W-:-:S02]  /*23830*/  LEA.HI.X.SX32 R21, R24, R3, 0x1, P6 ;  /* 0x0000000318157211 */ /* 0x004fc400030f0eff */
[----:B------:R-:W2:Y:S01]  /*23840*/  LDL.LU R24, [R1+0xb4] ;  /* 0x0000b40001187983 */ /* 0x000ea20000300800 */
[----:B------:R-:W-:-:S05]  /*23850*/  VIADD R25, R29, 0x1c ;  /* 0x0000001c1d197836 */ /* 0x000fca0000000000 */
[----:B------:R-:W-:Y:S01]  /*23860*/  ISETP.LT.AND P4, PT, R25, UR6, !P0 ;  /* 0x0000000619007c0c */ /* 0x000fe2000c781270 */
[----:B------:R-:W0:Y:S01]  /*23870*/  LDCU UR6, c[0x0][0x39c] ;  /* 0x00007380ff0677ac */ /* 0x000e220008000800 */
[C---:B------:R-:W-:Y:S02]  /*23880*/  VIADD R22, R29.reuse, 0x1f ;  /* 0x0000001f1d167836 */ /* 0x040fe40000000000 */
[----:B------:R-:W-:Y:S01]  /*23890*/  VIADD R23, R0, UR4 ;  /* 0x0000000400177c36 */ /* 0x000fe20008000000 */
[----:B--2---:R2:W-:Y:S01]  /*238a0*/  @P1 STG.E.U16 desc[UR10][R20.64], R24 ;  /* 0x0000001814001986 */ /* 0x0045e2000c10150a */
[----:B------:R-:W-:Y:S02]  /*238b0*/  PRMT R25, R24, 0x7632, R25 ;  /* 0x0000763218197816 */ /* 0x000fe40000000019 */
[----:B--2---:R-:W-:Y:S01]  /*238c0*/  LEA R20, P6, R0, R2, 0x1 ;  /* 0x0000000200147211 */ /* 0x004fe200078c08ff */
[----:B------:R-:W-:-:S03]  /*238d0*/  VIADD R24, R29, 0x20 ;  /* 0x000000201d187836 */ /* 0x000fc60000000000 */
[----:B------:R-:W-:-:S05]  /*238e0*/  LEA.HI.X.SX32 R21, R0, R3, 0x1, P6 ;  /* 0x0000000300157211 */ /* 0x000fca00030f0eff */
[----:B------:R2:W-:Y:S01]  /*238f0*/  @P5 STG.E.U16 desc[UR10][R20.64], R25 ;  /* 0x0000001914005986 */ /* 0x0005e2000c10150a */
[----:B0-----:R-:W-:Y:S02]  /*23900*/  ISETP.LT.AND P5, PT, R24, UR5, !P0 ;  /* 0x0000000518007c0c */ /* 0x001fe4000c7a1270 */
[----:B------:R-:W-:Y:S01]  /*23910*/  ISETP.LT.AND P1, PT, R22, UR6, !P0 ;  /* 0x0000000616007c0c */ /* 0x000fe2000c721270 */
[----:B------:R-:W3:Y:S01]  /*23920*/  LDL.LU R24, [R1+0xbc] ;  /* 0x0000bc0001187983 */ /* 0x000ee20000300800 */
[----:B------:R-:W0:Y:S01]  /*23930*/  LDCU UR6, c[0x0][0x39c] ;  /* 0x00007380ff0677ac */ /* 0x000e220008000800 */
[C---:B------:R-:W-:Y:S01]  /*23940*/  LEA R22, P6, R23.reuse, R2, 0x1 ;  /* 0x0000000217167211 */ /* 0x040fe200078c08ff */
[C---:B------:R-:W-:Y:S01]  /*23950*/  VIADD R0, R23.reuse, UR4 ;  /* 0x0000000417007c36 */ /* 0x040fe20008000000 */
[----:B------:R-:W0:Y:S02]  /*23960*/  LDCU UR5, c[0x0][0x39c] ;  /* 0x00007380ff0577ac */ /* 0x000e240008000800 */
[----:B------:R-:W-:-:S02]  /*23970*/  LEA.HI.X.SX32 R23, R23, R3, 0x1, P6 ;  /* 0x0000000317177211 */ /* 0x000fc400030f0eff */
[----:B--2---:R-:W-:-:S03]  /*23980*/  LEA R20, P6, R0, R2, 0x1 ;  /* 0x0000000200147211 */ /* 0x004fc600078c08ff */
[----:B----4-:R2:W-:Y:S01]  /*23990*/  @P4 STG.E.U16 desc[UR10][R22.64], R27 ;  /* 0x0000001b16004986 */ /* 0x0105e2000c10150a */
[C---:B------:R-:W-:Y:S01]  /*239a0*/  LEA.HI.X.SX32 R21, R0.reuse, R3, 0x1, P6 ;  /* 0x0000000300157211 */ /* 0x040fe200030f0eff */
[----:B--2---:R-:W-:Y:S01]  /*239b0*/  VIADD R23, R0, UR4 ;  /* 0x0000000400177c36 */ /* 0x004fe20008000000 */
[----:B------:R-:W-:Y:S01]  /*239c0*/  PRMT R0, R27, 0x7632, R0 ;  /* 0x000076321b007816 */ /* 0x000fe20000000000 */
[----:B------:R-:W-:Y:S01]  /*239d0*/  VIADD R22, R29, 0x21 ;  /* 0x000000211d167836 */ /* 0x000fe20000000000 */
[----:B------:R-:W2:Y:S04]  /*239e0*/  LDL.LU R27, [R1+0x8f0] ;  /* 0x0008f000011b7983 */ /* 0x000ea80000300800 */
[----:B------:R4:W-:Y:S01]  /*239f0*/  @P3 STG.E.U16 desc[UR10][R20.64], R0 ;  /* 0x0000000014003986 */ /* 0x0009e2000c10150a */
[----:B0-----:R-:W-:Y:S01]  /*23a00*/  ISETP.LT.AND P4, PT, R22, UR6, !P0 ;  /* 0x0000000616007c0c */ /* 0x001fe2000c781270 */
[----:B------:R-:W0:Y:S01]  /*23a10*/  LDCU UR6, c[0x0][0x39c] ;  /* 0x00007380ff0677ac */ /* 0x000e220008000800 */
[----:B------:R-:W-:Y:S01]  /*23a20*/  LEA R22, P6, R23, R2, 0x1 ;  /* 0x0000000217167211 */ /* 0x000fe200078c08ff */
[----:B----4-:R-:W-:-:S02]  /*23a30*/  VIADD R20, R29, 0x22 ;  /* 0x000000221d147836 */ /* 0x010fc40000000000 */
[C---:B------:R-:W-:Y:S01]  /*23a40*/  VIADD R0, R23.reuse, UR4 ;  /* 0x0000000417007c36 */ /* 0x040fe20008000000 */
[----:B------:R-:W-:Y:S02]  /*23a50*/  LEA.HI.X.SX32 R23, R23, R3, 0x1, P6 ;  /* 0x0000000317177211 */ /* 0x000fe400030f0eff */
[----:B-1----:R-:W-:Y:S01]  /*23a60*/  ISETP.LT.AND P3, PT, R20, UR7, !P0 ;  /* 0x0000000714007c0c */ /* 0x002fe2000c761270 */
[----:B------:R-:W1:Y:S01]  /*23a70*/  LDCU UR7, c[0x0][0x39c] ;  /* 0x00007380ff0777ac */ /* 0x000e620008000800 */
[----:B------:R-:W-:-:S04]  /*23a80*/  LEA R20, P6, R0, R2, 0x1 ;  /* 0x0000000200147211 */ /* 0x000fc800078c08ff */
[----:B------:R-:W-:Y:S02]  /*23a90*/  LEA.HI.X.SX32 R21, R0, R3, 0x1, P6 ;  /* 0x0000000300157211 */ /* 0x000fe400030f0eff */
[----:B---3--:R-:W-:Y:S01]  /*23aa0*/  PRMT R25, R24, 0x7632, R25 ;  /* 0x0000763218197816 */ /* 0x008fe20000000019 */
[----:B------:R-:W-:Y:S04]  /*23ab0*/  @P2 STG.E.U16 desc[UR10][R22.64], R24 ;  /* 0x0000001816002986 */ /* 0x000fe8000c10150a */
[----:B------:R3:W-:Y:S04]  /*23ac0*/  @P1 STG.E.U16 desc[UR10][R20.64], R25 ;  /* 0x0000001914001986 */ /* 0x0007e8000c10150a */
[----:B---3--:R-:W3:Y:S01]  /*23ad0*/  LDL.LU R25, [R1+0xc4] ;  /* 0x0000c40001197983 */ /* 0x008ee20000300800 */
[----:B------:R-:W-:-:S02]  /*23ae0*/  VIADD R24, R0, UR4 ;  /* 0x0000000400187c36 */ /* 0x000fc40008000000 */
[----:B------:R-:W-:-:S03]  /*23af0*/  VIADD R23, R29, 0x23 ;  /* 0x000000231d177836 */ /* 0x000fc60000000000 */
[CC--:B------:R-:W-:Y:S02]  /*23b00*/  LEA R22, P6, R24.reuse, R2.reuse, 0x1 ;  /* 0x0000000218167211 */ /* 0x0c0fe400078c08ff */
[----:B------:R-:W-:Y:S01]  /*23b10*/  ISETP.LT.AND P2, PT, R23, UR5, !P0 ;  /* 0x0000000517007c0c */ /* 0x000fe2000c741270 */
[C---:B------:R-:W-:Y:S01]  /*23b20*/  VIADD R0, R29.reuse, 0x24 ;  /* 0x000000241d007836 */ /* 0x040fe20000000000 */
[CC--:B------:R-:W-:Y:S01]  /*23b30*/  LEA.HI.X.SX32 R23, R24.reuse, R3.reuse, 0x1, P6 ;  /* 0x0000000318177211 */ /* 0x0c0fe200030f0eff */
[----:B------:R-:W-:Y:S01]  /*23b40*/  VIADD R20, R24, UR4 ;  /* 0x0000000418147c36 */ /* 0x000fe20008000000 */
[----:B------:R-:W4:Y:S02]  /*23b50*/  LDCU UR5, c[0x0][0x39c] ;  /* 0x00007380ff0577ac */ /* 0x000f240008000800 */
[----:B0-----:R-:W-:Y:S01]  /*23b60*/  ISETP.LT.AND P1, PT, R0, UR6, !P0 ;  /* 0x0000000600007c0c */ /* 0x001fe2000c721270 */
[----:B------:R0:W-:Y:S01]  /*23b70*/  @P5 STG.E.U16 desc[UR10][R22.64], R26 ;  /* 0x0000001a16005986 */ /* 0x0001e2000c10150a */
[----:B------:R-:W-:Y:S01]  /*23b80*/  VIADD R0, R20, UR4 ;  /* 0x0000000414007c36 */ /* 0x000fe20008000000 */
[----:B------:R-:W-:Y:S01]  /*23b90*/  PRMT R21, R26, 0x7632, R21 ;  /* 0x000076321a157816 */ /* 0x000fe20000000015 */
[----:B------:R-:W-:Y:S01]  /*23ba0*/  VIADD R24, R29, 0x25 ;  /* 0x000000251d187836 */ /* 0x000fe20000000000 */
[----:B------:R-:W2:Y:S01]  /*23bb0*/  LDCU UR6, c[0x0][0x39c] ;  /* 0x00007380ff0677ac */ /* 0x000ea20008000800 */
[C---:B0-----:R-:W-:Y:S01]  /*23bc0*/  LEA R22, P5, R20.reuse, R2, 0x1 ;  /* 0x0000000214167211 */ /* 0x041fe200078a08ff */
[----:B------:R-:W5:Y:S03]  /*23bd0*/  LDL.LU R26, [R1+0x8ec] ;  /* 0x0008ec00011a7983 */ /* 0x000f660000300800 */
[----:B------:R-:W-:-:S02]  /*23be0*/  LEA.HI.X.SX32 R23, R20, R3, 0x1, P5 ;  /* 0x0000000314177211 */ /* 0x000fc400028f0eff */
[----:B------:R-:W-:Y:S02]  /*23bf0*/  LEA R20, P6, R0, R2, 0x1 ;  /* 0x0000000200147211 */ /* 0x000fe400078c08ff */
[----:B-1----:R-:W-:Y:S01]  /*23c00*/  ISETP.LT.AND P5, PT, R24, UR7, !P0 ;  /* 0x0000000718007c0c */ /* 0x002fe2000c7a1270 */
[----:B------:R0:W-:Y:S01]  /*23c10*/  @P4 STG.E.U16 desc[UR10][R22.64], R21 ;  /* 0x0000001516004986 */ /* 0x0001e2000c10150a */
[----:B------:R-:W1:Y:S01]  /*23c20*/  LDCU UR7, c[0x0][0x39c] ;  /* 0x00007380ff0777ac */ /* 0x000e620008000800 */
[----:B------:R-:W-:Y:S01]  /*23c30*/  VIADD R24, R29, 0x26 ;  /* 0x000000261d187836 */ /* 0x000fe20000000000 */
[C---:B0-----:R-:W-:Y:S01]  /*23c40*/  LEA.HI.X.SX32 R21, R0.reuse, R3, 0x1, P6 ;  /* 0x0000000300157211 */ /* 0x041fe200030f0eff */
[----:B------:R-:W-:-:S03]  /*23c50*/  VIADD R0, R0, UR4 ;  /* 0x0000000400007c36 */ /* 0x000fc60008000000 */
[----:B----4-:R-:W-:Y:S01]  /*23c60*/  ISETP.LT.AND P4, PT, R24, UR5, !P0 ;  /* 0x0000000518007c0c */ /* 0x010fe2000c781270 */
[----:B------:R-:W-:Y:S01]  /*23c70*/  VIADD R22, R29, 0x27 ;  /* 0x000000271d167836 */ /* 0x000fe20000000000 */
[----:B------:R-:W0:Y:S01]  /*23c80*/  LDCU UR5, c[0x0][0x39c] ;  /* 0x00007380ff0577ac */ /* 0x000e220008000800 */
[----:B------:R-:W-:Y:S01]  /*23c90*/  VIADD R24, R0, UR4 ;  /* 0x0000000400187c36 */ /* 0x000fe20008000000 */
[----:B---3--:R3:W-:Y:S02]  /*23ca0*/  @P3 STG.E.U16 desc[UR10][R20.64], R25 ;  /* 0x0000001914003986 */ /* 0x0087e4000c10150a */
[----:B--2---:R-:W-:Y:S01]  /*23cb0*/  ISETP.LT.AND P3, PT, R22, UR6, !P0 ;  /* 0x0000000616007c0c */ /* 0x004fe2000c761270 */
[----:B------:R-:W2:Y:S01]  /*23cc0*/  LDCU UR6, c[0x0][0x39c] ;  /* 0x00007380ff0677ac */ /* 0x000ea20008000800 */
[----:B---3--:R-:W-:-:S04]  /*23cd0*/  LEA R20, P6, R0, R2, 0x1 ;  /* 0x0000000200147211 */ /* 0x008fc800078c08ff */
[----:B------:R-:W-:Y:S02]  /*23ce0*/  LEA.HI.X.SX32 R21, R0, R3, 0x1, P6 ;  /* 0x0000000300157211 */ /* 0x000fe400030f0eff */
[----:B------:R-:W-:Y:S01]  /*23cf0*/  PRMT R0, R25, 0x7632, R0 ;  /* 0x0000763219007816 */ /* 0x000fe20000000000 */
[----:B------:R-:W-:Y:S01]  /*23d00*/  VIADD R25, R29, 0x28 ;  /* 0x000000281d197836 */ /* 0x000fe20000000000 */
[----:B------:R-:W-:-:S03]  /*23d10*/  LEA R22, P6, R24, R2, 0x1 ;  /* 0x0000000218167211 */ /* 0x000fc600078c08ff */
[----:B------:R3:W-:Y:S01]  /*23d20*/  @P2 STG.E.U16 desc[UR10][R20.64], R0 ;  /* 0x0000000014002986 */ /* 0x0007e2000c10150a */
[----:B-1----:R-:W-:Y:S01]  /*23d30*/  ISETP.LT.AND P2, PT, R25, UR7, !P0 ;  /* 0x0000000719007c0c */ /* 0x002fe2000c741270 */
[----:B------:R-:W1:Y:S01]  /*23d40*/  LDCU UR7, c[0x0][0x39c] ;  /* 0x00007380ff0777ac */ /* 0x000e620008000800 */
[C---:B------:R-:W-:Y:S01]  /*23d50*/  LEA.HI.X.SX32 R23, R24.reuse, R3, 0x1, P6 ;  /* 0x0000000318177211 */ /* 0x040fe200030f0eff */
[----:B------:R-:W4:Y:S01]  /*23d60*/  LDL.LU R25, [R1+0xd4] ;  /* 0x0000d40001197983 */ /* 0x000f220000300800 */
[----:B---3--:R-:W-:-:S03]  /*23d70*/  VIADD R20, R24, UR4 ;  /* 0x0000000418147c36 */ /* 0x008fc60008000000 */
[----:B------:R-:W3:Y:S01]  /*23d80*/  LDL.LU R24, [R1+0xc8] ;  /* 0x0000c80001187983 */ /* 0x000ee20000300800 */
[----:B------:R-:W-:-:S03]  /*23d90*/  VIADD R0, R29, 0x29 ;  /* 0x000000291d007836 */ /* 0x000fc60000000000 */
[----:B---3--:R3:W-:Y:S01]  /*23da0*/  @P1 STG.E.U16 desc[UR10][R22.64], R24 ;  /* 0x0000001816001986 */ /* 0x0087e2000c10150a */
[----:B------:R-:W-:Y:S02]  /*23db0*/  PRMT R21, R24, 0x7632, R21 ;  /* 0x0000763218157816 */ /* 0x000fe40000000015 */
[----:B---3--:R-:W-:Y:S01]  /*23dc0*/  LEA R22, P6, R20, R2, 0x1 ;  /* 0x0000000214167211 */ /* 0x008fe200078c08ff */
[----:B------:R-:W-:-:S03]  /*23dd0*/  VIADD R24, R29, 0x2a ;  /* 0x0000002a1d187836 */ /* 0x000fc60000000000 */
[----:B------:R-:W-:-:S05]  /*23de0*/  LEA.HI.X.SX32 R23, R20, R3, 0x1, P6 ;  /* 0x0000000314177211 */ /* 0x000fca00030f0eff */
[----:B------:R3:W-:Y:S01]  /*23df0*/  @P5 STG.E.U16 desc[UR10][R22.64], R21 ;  /* 0x0000001516005986 */ /* 0x0007e2000c10150a */
[----:B--2---:R-:W-:Y:S01]  /*23e00*/  ISETP.LT.AND P5, PT, R24, UR6, !P0 ;  /* 0x0000000618007c0c */ /* 0x004fe2000c7a1270 */
[----:B------:R-:W2:Y:S02]  /*23e10*/  LDCU UR6, c[0x0][0x39c] ;  /* 0x00007380ff0677ac */ /* 0x000ea40008000800 */
[----:B------:R-:W2:Y:S01]  /*23e20*/  LDL.LU R24, [R1+0xcc] ;  /* 0x0000cc0001187983 */ /* 0x000ea20000300800 */
[----:B0-----:R-:W-:Y:S01]  /*23e30*/  ISETP.LT.AND P1, PT, R0, UR5, !P0 ;  /* 0x0000000500007c0c */ /* 0x001fe2000c721270 */
[----:B------:R-:W-:Y:S01]  /*23e40*/  VIADD R0, R20, UR4 ;  /* 0x0000000414007c36 */ /* 0x000fe20008000000 */
[----:B------:R-:W0:Y:S04]  /*23e50*/  LDCU UR5, c[0x0][0x39c] ;  /* 0x00007380ff0577ac */ /* 0x000e280008000800 */
[C---:B------:R-:W-:Y:S01]  /*23e60*/  LEA R20, P6, R0.reuse, R2, 0x1 ;  /* 0x0000000200147211 */ /* 0x040fe200078c08ff */
[----:B---3--:R-:W-:-:S03]  /*23e70*/  VIADD R22, R0, UR4 ;  /* 0x0000000400167c36 */ /* 0x008fc60008000000 */
[----:B------:R-:W-:-:S05]  /*23e80*/  LEA.HI.X.SX32 R21, R0, R3, 0x1, P6 ;  /* 0x0000000300157211 */ /* 0x000fca00030f0eff */
[----:B--2---:R2:W-:Y:S01]  /*23e90*/  @P4 STG.E.U16 desc[UR10][R20.64], R24 ;  /* 0x0000001814004986 */ /* 0x0045e2000c10150a */
[----:B------:R-:W-:Y:S02]  /*23ea0*/  PRMT R23, R24, 0x7632, R23 ;  /* 0x0000763218177816 */ /* 0x000fe40000000017 */
[----:B--2---:R-:W-:Y:S01]  /*23eb0*/  LEA R20, P6, R22, R2, 0x1 ;  /* 0x0000000216147211 */ /* 0x004fe200078c08ff */
[----:B------:R-:W-:-:S03]  /*23ec0*/  VIADD R24, R29, 0x2c ;  /* 0x0000002c1d187836 */ /* 0x000fc60000000000 */
[----:B------:R-:W-:-:S05]  /*23ed0*/  LEA.HI.X.SX32 R21, R22, R3, 0x1, P6 ;  /* 0x0000000316157211 */ /* 0x000fca00030f0eff */
[----:B------:R2:W-:Y:S01]  /*23ee0*/  @P3 STG.E.U16 desc[UR10][R20.64], R23 ;  /* 0x0000001714003986 */ /* 0x0005e2000c10150a */
[----:B------:R-:W-:Y:S01]  /*23ef0*/  ISETP.LT.AND P3, PT, R24, UR8, !P0 ;  /* 0x0000000818007c0c */ /* 0x000fe2000c761270 */
[----:B------:R-:W-:Y:S01]  /*23f00*/  VIADD R0, R29, 0x2b ;  /* 0x0000002b1d007836 */ /* 0x000fe20000000000 */
[----:B------:R-:W3:Y:S01]  /*23f10*/  LDCU UR8, c[0x0][0x39c] ;  /* 0x00007380ff0877ac */ /* 0x000ee20008000800 */
[----:B------:R-:W3:Y:S03]  /*23f20*/  LDL.LU R24, [R1+0xd0] ;  /* 0x0000d00001187983 */ /* 0x000ee60000300800 */
[----:B-1----:R-:W-:Y:S01]  /*23f30*/  ISETP.LT.AND P4, PT, R0, UR7, !P0 ;  /* 0x0000000700007c0c */ /* 0x002fe2000c781270 */
[----:B------:R-:W-:Y:S01]  /*23f40*/  VIADD R0, R22, UR4 ;  /* 0x0000000416007c36 */ /* 0x000fe20008000000 */
[----:B------:R-:W1:Y:S04]  /*23f50*/  LDCU UR7, c[0x0][0x39c] ;  /* 0x00007380ff0777ac */ /* 0x000e680008000800 */
[C---:B------:R-:W-:Y:S01]  /*23f60*/  LEA R22, P6, R0.reuse, R2, 0x1 ;  /* 0x0000000200167211 */ /* 0x040fe200078c08ff */
[----:B--2---:R-:W-:-:S03]  /*23f70*/  VIADD R21, R0, UR4 ;  /* 0x0000000400157c36 */ /* 0x004fc60008000000 */
[----:B------:R-:W-:Y:S01]  /*23f80*/  LEA.HI.X.SX32 R23, R0, R3, 0x1, P6 ;  /* 0x0000000300177211 */ /* 0x000fe200030f0eff */
[----:B------:R-:W-:Y:S01]  /*23f90*/  VIADD R0, R29, 0x2d ;  /* 0x0000002d1d007836 */ /* 0x000fe20000000000 */
[----:B------:R-:W-:-:S03]  /*23fa0*/  LEA R20, P6, R21, R2, 0x1 ;  /* 0x0000000215147211 */ /* 0x000fc600078c08ff */
[----:B---3--:R2:W-:Y:S01]  /*23fb0*/  @P2 STG.E.U16 desc[UR10][R22.64], R24 ;  /* 0x0000001816002986 */ /* 0x0085e2000c10150a */
[----:B------:R-:W-:Y:S01]  /*23fc0*/  ISETP.LT.AND P2, PT, R0, UR6, !P0 ;  /* 0x0000000600007c0c */ /* 0x000fe2000c741270 */
[C---:B------:R-:W-:Y:S01]  /*23fd0*/  VIADD R0, R21.reuse, UR4 ;  /* 0x0000000415007c36 */ /* 0x040fe20008000000 */
[----:B------:R-:W-:Y:S01]  /*23fe0*/  LEA.HI.X.SX32 R21, R21, R3, 0x1, P6 ;  /* 0x0000000315157211 */ /* 0x000fe200030f0eff */
[----:B------:R-:W3:Y:S01]  /*23ff0*/  LDCU UR6, c[0x0][0x39c] ;  /* 0x00007380ff0677ac */ /* 0x000ee20008000800 */
[----:B--2---:R-:W-:Y:S02]  /*24000*/  PRMT R23, R24, 0x7632, R23 ;  /* 0x0000763218177816 */ /* 0x004fe40000000017 */
[----:B------:R-:W-:-:S03]  /*24010*/  LEA R22, P6, R0, R2, 0x1 ;  /* 0x0000000200167211 */ /* 0x000fc600078c08ff */
[----:B------:R2:W-:Y:S01]  /*24020*/  @P1 STG.E.U16 desc[UR10][R20.64], R23 ;  /* 0x0000001714001986 */ /* 0x0005e2000c10150a */
[C---:B------:R-:W-:Y:S01]  /*24030*/  VIADD R24, R29.reuse, 0x2e ;  /* 0x0000002e1d187836 */ /* 0x040fe20000000000 */
[CC--:B--2---:R-:W-:Y:S01]  /*24040*/  LEA.HI.X.SX32 R23, R0.reuse, R3.reuse, 0x1, P6 ;  /* 0x0000000300177211 */ /* 0x0c4fe200030f0eff */
[----:B------:R-:W-:Y:S02]  /*24050*/  VIADD R0, R0, UR4 ;  /* 0x0000000400007c36 */ /* 0x000fe40008000000 */
[----:B------:R-:W-:Y:S01]  /*24060*/  VIADD R21, R29, 0x2f ;  /* 0x0000002f1d157836 */ /* 0x000fe20000000000 */
[----:B-1----:R-:W-:Y:S02]  /*24070*/  ISETP.LT.AND P1, PT, R24, UR7, !P0 ;  /* 0x0000000718007c0c */ /* 0x002fe4000c721270 */
[CC--:B------:R-:W-:Y:S01]  /*24080*/  LEA R20, P6, R0.reuse, R2.reuse, 0x1 ;  /* 0x0000000200147211 */ /* 0x0c0fe200078c08ff */
[----:B----4-:R1:W-:Y:S01]  /*24090*/  @P5 STG.E.U16 desc[UR10][R22.64], R25 ;  /* 0x0000001916005986 */ /* 0x0103e2000c10150a */
[----:B------:R-:W-:Y:S01]  /*240a0*/  ISETP.LT.AND P5, PT, R21, UR9, !P0 ;  /* 0x0000000915007c0c */ /* 0x000fe2000c7a1270 */
[C---:B------:R-:W-:Y:S01]  /*240b0*/  VIADD R24, R0.reuse, UR4 ;  /* 0x0000000400187c36 */ /* 0x040fe20008000000 */
[----:B------:R-:W-:Y:S01]  /*240c0*/  LEA.HI.X.SX32 R21, R0, R3, 0x1, P6 ;  /* 0x0000000300157211 */ /* 0x000fe200030f0eff */
[----:B------:R-:W2:Y:S01]  /*240d0*/  LDCU UR9, c[0x0][0x39c] ;  /* 0x00007380ff0977ac */ /* 0x000ea20008000800 */
[----:B------:R-:W-:Y:S01]  /*240e0*/  PRMT R0, R25, 0x7632, R0 ;  /* 0x0000763219007816 */ /* 0x000fe20000000000 */
[----:B------:R-:W4:Y:S01]  /*240f0*/  LDCU UR7, c[0x0][0x39c] ;  /* 0x00007380ff0777ac */ /* 0x000f220008000800 */
[----:B-1----:R-:W-:Y:S01]  /*24100*/  VIADD R25, R29, 0x30 ;  /* 0x000000301d197836 */ /* 0x002fe20000000000 */
[----:B------:R-:W-:-:S02]  /*24110*/  LEA R22, P6, R24, R2, 0x1 ;  /* 0x0000000218167211 */ /* 0x000fc400078c08ff */
[----:B------:R1:W-:Y:S02]  /*24120*/  @P4 STG.E.U16 desc[UR10][R20.64], R0 ;  /* 0x0000000014004986 */ /* 0x0003e4000c10150a */
[----:B------:R-:W-:Y:S01]  /*24130*/  ISETP.LT.AND P4, PT, R25, UR8, !P0 ;  /* 0x0000000819007c0c */ /* 0x000fe2000c781270 */
[----:B------:R-:W0:Y:S01]  /*24140*/  LDCU UR8, c[0x0][0x39c] ;  /* 0x00007380ff0877ac */ /* 0x000e220008000800 */
[C---:B------:R-:W-:Y:S01]  /*24150*/  LEA.HI.X.SX32 R23, R24.reuse, R3, 0x1, P6 ;  /* 0x0000000318177211 */ /* 0x040fe200030f0eff */
[----:B------:R-:W2:Y:S01]  /*24160*/  LDL.LU R25, [R1+0xe4] ;  /* 0x0000e40001197983 */ /* 0x000ea20000300800 */
[----:B-1----:R-:W-:-:S03]  /*24170*/  VIADD R20, R24, UR4 ;  /* 0x0000000418147c36 */ /* 0x002fc60008000000 */
[----:B------:R-:W2:Y:S01]  /*24180*/  LDL.LU R24, [R1+0xd8] ;  /* 0x0000d80001187983 */ /* 0x000ea20000300800 */
[----:B------:R-:W-:-:S03]  /*24190*/  VIADD R0, R29, 0x31 ;  /* 0x000000311d007836 */ /* 0x000fc60000000000 */
[----:B--2---:R1:W-:Y:S01]  /*241a0*/  @P3 STG.E.U16 desc[UR10][R22.64], R24 ;  /* 0x0000001816003986 */ /* 0x0043e2000c10150a */
[----:B------:R-:W-:Y:S02]  /*241b0*/  PRMT R21, R24, 0x7632, R21 ;  /* 0x0000763218157816 */ /* 0x000fe40000000015 */
[----:B-1----:R-:W-:Y:S01]  /*241c0*/  LEA R22, P6, R20, R2, 0x1 ;  /* 0x0000000214167211 */ /* 0x002fe200078c08ff */
[----:B------:R-:W-:-:S03]  /*241d0*/  VIADD R24, R29, 0x32 ;  /* 0x000000321d187836 */ /* 0x000fc60000000000 */
[----:B------:R-:W-:-:S05]  /*241e0*/  LEA.HI.X.SX32 R23, R20, R3, 0x1, P6 ;  /* 0x0000000314177211 */ /* 0x000fca00030f0eff */
[----:B------:R1:W-:Y:S01]  /*241f0*/  @P2 STG.E.U16 desc[UR10][R22.64], R21 ;  /* 0x0000001516002986 */ /* 0x0003e2000c10150a */
[----:B------:R-:W-:Y:S01]  /*24200*/  ISETP.LT.AND P2, PT, R24, UR12, !P0 ;  /* 0x0000000c18007c0c */ /* 0x000fe2000c741270 */
[----:B------:R-:W2:Y:S02]  /*24210*/  LDCU UR12, c[0x0][0x39c] ;  /* 0x00007380ff0c77ac */ /* 0x000ea40008000800 */
[----:B------:R-:W2:Y:S01]  /*24220*/  LDL.LU R24, [R1+0xdc] ;  /* 0x0000dc0001187983 */ /* 0x000ea20000300800 */
[----:B---3--:R-:W-:Y:S01]  /*24230*/  ISETP.LT.AND P3, PT, R0, UR6, !P0 ;  /* 0x0000000600007c0c */ /* 0x008fe2000c761270 */
[----:B------:R-:W-:Y:S01]  /*24240*/  VIADD R0, R20, UR4 ;  /* 0x0000000414007c36 */ /* 0x000fe20008000000 */
[----:B------:R-:W3:Y:S04]  /*24250*/  LDCU UR6, c[0x0][0x39c] ;  /* 0x00007380ff0677ac */ /* 0x000ee80008000800 */
[C---:B------:R-:W-:Y:S01]  /*24260*/  LEA R20, P6, R0.reuse, R2, 0x1 ;  /* 0x0000000200147211 */ /* 0x040fe200078c08ff */
[----:B-1----:R-:W-:-:S03]  /*24270*/  VIADD R22, R0, UR4 ;  /* 0x0000000400167c36 */ /* 0x002fc60008000000 */
[----:B------:R-:W-:-:S05]  /*24280*/  LEA.HI.X.SX32 R21, R0, R3, 0x1, P6 ;  /* 0x0000000300157211 */ /* 0x000fca00030f0eff */
[----:B--2---:R1:W-:Y:S01]  /*24290*/  @P1 STG.E.U16 desc[UR10][R20.64], R24 ;  /* 0x0000001814001986 */ /* 0x0043e2000c10150a */
[----:B------:R-:W-:Y:S02]  /*242a0*/  PRMT R23, R24, 0x7632, R23 ;  /* 0x0000763218177816 */ /* 0x000fe40000000017 */
[----:B-1----:R-:W-:Y:S01]  /*242b0*/  LEA R20, P6, R22, R2, 0x1 ;  /* 0x0000000216147211 */ /* 0x002fe200078c08ff */
[----:B------:R-:W-:-:S03]  /*242c0*/  VIADD R24, R29, 0x34 ;  /* 0x000000341d187836 */ /* 0x000fc60000000000 */
[----:B------:R-:W-:-:S05]  /*242d0*/  LEA.HI.X.SX32 R21, R22, R3, 0x1, P6 ;  /* 0x0000000316157211 */ /* 0x000fca00030f0eff */
[----:B------:R1:W-:Y:S01]  /*242e0*/  @P5 STG.E.U16 desc[UR10][R20.64], R23 ;  /* 0x0000001714005986 */ /* 0x0003e2000c10150a */
[----:B------:R-:W-:Y:S01]  /*242f0*/  ISETP.LT.AND P5, PT, R24, UR9, !P0 ;  /* 0x0000000918007c0c */ /* 0x000fe2000c7a1270 */
[----:B------:R-:W-:Y:S01]  /*24300*/  VIADD R0, R29, 0x33 ;  /* 0x000000331d007836 */ /* 0x000fe20000000000 */
[----:B------:R-:W2:Y:S01]  /*24310*/  LDCU UR9, c[0x0][0x39c] ;  /* 0x00007380ff0977ac */ /* 0x000ea20008000800 */
[----:B------:R-:W2:Y:S03]  /*24320*/  LDL.LU R24, [R1+0xe0] ;  /* 0x0000e00001187983 */ /* 0x000ea60000300800 */
[----:B----4-:R-:W-:Y:S01]  /*24330*/  ISETP.LT.AND P1, PT, R0, UR7, !P0 ;  /* 0x0000000700007c0c */ /* 0x010fe2000c721270 */
[----:B------:R-:W-:Y:S01]  /*24340*/  VIADD R0, R22, UR4 ;  /* 0x0000000416007c36 */ /* 0x000fe20008000000 */
[----:B------:R-:W4:Y:S04]  /*24350*/  LDCU UR7, c[0x0][0x39c] ;  /* 0x00007380ff0777ac */ /* 0x000f280008000800 */
[C---:B------:R-:W-:Y:S01]  /*24360*/  LEA R22, P6, R0.reuse, R2, 0x1 ;  /* 0x0000000200167211 */ /* 0x040fe200078c08ff */
[----:B-1----:R-:W-:-:S03]  /*24370*/  VIADD R21, R0, UR4 ;  /* 0x0000000400157c36 */ /* 0x002fc60008000000 */
[----:B------:R-:W-:Y:S01]  /*24380*/  LEA.HI.X.SX32 R23, R0, R3, 0x1, P6 ;  /* 0x0000000300177211 */ /* 0x000fe200030f0eff */
[----:B------:R-:W-:Y:S01]  /*24390*/  VIADD R0, R29, 0x35 ;  /* 0x000000351d007836 */ /* 0x000fe20000000000 */
[----:B------:R-:W-:-:S03]  /*243a0*/  LEA R20, P6, R21, R2, 0x1 ;  /* 0x0000000215147211 */ /* 0x000fc600078c08ff */
[----:B--2---:R1:W-:Y:S01]  /*243b0*/  @P4 STG.E.U16 desc[UR10][R22.64], R24 ;  /* 0x0000001816004986 */ /* 0x0043e2000c10150a */
[----:B------:R-:W-:Y:S01]  /*243c0*/  ISETP.LT.AND P4, PT, R0, UR13, !P0 ;  /* 0x0000000d00007c0c */ /* 0x000fe2000c781270 */
[C---:B------:R-:W-:Y:S01]  /*243d0*/  VIADD R0, R21.reuse, UR4 ;  /* 0x0000000415007c36 */ /* 0x040fe20008000000 */
[----:B------:R-:W-:Y:S01]  /*243e0*/  LEA.HI.X.SX32 R21, R21, R3, 0x1, P6 ;  /* 0x0000000315157211 */ /* 0x000fe200030f0eff */
[----:B------:R-:W2:Y:S01]  /*243f0*/  LDCU UR13, c[0x0][0x39c] ;  /* 0x00007380ff0d77ac */ /* 0x000ea20008000800 */
[----:B-1----:R-:W-:Y:S02]  /*24400*/  PRMT R23, R24, 0x7632, R23 ;  /* 0x0000763218177816 */ /* 0x002fe40000000017 */
[----:B------:R-:W-:-:S03]  /*24410*/  LEA R22, P6, R0, R2, 0x1 ;  /* 0x0000000200167211 */ /* 0x000fc600078c08ff */
[----:B------:R1:W-:Y:S01]  /*24420*/  @P3 STG.E.U16 desc[UR10][R20.64], R23 ;  /* 0x0000001714003986 */ /* 0x0003e2000c10150a */
[C---:B------:R-:W-:Y:S01]  /*24430*/  VIADD R24, R29.reuse, 0x36 ;  /* 0x000000361d187836 */ /* 0x040fe20000000000 */
[CC--:B-1----:R-:W-:Y:S01]  /*24440*/  LEA.HI.X.SX32 R23, R0.reuse, R3.reuse, 0x1, P6 ;  /* 0x0000000300177211 */ /* 0x0c2fe200030f0eff */
[----:B------:R-:W-:Y:S02]  /*24450*/  VIADD R0, R0, UR4 ;  /* 0x0000000400007c36 */ /* 0x000fe40008000000 */
[----:B------:R-:W-:Y:S01]  /*24460*/  VIADD R21, R29, 0x37 ;  /* 0x000000371d157836 */ /* 0x000fe20000000000 */
[----:B0-----:R-:W-:Y:S02]  /*24470*/  ISETP.LT.AND P3, PT, R24, UR8, !P0 ;  /* 0x0000000818007c0c */ /* 0x001fe4000c761270 */
[CC--:B------:R-:W-:Y:S01]  /*24480*/  LEA R20, P6, R0.reuse, R2.reuse, 0x1 ;  /* 0x0000000200147211 */ /* 0x0c0fe200078c08ff */
[----:B------:R0:W-:Y:S01]  /*24490*/  @P2 STG.E.U16 desc[UR10][R22.64], R25 ;  /* 0x0000001916002986 */ /* 0x0001e2000c10150a */
[----:B---3--:R-:W-:Y:S01]  /*244a0*/  ISETP.LT.AND P2, PT, R21, UR6, !P0 ;  /* 0x0000000615007c0c */ /* 0x008fe2000c741270 */
[C---:B------:R-:W-:Y:S01]  /*244b0*/  VIADD R24, R0.reuse, UR4 ;  /* 0x0000000400187c36 */ /* 0x040fe20008000000 */
[----:B------:R-:W-:Y:S01]  /*244c0*/  LEA.HI.X.SX32 R21, R0, R3, 0x1, P6 ;  /* 0x0000000300157211 */ /* 0x000fe200030f0eff */
[----:B------:R-:W1:Y:S01]  /*244d0*/  LDCU UR8, c[0x0][0x39c] ;  /* 0x00007380ff0877ac */ /* 0x000e620008000800 */
[----:B------:R-:W-:Y:S01]  /*244e0*/  PRMT R0, R25, 0x7632, R0 ;  /* 0x0000763219007816 */ /* 0x000fe20000000000 */
[----:B------:R-:W3:Y:S01]  /*244f0*/  LDCU UR6, c[0x0][0x39c] ;  /* 0x00007380ff0677ac */ /* 0x000ee20008000800 */
[----:B0-----:R-:W-:Y:S01]  /*24500*/  VIADD R25, R29, 0x38 ;  /* 0x000000381d197836 */ /* 0x001fe20000000000 */
[----:B------:R-:W-:-:S02]  /*24510*/  LEA R22, P6, R24, R2, 0x1 ;  /* 0x0000000218167211 */ /* 0x000fc400078c08ff */
[----:B------:R0:W-:Y:S02]  /*24520*/  @P1 STG.E.U16 desc[UR10][R20.64], R0 ;  /* 0x0000000014001986 */ /* 0x0001e4000c10150a */
[----:B------:R-:W-:Y:S01]  /*24530*/  ISETP.LT.AND P1, PT, R25, UR14, !P0 ;  /* 0x0000000e19007c0c */ /* 0x000fe2000c721270 */
[----:B------:R-:W1:Y:S01]  /*24540*/  LDCU UR14, c[0x0][0x39c] ;  /* 0x00007380ff0e77ac */ /* 0x000e620008000800 */
[C---:B------:R-:W-:Y:S01]  /*24550*/  LEA.HI.X.SX32 R23, R24.reuse, R3, 0x1, P6 ;  /* 0x0000000318177211 */ /* 0x040fe200030f0eff */
[----:B------:R-:W2:Y:S01]  /*24560*/  LDL.LU R25, [R1+0xf4] ;  /* 0x0000f40001197983 */ /* 0x000ea20000300800 */
[----:B0-----:R-:W-:-:S03]  /*24570*/  VIADD R20, R24, UR4 ;  /* 0x0000000418147c36 */ /* 0x001fc60008000000 */
[----:B------:R-:W2:Y:S01]  /*24580*/  LDL.LU R24, [R1+0xe8] ;  /* 0x0000e80001187983 */ /* 0x000ea20000300800 */
[----:B------:R-:W-:-:S03]  /*24590*/  VIADD R0, R29, 0x39 ;  /* 0x000000391d007836 */ /* 0x000fc60000000000 */
[----:B--2---:R0:W-:Y:S01]  /*245a0*/  @P5 STG.E.U16 desc[UR10][R22.64], R24 ;  /* 0x0000001816005986 */ /* 0x0041e2000c10150a */
[----:B------:R-:W-:Y:S02]  /*245b0*/  PRMT R21, R24, 0x7632, R21 ;  /* 0x0000763218157816 */ /* 0x000fe40000000015 */
[----:B0-----:R-:W-:Y:S01]  /*245c0*/  LEA R22, P6, R20, R2, 0x1 ;  /* 0x0000000214167211 */ /* 0x001fe200078c08ff */
[----:B------:R-:W-:-:S03]  /*245d0*/  VIADD R24, R29, 0x3a ;  /* 0x0000003a1d187836 */ /* 0x000fc60000000000 */
[----:B------:R-:W-:-:S05]  /*245e0*/  LEA.HI.X.SX32 R23, R20, R3, 0x1, P6 ;  /* 0x0000000314177211 */ /* 0x000fca00030f0eff */
[----:B------:R0:W-:Y:S01]  /*245f0*/  @P4 STG.E.U16 desc[UR10][R22.64], R21 ;  /* 0x0000001516004986 */ /* 0x0001e2000c10150a */
[----:B----4-:R-:W-:Y:S01]  /*24600*/  ISETP.LT.AND P4, PT, R24, UR7, !P0 ;  /* 0x0000000718007c0c */ /* 0x010fe2000c781270 */
[----:B------:R-:W2:Y:S02]  /*24610*/  LDCU UR7, c[0x0][0x3b8] ;  /* 0x00007700ff0777ac */ /* 0x000ea40008000800 */
[----:B------:R-:W4:Y:S01]  /*24620*/  LDL.LU R24, [R1+0xec] ;  /* 0x0000ec0001187983 */ /* 0x000f220000300800 */
[----:B------:R-:W-:Y:S01]  /*24630*/  ISETP.LT.AND P5, PT, R0, UR12, !P0 ;  /* 0x0000000c00007c0c */ /* 0x000fe2000c7a1270 */
[----:B------:R-:W-:Y:S01]  /*24640*/  VIADD R0, R20, UR4 ;  /* 0x0000000414007c36 */ /* 0x000fe20008000000 */
[----:B------:R-:W1:Y:S04]  /*24650*/  LDCU UR12, c[0x0][0x39c] ;  /* 0x00007380ff0c77ac */ /* 0x000e680008000800 */
[C---:B------:R-:W-:Y:S01]  /*24660*/  LEA R20, P6, R0.reuse, R2, 0x1 ;  /* 0x0000000200147211 */ /* 0x040fe200078c08ff */
[----:B0-----:R-:W-:-:S03]  /*24670*/  VIADD R22, R0, UR4 ;  /* 0x0000000400167c36 */ /* 0x001fc60008000000 */
[----:B------:R-:W-:-:S05]  /*24680*/  LEA.HI.X.SX32 R21, R0, R3, 0x1, P6 ;  /* 0x0000000300157211 */ /* 0x000fca00030f0eff */
[----:B----4-:R0:W-:Y:S01]  /*24690*/  @P3 STG.E.U16 desc[UR10][R20.64], R24 ;  /* 0x0000001814003986 */ /* 0x0101e2000c10150a */
[----:B------:R-:W-:Y:S02]  /*246a0*/  PRMT R23, R24, 0x7632, R23 ;  /* 0x0000763218177816 */ /* 0x000fe40000000017 */
[----:B0-----:R-:W-:Y:S01]  /*246b0*/  LEA R20, P6, R22, R2, 0x1 ;  /* 0x0000000216147211 */ /* 0x001fe200078c08ff */
[----:B------:R-:W-:-:S03]  /*246c0*/  VIADD R24, R29, 0x3c ;  /* 0x0000003c1d187836 */ /* 0x000fc60000000000 */
[----:B------:R-:W-:-:S05]  /*246d0*/  LEA.HI.X.SX32 R21, R22, R3, 0x1, P6 ;  /* 0x0000000316157211 */ /* 0x000fca00030f0eff */
[----:B------:R0:W-:Y:S01]  /*246e0*/  @P2 STG.E.U16 desc[UR10][R20.64], R23 ;  /* 0x0000001714002986 */ /* 0x0001e2000c10150a */
[----:B------:R-:W-:Y:S01]  /*246f0*/  ISETP.LT.AND P2, PT, R24, UR9, !P0 ;  /* 0x0000000918007c0c */ /* 0x000fe2000c741270 */
[----:B------:R-:W-:Y:S01]  /*24700*/  VIADD R0, R29, 0x3b ;  /* 0x0000003b1d007836 */ /* 0x000fe20000000000 */
[----:B------:R-:W4:Y:S01]  /*24710*/  LDCU UR9, c[0x0][0x3b8] ;  /* 0x00007700ff0977ac */ /* 0x000f220008000800 */
[----:B------:R-:W2:Y:S03]  /*24720*/  LDL.LU R24, [R1+0xf0] ;  /* 0x0000f00001187983 */ /* 0x000ea60000300800 */
[----:B------:R-:W-:Y:S01]  /*24730*/  ISETP.LT.AND P3, PT, R0, UR15, !P0 ;  /* 0x0000000f00007c0c */ /* 0x000fe2000c761270 */
[----:B------:R-:W-:Y:S01]  /*24740*/  VIADD R0, R22, UR4 ;  /* 0x0000000416007c36 */ /* 0x000fe20008000000 */
[----:B------:R-:W1:Y:S04]  /*24750*/  LDCU UR15, c[0x0][0x39c] ;  /* 0x00007380ff0f77ac */ /* 0x000e680008000800 */
[C---:B------:R-:W-:Y:S01]  /*24760*/  LEA R22, P6, R0.reuse, R2, 0x1 ;  /* 0x0000000200167211 */ /* 0x040fe200078c08ff */
[----:B0-----:R-:W-:-:S03]  /*24770*/  VIADD R21, R0, UR4 ;  /* 0x0000000400157c36 */ /* 0x001fc60008000000 */
        /* <DEDUP_REMOVED lines=8> */
[----:B0-----:R-:W-:Y:S02]  /*24800*/  PRMT R23, R24, 0x7632, R23 ;  /* 0x0000763218177816 */ /* 0x001fe40000000017 */
[----:B------:R-:W-:-:S03]  /*24810*/  LEA R22, P6, R0, R2, 0x1 ;  /* 0x0000000200167211 */ /* 0x000fc600078c08ff */
[----:B------:R0:W-:Y:S01]  /*24820*/  @P5 STG.E.U16 desc[UR10][R20.64], R23 ;  /* 0x0000001714005986 */ /* 0x0001e2000c10150a */
[C---:B------:R-:W-:Y:S01]  /*24830*/  VIADD R24, R29.reuse, 0x3e ;  /* 0x0000003e1d187836 */ /* 0x040fe20000000000 */
[CC--:B0-----:R-:W-:Y:S01]  /*24840*/  LEA.HI.X.SX32 R23, R0.reuse, R3.reuse, 0x1, P6 ;  /* 0x0000000300177211 */ /* 0x0c1fe200030f0eff */
[----:B------:R-:W-:Y:S02]  /*24850*/  VIADD R0, R0, UR4 ;  /* 0x0000000400007c36 */ /* 0x000fe40008000000 */
[----:B------:R-:W-:Y:S01]  /*24860*/  VIADD R21, R29, 0x3f ;  /* 0x0000003f1d157836 */ /* 0x000fe20000000000 */
[----:B------:R-:W-:Y:S02]  /*24870*/  ISETP.LT.AND P5, PT, R24, UR16, !P0 ;  /* 0x0000001018007c0c */ /* 0x000fe4000c7a1270 */
[CC--:B------:R-:W-:Y:S01]  /*24880*/  LEA R20, P6, R0.reuse, R2.reuse, 0x1 ;  /* 0x0000000200147211 */ /* 0x0c0fe200078c08ff */
[----:B------:R0:W-:Y:S01]  /*24890*/  @P4 STG.E.U16 desc[UR10][R22.64], R25 ;  /* 0x0000001916004986 */ /* 0x0001e2000c10150a */
[----:B-1----:R-:W-:Y:S01]  /*248a0*/  ISETP.LT.AND P4, PT, R21, UR8, !P0 ;  /* 0x0000000815007c0c */ /* 0x002fe2000c781270 */
[C---:B------:R-:W-:Y:S01]  /*248b0*/  VIADD R24, R0.reuse, UR4 ;  /* 0x0000000400187c36 */ /* 0x040fe20008000000 */
[----:B------:R-:W-:Y:S01]  /*248c0*/  LEA.HI.X.SX32 R21, R0, R3, 0x1, P6 ;  /* 0x0000000300157211 */ /* 0x000fe200030f0eff */
[----:B------:R-:W1:Y:S01]  /*248d0*/  LDCU UR16, c[0x0][0x39c] ;  /* 0x00007380ff1077ac */ /* 0x000e620008000800 */
[----:B------:R-:W-:Y:S01]  /*248e0*/  PRMT R0, R25, 0x7632, R0 ;  /* 0x0000763219007816 */ /* 0x000fe20000000000 */
[----:B------:R-:W1:Y:S01]  /*248f0*/  LDCU UR8, c[0x0][0x3b8] ;  /* 0x00007700ff0877ac */ /* 0x000e620008000800 */
[----:B0-----:R-:W-:Y:S01]  /*24900*/  VIADD R25, R29, 0x40 ;  /* 0x000000401d197836 */ /* 0x001fe20000000000 */
[----:B------:R-:W-:-:S02]  /*24910*/  LEA R22, P6, R24, R2, 0x1 ;  /* 0x0000000218167211 */ /* 0x000fc400078c08ff */
[----:B------:R0:W-:Y:S02]  /*24920*/  @P3 STG.E.U16 desc[UR10][R20.64], R0 ;  /* 0x0000000014003986 */ /* 0x0001e4000c10150a */
[----:B---3--:R-:W-:Y:S01]  /*24930*/  ISETP.LT.AND P3, PT, R25, UR6, !P0 ;  /* 0x0000000619007c0c */ /* 0x008fe2000c761270 */
[----:B------:R-:W3:Y:S01]  /*24940*/  LDCU UR6, c[0x0][0x3b8] ;  /* 0x00007700ff0677ac */ /* 0x000ee20008000800 */
        /* <DEDUP_REMOVED lines=11> */
[----:B------:R-:W-:Y:S01]  /*24a00*/  ISETP.LT.AND P1, PT, R24, UR14, !P0 ;  /* 0x0000000e18007c0c */ /* 0x000fe2000c721270 */
[----:B------:R-:W2:Y:S02]  /*24a10*/  LDCU UR14, c[0x0][0x3b8] ;  /* 0x00007700ff0e77ac */ /* 0x000ea40008000800 */
[----:B------:R-:W2:Y:S01]  /*24a20*/  LDL.LU R24, [R1+0xfc] ;  /* 0x0000fc0001187983 */ /* 0x000ea20000300800 */
[----:B------:R-:W-:Y:S01]  /*24a30*/  ISETP.LT.AND P2, PT, R0, UR17, !P0 ;  /* 0x0000001100007c0c */ /* 0x000fe2000c741270 */
[----:B------:R-:W-:Y:S01]  /*24a40*/  VIADD R0, R20, UR4 ;  /* 0x0000000414007c36 */ /* 0x000fe20008000000 */
[----:B------:R-:W1:Y:S04]  /*24a50*/  LDCU UR17, c[0x0][0x39c] ;  /* 0x00007380ff1177ac */ /* 0x000e680008000800 */
[C---:B------:R-:W-:Y:S01]  /*24a60*/  LEA R20, P6, R0.reuse, R2, 0x1 ;  /* 0x0000000200147211 */ /* 0x040fe200078c08ff */
[----:B0-----:R-:W-:-:S03]  /*24a70*/  VIADD R22, R0, UR4 ;  /* 0x0000000400167c36 */ /* 0x001fc60008000000 */
[----:B------:R-:W-:-:S05]  /*24a80*/  LEA.HI.X.SX32 R21, R0, R3, 0x1, P6 ;  /* 0x0000000300157211 */ /* 0x000fca00030f0eff */
[----:B--2---:R0:W-:Y:S01]  /*24a90*/  @P5 STG.E.U16 desc[UR10][R20.64], R24 ;  /* 0x0000001814005986 */ /* 0x0041e2000c10150a */
[----:B------:R-:W-:Y:S02]  /*24aa0*/  PRMT R23, R24, 0x7632, R23 ;  /* 0x0000763218177816 */ /* 0x000fe40000000017 */
[----:B0-----:R-:W-:Y:S01]  /*24ab0*/  LEA R20, P6, R22, R2, 0x1 ;  /* 0x0000000216147211 */ /* 0x001fe200078c08ff */
[----:B------:R-:W-:-:S03]  /*24ac0*/  VIADD R24, R29, 0x44 ;  /* 0x000000441d187836 */ /* 0x000fc60000000000 */
[----:B------:R-:W-:-:S05]  /*24ad0*/  LEA.HI.X.SX32 R21, R22, R3, 0x1, P6 ;  /* 0x0000000316157211 */ /* 0x000fca00030f0eff */
[----:B------:R0:W-:Y:S01]  /*24ae0*/  @P4 STG.E.U16 desc[UR10][R20.64], R23 ;  /* 0x0000001714004986 */ /* 0x0001e2000c10150a */
[----:B------:R-:W-:Y:S01]  /*24af0*/  ISETP.LT.AND P4, PT, R24, UR18, !P0 ;  /* 0x0000001218007c0c */ /* 0x000fe2000c781270 */
[----:B------:R-:W-:Y:S01]  /*24b00*/  VIADD R0, R29, 0x43 ;  /* 0x000000431d007836 */ /* 0x000fe20000000000 */
[----:B------:R-:W2:Y:S01]  /*24b10*/  LDCU UR18, c[0x0][0x3b8] ;  /* 0x00007700ff1277ac */ /* 0x000ea20008000800 */
        /* <DEDUP_REMOVED lines=24> */
[----:B------:R-:W-:Y:S01]  /*24ca0*/  ISETP.LT.AND P1, PT, R21, UR20, !P0 ;  /* 0x0000001415007c0c */ /* 0x000fe2000c721270 */
        /* <DEDUP_REMOVED lines=40> */
[----:B-1----:R-:W-:Y:S01]  /*24f30*/  ISETP.LT.AND P2, PT, R0, UR16, !P0 ;  /* 0x0000001000007c0c */ /* 0x002fe2000c741270 */
        /* <DEDUP_REMOVED lines=12> */
[----:B0-----:R-:W-:Y:S01]  /*25000*/  PRMT R23, R24, 0x7632, R23 ;  /* 0x0000763218177816 */ /* 0x001fe20000000017 */
[----:B------:R-:W-:Y:S01]  /*25010*/  VIADD R24, R29, 0x4e ;  /* 0x0000004e1d187836 */ /* 0x000fe20000000000 */
[----:B------:R-:W-:-:S03]  /*25020*/  LEA R22, P6, R0, R2, 0x1 ;  /* 0x0000000200167211 */ /* 0x000fc600078c08ff */
[----:B------:R0:W-:Y:S01]  /*25030*/  @P4 STG.E.U16 desc[UR10][R20.64], R23 ;  /* 0x0000001714004986 */ /* 0x0001e2000c10150a */
[----:B------:R-:W-:Y:S01]  /*25040*/  ISETP.LT.AND P4, PT, R24, UR25, !P0 ;  /* 0x0000001918007c0c */ /* 0x000fe2000c781270 */
[C---:B------:R-:W-:Y:S01]  /*25050*/  VIADD R24, R0.reuse, UR4 ;  /* 0x0000000400187c36 */ /* 0x040fe20008000000 */
[----:B------:R-:W1:Y:S01]  /*25060*/  LDCU UR25, c[0x0][0x39c] ;  /* 0x00007380ff1977ac */ /* 0x000e620008000800 */
[-C--:B0-----:R-:W-:Y:S01]  /*25070*/  LEA.HI.X.SX32 R23, R0, R3.reuse, 0x1, P6 ;  /* 0x0000000300177211 */ /* 0x081fe200030f0eff */
[C---:B------:R-:W-:Y:S02]  /*25080*/  VIADD R0, R29.reuse, 0x4f ;  /* 0x0000004f1d007836 */ /* 0x040fe40000000000 */
[----:B------:R-:W-:Y:S02]  /*25090*/  LEA R20, P6, R24, R2, 0x1 ;  /* 0x0000000218147211 */ /* 0x000fe400078c08ff */
[----:B------:R0:W-:Y:S01]  /*250a0*/  @P3 STG.E.U16 desc[UR10][R22.64], R25 ;  /* 0x0000001916003986 */ /* 0x0001e2000c10150a */
[----:B------:R-:W-:Y:S01]  /*250b0*/  ISETP.LT.AND P3, PT, R0, UR17, !P0 ;  /* 0x0000001100007c0c */ /* 0x000fe2000c761270 */
[C---:B------:R-:W-:Y:S01]  /*250c0*/  VIADD R0, R24.reuse, UR4 ;  /* 0x0000000418007c36 */ /* 0x040fe20008000000 */
[----:B------:R-:W-:Y:S01]  /*250d0*/  LEA.HI.X.SX32 R21, R24, R3, 0x1, P6 ;  /* 0x0000000318157211 */ /* 0x000fe200030f0eff */
[----:B------:R-:W-:Y:S01]  /*250e0*/  VIADD R24, R29, 0x50 ;  /* 0x000000501d187836 */ /* 0x000fe20000000000 */
[----:B------:R-:W1:Y:S01]  /*250f0*/  LDCU UR17, c[0x0][0x3b8] ;  /* 0x00007700ff1177ac */ /* 0x000e620008000800 */
[----:B0-----:R-:W-:-:S02]  /*25100*/  PRMT R23, R25, 0x7632, R23 ;  /* 0x0000763219177816 */ /* 0x001fc40000000017 */
[----:B------:R-:W-:-:S03]  /*25110*/  LEA R22, P6, R0, R2, 0x1 ;  /* 0x0000000200167211 */ /* 0x000fc600078c08ff */
[----:B------:R0:W-:Y:S01]  /*25120*/  @P2 STG.E.U16 desc[UR10][R20.64], R23 ;  /* 0x0000001714002986 */ /* 0x0001e2000c10150a */
[----:B------:R-:W-:Y:S01]  /*25130*/  ISETP.LT.AND P2, PT, R24, UR26, !P0 ;  /* 0x0000001a18007c0c */ /* 0x000fe2000c741270 */
[C---:B------:R-:W-:Y:S01]  /*25140*/  VIADD R24, R0.reuse, UR4 ;  /* 0x0000000400187c36 */ /* 0x040fe20008000000 */
[----:B------:R-:W1:Y:S01]  /*25150*/  LDCU UR26, c[0x0][0x39c] ;  /* 0x00007380ff1a77ac */ /* 0x000e620008000800 */
[----:B0-----:R-:W-:Y:S01]  /*25160*/  LEA.HI.X.SX32 R23, R0, R3, 0x1, P6 ;  /* 0x0000000300177211 */ /* 0x001fe200030f0eff */
[----:B------:R-:W-:-:S04]  /*25170*/  VIADD R0, R29, 0x51 ;  /* 0x000000511d007836 */ /* 0x000fc80000000000 */
[----:B-----5:R0:W-:Y:S01]  /*25180*/  @P1 STG.E.U16 desc[UR10][R22.64], R26 ;  /* 0x0000001a16001986 */ /* 0x0201e2000c10150a */
[----:B------:R-:W-:Y:S01]  /*25190*/  ISETP.LT.AND P1, PT, R0, UR27, !P0 ;  /* 0x0000001b00007c0c */ /* 0x000fe2000c721270 */
[----:B------:R-:W-:Y:S01]  /*251a0*/  VIADD R0, R24, UR4 ;  /* 0x0000000418007c36 */ /* 0x000fe20008000000 */
[----:B------:R-:W-:Y:S01]  /*251b0*/  PRMT R21, R26, 0x7632, R21 ;  /* 0x000076321a157816 */ /* 0x000fe20000000015 */
[----:B------:R-:W5:Y:S01]  /*251c0*/  LDCU UR27, c[0x0][0x39c] ;  /* 0x00007380ff1b77ac */ /* 0x000f620008000800 */
[----:B0-----:R-:W-:Y:S01]  /*251d0*/  LEA R22, P6, R24, R2, 0x1 ;  /* 0x0000000218167211 */ /* 0x001fe200078c08ff */
[----:B------:R-:W-:-:S03]  /*251e0*/  VIADD R25, R0, UR4 ;  /* 0x0000000400197c36 */ /* 0x000fc60008000000 */
[----:B------:R-:W-:Y:S01]  /*251f0*/  LEA.HI.X.SX32 R23, R24, R3, 0x1, P6 ;  /* 0x0000000318177211 */ /* 0x000fe200030f0eff */
[----:B------:R-:W-:Y:S01]  /*25200*/  VIADD R24, R29, 0x52 ;  /* 0x000000521d187836 */ /* 0x000fe20000000000 */
[----:B------:R-:W-:-:S03]  /*25210*/  LEA R20, P6, R0, R2, 0x1 ;  /* 0x0000000200147211 */ /* 0x000fc600078c08ff */
[----:B------:R0:W-:Y:S01]  /*25220*/  @P5 STG.E.U16 desc[UR10][R22.64], R21 ;  /* 0x0000001516005986 */ /* 0x0001e2000c10150a */
[----:B------:R-:W-:Y:S01]  /*25230*/  ISETP.LT.AND P5, PT, R24, UR28, !P0 ;  /* 0x0000001c18007c0c */ /* 0x000fe2000c7a1270 */
[C---:B------:R-:W-:Y:S01]  /*25240*/  VIADD R26, R25.reuse, UR4 ;  /* 0x00000004191a7c36 */ /* 0x040fe20008000000 */
[----:B------:R-:W1:Y:S01]  /*25250*/  LDCU UR28, c[0x0][0x39c] ;  /* 0x00007380ff1c77ac */ /* 0x000e620008000800 */
[----:B0-----:R-:W-:Y:S02]  /*25260*/  LEA.HI.X.SX32 R21, R0, R3, 0x1, P6 ;  /* 0x0000000300157211 */ /* 0x001fe400030f0eff */
[----:B------:R-:W-:-:S03]  /*25270*/  LEA R24, P6, R25, R2, 0x1 ;  /* 0x0000000219187211 */ /* 0x000fc600078c08ff */
[----:B------:R0:W-:Y:S01]  /*25280*/  @P4 STG.E.U16 desc[UR10][R20.64], R27 ;  /* 0x0000001b14004986 */ /* 0x0001e2000c10150a */
[----:B------:R-:W-:Y:S01]  /*25290*/  LEA.HI.X.SX32 R25, R25, R3, 0x1, P6 ;  /* 0x0000000319197211 */ /* 0x000fe200030f0eff */
[C---:B------:R-:W-:Y:S01]  /*252a0*/  VIADD R22, R26.reuse, UR4 ;  /* 0x000000041a167c36 */ /* 0x040fe20008000000 */
[----:B------:R-:W1:Y:S01]  /*252b0*/  LDCU UR4, c[0x0][0x3b8] ;  /* 0x00007700ff0477ac */ /* 0x000e620008000800 */
[----:B0-----:R-:W-:Y:S02]  /*252c0*/  PRMT R21, R27, 0x7632, R21 ;  /* 0x000076321b157816 */ /* 0x001fe40000000015 */
[----:B------:R-:W-:-:S03]  /*252d0*/  LEA R20, P6, R26, R2, 0x1 ;  /* 0x000000021a147211 */ /* 0x000fc600078c08ff */
[----:B------:R0:W-:Y:S02]  /*252e0*/  @P3 STG.E.U16 desc[UR10][R24.64], R21 ;  /* 0x0000001518003986 */ /* 0x0001e4000c10150a */
[----:B0-----:R-:W-:Y:S02]  /*252f0*/  LEA.HI.X.SX32 R21, R26, R3, 0x1, P6 ;  /* 0x000000031a157211 */ /* 0x001fe400030f0eff */
[----:B------:R-:W-:-:S03]  /*25300*/  LEA R26, P6, R22, R2, 0x1 ;  /* 0x00000002161a7211 */ /* 0x000fc600078c08ff */
[----:B------:R0:W-:Y:S01]  /*25310*/  @P2 STG.E.U16 desc[UR10][R20.64], R4 ;  /* 0x0000000414002986 */ /* 0x0001e2000c10150a */
[----:B------:R-:W-:Y:S02]  /*25320*/  LEA.HI.X.SX32 R27, R22, R3, 0x1, P6 ;  /* 0x00000003161b7211 */ /* 0x000fe400030f0eff */
[----:B0-----:R-:W-:-:S05]  /*25330*/  PRMT R21, R4, 0x7632, R21 ;  /* 0x0000763204157816 */ /* 0x001fca0000000015 */
[----:B------:R0:W-:Y:S04]  /*25340*/  @P1 STG.E.U16 desc[UR10][R26.64], R21 ;  /* 0x000000151a001986 */ /* 0x0001e8000c10150a */
[----:B0-----:R-:W2:Y:S01]  /*25350*/  LDL.LU R27, [R1+0x3e4] ;  /* 0x0003e400011b7983 */ /* 0x001ea20000300800 */
[----:B------:R-:W-:Y:S02]  /*25360*/  VIADD R0, R29, 0x53 ;  /* 0x000000531d007836 */ /* 0x000fe40000000000 */
[----:B------:R-:W-:-:S03]  /*25370*/  IMAD.MOV.U32 R25, RZ, RZ, R29 ;  /* 0x000000ffff197224 */ /* 0x000fc600078e001d */
[----:B------:R-:W-:Y:S01]  /*25380*/  ISETP.LT.AND P4, PT, R0, UR29, !P0 ;  /* 0x0000001d00007c0c */ /* 0x000fe2000c781270 */
[----:B------:R-:W-:Y:S01]  /*25390*/  VIADD R0, R29, 0x54 ;  /* 0x000000541d007836 */ /* 0x000fe20000000000 */
[----:B------:R-:W0:Y:S01]  /*253a0*/  LDCU UR29, c[0x0][0x39c] ;  /* 0x00007380ff1d77ac */ /* 0x000e220008000800 */
[----:B---3--:R-:W-:-:S03]  /*253b0*/  VIADD R29, R22, UR6 ;  /* 0x00000006161d7c36 */ /* 0x008fc60008000000 */
[----:B------:R-:W-:Y:S01]  /*253c0*/  ISETP.LT.AND P3, PT, R0, UR30, !P0 ;  /* 0x0000001e00007c0c */ /* 0x000fe2000c761270 */
[----:B------:R-:W3:Y:S01]  /*253d0*/  LDCU UR6, c[0x0][0x3b8] ;  /* 0x00007700ff0677ac */ /* 0x000ee20008000800 */
[-C--:B------:R-:W-:Y:S01]  /*253e0*/  LEA R22, P6, R29, R2.reuse, 0x1 ;  /* 0x000000021d167211 */ /* 0x080fe200078c08ff */
[----:B------:R-:W-:Y:S01]  /*253f0*/  VIADD R0, R25, 0x55 ;  /* 0x0000005519007836 */ /* 0x000fe20000000000 */
[----:B------:R-:W0:Y:S02]  /*25400*/  LDCU UR30, c[0x0][0x39c] ;  /* 0x00007380ff1e77ac */ /* 0x000e240008000800 */
[CC--:B------:R-:W-:Y:S01]  /*25410*/  LEA.HI.X.SX32 R23, R29.reuse, R3.reuse, 0x1, P6 ;  /* 0x000000031d177211 */ /* 0x0c0fe200030f0eff */
[----:B------:R-:W-:Y:S01]  /*25420*/  VIADD R29, R29, UR7 ;  /* 0x000000071d1d7c36 */ /* 0x000fe20008000000 */
[----:B------:R-:W-:Y:S01]  /*25430*/  ISETP.LT.AND P2, PT, R0, UR31, !P0 ;  /* 0x0000001f00007c0c */ /* 0x000fe2000c741270 */
[----:B------:R-:W0:Y:S02]  /*25440*/  LDCU UR7, c[0x0][0x3b8] ;  /* 0x00007700ff0777ac */ /* 0x000e240008000800 */
[C---:B------:R-:W-:Y:S01]  /*25450*/  VIADD R4, R29.reuse, UR8 ;  /* 0x000000081d047c36 */ /* 0x040fe20008000000 */
[----:B------:R-:W-:Y:S01]  /*25460*/  LEA R20, P6, R29, R2, 0x1 ;  /* 0x000000021d147211 */ /* 0x000fe200078c08ff */
[----:B------:R-:W-:Y:S01]  /*25470*/  VIADD R0, R25, 0x56 ;  /* 0x0000005619007836 */ /* 0x000fe20000000000 */
[----:B------:R1:W-:Y:S01]  /*25480*/  @P5 STG.E.U16 desc[UR10][R22.64], R5 ;  /* 0x0000000516005986 */ /* 0x0003e2000c10150a */
[----:B------:R-:W0:Y:S01]  /*25490*/  LDCU UR8, c[0x0][0x3b8] ;  /* 0x00007700ff0877ac */ /* 0x000e220008000800 */
[----:B------:R-:W-:-:S02]  /*254a0*/  LEA.HI.X.SX32 R21, R29, R3, 0x1, P6 ;  /* 0x000000031d157211 */ /* 0x000fc400030f0eff */
[----:B------:R-:W-:-:S04]  /*254b0*/  LEA R24, P6, R4, R2, 0x1 ;  /* 0x0000000204187211 */ /* 0x000fc800078c08ff */
[CC--:B------:R-:W-:Y:S01]  /*254c0*/  LEA.HI.X.SX32 R25, R4.reuse, R3.reuse, 0x1, P6 ;  /* 0x0000000304197211 */ /* 0x0c0fe200030f0eff */
[----:B----4-:R-:W-:Y:S01]  /*254d0*/  VIADD R4, R4, UR9 ;  /* 0x0000000904047c36 */ /* 0x010fe20008000000 */
[----:B------:R-:W-:Y:S01]  /*254e0*/  ISETP.LT.AND P1, PT, R0, UR32, !P0 ;  /* 0x0000002000007c0c */ /* 0x000fe2000c721270 */
[----:B------:R-:W4:Y:S01]  /*254f0*/  LDCU UR9, c[0x0][0x3b8] ;  /* 0x00007700ff0977ac */ /* 0x000f220008000800 */
[----:B-1----:R-:W-:Y:S01]  /*25500*/  PRMT R23, R5, 0x7632, R23 ;  /* 0x0000763205177816 */ /* 0x002fe20000000017 */
[C---:B------:R-:W-:Y:S01]  /*25510*/  VIADD R5, R4.reuse, UR12 ;  /* 0x0000000c04057c36 */ /* 0x040fe20008000000 */
[C---:B------:R-:W-:Y:S01]  /*25520*/  LEA R22, P6, R4.reuse, R2, 0x1 ;  /* 0x0000000204167211 */ /* 0x040fe200078c08ff */
[----:B------:R-:W1:Y:S02]  /*25530*/  LDCU UR12, c[0x0][0x3b8] ;  /* 0x00007700ff0c77ac */ /* 0x000e640008000800 */
[----:B------:R0:W-:Y:S04]  /*25540*/  @P4 STG.E.U16 desc[UR10][R20.64], R23 ;  /* 0x0000001714004986 */ /* 0x0001e8000c10150a */
[----:B------:R-:W-:Y:S01]  /*25550*/  @P3 STG.E.U16 desc[UR10][R24.64], R6 ;  /* 0x0000000618003986 */ /* 0x000fe2000c10150a */
[----:B0-----:R-:W-:-:S02]  /*25560*/  LEA.HI.X.SX32 R23, R4, R3, 0x1, P6 ;  /* 0x0000000304177211 */ /* 0x001fc400030f0eff */
[----:B------:R-:W-:Y:S02]  /*25570*/  PRMT R21, R6, 0x7632, R21 ;  /* 0x0000763206157816 */ /* 0x000fe40000000015 */
[----:B------:R-:W-:-:S03]  /*25580*/  LEA R20, P6, R5, R2, 0x1 ;  /* 0x0000000205147211 */ /* 0x000fc600078c08ff */
[----:B------:R0:W-:Y:S02]  /*25590*/  @P2 STG.E.U16 desc[UR10][R22.64], R21 ;  /* 0x0000001516002986 */ /* 0x0001e4000c10150a */
[CC--:B0-----:R-:W-:Y:S01]  /*255a0*/  LEA.HI.X.SX32 R21, R5.reuse, R3.reuse, 0x1, P6 ;  /* 0x0000000305157211 */ /* 0x0c1fe200030f0eff */
[----:B------:R-:W-:Y:S01]  /*255b0*/  VIADD R5, R5, UR13 ;  /* 0x0000000d05057c36 */ /* 0x000fe20008000000 */
[----:B------:R-:W0:Y:S03]  /*255c0*/  LDCU UR13, c[0x0][0x3b8] ;  /* 0x00007700ff0d77ac */ /* 0x000e260008000800 */
[C---:B------:R-:W-:Y:S01]  /*255d0*/  VIADD R6, R5.reuse, UR14 ;  /* 0x0000000e05067c36 */ /* 0x040fe20008000000 */
[C---:B------:R-:W-:Y:S01]  /*255e0*/  LEA R4, P6, R5.reuse, R2, 0x1 ;  /* 0x0000000205047211 */ /* 0x040fe200078c08ff */
[----:B------:R1:W-:Y:S01]  /*255f0*/  @P1 STG.E.U16 desc[UR10][R20.64], R7 ;  /* 0x0000000714001986 */ /* 0x0003e2000c10150a */
[----:B------:R-:W0:Y:S02]  /*25600*/  LDCU UR14, c[0x0][0x3b8] ;  /* 0x00007700ff0e77ac */ /* 0x000e240008000800 */
[----:B------:R-:W-:-:S02]  /*25610*/  LEA.HI.X.SX32 R5, R5, R3, 0x1, P6 ;  /* 0x0000000305057211 */ /* 0x000fc400030f0eff */
[CC--:B------:R-:W-:Y:S02]  /*25620*/  LEA R22, P6, R6.reuse, R2.reuse, 0x1 ;  /* 0x0000000206167211 */ /* 0x0c0fe400078c08ff */
[----:B-1----:R-:W-:Y:S01]  /*25630*/  PRMT R21, R7, 0x7632, R21 ;  /* 0x0000763207157816 */ /* 0x002fe20000000015 */
[C---:B------:R-:W-:Y:S01]  /*25640*/  VIADD R7, R6.reuse, UR15 ;  /* 0x0000000f06077c36 */ /* 0x040fe20008000000 */
[-C--:B------:R-:W-:Y:S01]  /*25650*/  LEA.HI.X.SX32 R23, R6, R3.reuse, 0x1, P6 ;  /* 0x0000000306177211 */ /* 0x080fe200030f0eff */
[----:B------:R-:W1:Y:S02]  /*25660*/  LDCU UR15, c[0x0][0x3b8] ;  /* 0x00007700ff0f77ac */ /* 0x000e640008000800 */
[C---:B------:R-:W-:Y:S01]  /*25670*/  VIADD R20, R7.reuse, UR16 ;  /* 0x0000001007147c36 */ /* 0x040fe20008000000 */
[C---:B------:R-:W-:Y:S01]  /*25680*/  LEA R6, P6, R7.reuse, R2, 0x1 ;  /* 0x0000000207067211 */ /* 0x040fe200078c08ff */
[----:B------:R-:W0:Y:S03]  /*25690*/  LDCU UR16, c[0x0][0x3b8] ;  /* 0x00007700ff1077ac */ /* 0x000e260008000800 */
[----:B------:R-:W-:Y:S01]  /*256a0*/  LEA.HI.X.SX32 R7, R7, R3, 0x1, P6 ;  /* 0x0000000307077211 */ /* 0x000fe200030f0eff */
[----:B--2---:R-:W-:-:S05]  /*256b0*/  VIADD R0, R27, 0x57 ;  /* 0x000000571b007836 */ /* 0x004fca0000000000 */
[----:B------:R-:W-:Y:S01]  /*256c0*/  ISETP.LT.AND P5, PT, R0, UR22, !P0 ;  /* 0x0000001600007c0c */ /* 0x000fe2000c7a1270 */
[C---:B------:R-:W-:Y:S01]  /*256d0*/  VIADD R0, R27.reuse, 0x58 ;  /* 0x000000581b007836 */ /* 0x040fe20000000000 */
[----:B------:R-:W2:Y:S04]  /*256e0*/  LDCU UR22, c[0x0][0x39c] ;  /* 0x00007380ff1677ac */ /* 0x000ea80008000800 */
[----:B------:R-:W-:Y:S01]  /*256f0*/  ISETP.LT.AND P4, PT, R0, UR33, !P0 ;  /* 0x0000002100007c0c */ /* 0x000fe2000c781270 */
[----:B------:R-:W-:-:S05]  /*25700*/  VIADD R0, R27, 0x59 ;  /* 0x000000591b007836 */ /* 0x000fca0000000000 */
[----:B------:R-:W-:Y:S01]  /*25710*/  ISETP.LT.AND P3, PT, R0, UR23, !P0 ;  /* 0x0000001700007c0c */ /* 0x000fe2000c761270 */
[C---:B------:R-:W-:Y:S01]  /*25720*/  VIADD R0, R27.reuse, 0x5a ;  /* 0x0000005a1b007836 */ /* 0x040fe20000000000 */
[----:B------:R0:W-:Y:S01]  /*25730*/  @P5 STG.E.U16 desc[UR10][R4.64], R21 ;  /* 0x0000001504005986 */ /* 0x0001e2000c10150a */
[----:B------:R-:W1:Y:S04]  /*25740*/  LDCU UR23, c[0x0][0x39c] ;  /* 0x00007380ff1777ac */ /* 0x000e680008000800 */
[----:B------:R2:W-:Y:S01]  /*25750*/  @P4 STG.E.U16 desc[UR10][R22.64], R8 ;  /* 0x0000000816004986 */ /* 0x0005e2000c10150a */
[----:B------:R-:W-:Y:S01]  /*25760*/  ISETP.LT.AND P2, PT, R0, UR24, !P0 ;  /* 0x0000001800007c0c */ /* 0x000fe2000c741270 */
[----:B------:R-:W-:Y:S01]  /*25770*/  VIADD R0, R27, 0x5b ;  /* 0x0000005b1b007836 */ /* 0x000fe20000000000 */
[----:B------:R-:W1:Y:S01]  /*25780*/  LDCU UR24, c[0x0][0x39c] ;  /* 0x00007380ff1877ac */ /* 0x000e620008000800 */
[----:B0-----:R-:W-:-:S02]  /*25790*/  PRMT R5, R8, 0x7632, R5 ;  /* 0x0000763208057816 */ /* 0x001fc40000000005 */
[CC--:B------:R-:W-:Y:S01]  /*257a0*/  LEA R4, P6, R20.reuse, R2.reuse, 0x1 ;  /* 0x0000000214047211 */ /* 0x0c0fe200078c08ff */
[----:B--2---:R-:W-:Y:S02]  /*257b0*/  VIADD R8, R20, UR17 ;  /* 0x0000001114087c36 */ /* 0x004fe40008000000 */
[----:B------:R0:W-:Y:S01]  /*257c0*/  @P3 STG.E.U16 desc[UR10][R6.64], R5 ;  /* 0x0000000506003986 */ /* 0x0001e2000c10150a */
[----:B------:R-:W-:Y:S01]  /*257d0*/  ISETP.LT.AND P1, PT, R0, UR25, !P0 ;  /* 0x0000001900007c0c */ /* 0x000fe2000c721270 */
[----:B------:R-:W2:Y:S01]  /*257e0*/  LDCU UR17, c[0x0][0x3b8] ;  /* 0x00007700ff1177ac */ /* 0x000ea20008000800 */
[----:B------:R-:W-:Y:S02]  /*257f0*/  VIADD R22, R8, UR18 ;  /* 0x0000001208167c36 */ /* 0x000fe40008000000 */
[----:B------:R-:W-:Y:S01]  /*25800*/  VIADD R0, R27, 0x5c ;  /* 0x0000005c1b007836 */ /* 0x000fe20000000000 */
[----:B------:R-:W1:Y:S01]  /*25810*/  LDCU UR25, c[0x0][0x39c] ;  /* 0x00007380ff1977ac */ /* 0x000e620008000800 */
[----:B0-----:R-:W-:Y:S01]  /*25820*/  LEA.HI.X.SX32 R5, R20, R3, 0x1, P6 ;  /* 0x0000000314057211 */ /* 0x001fe200030f0eff */
[----:B------:R-:W0:Y:S01]  /*25830*/  LDCU UR18, c[0x0][0x39c] ;  /* 0x00007380ff1277ac */ /* 0x000e220008000800 */
[----:B------:R-:W-:-:S04]  /*25840*/  LEA R20, P6, R8, R2, 0x1 ;  /* 0x0000000208147211 */ /* 0x000fc800078c08ff */
[-C--:B------:R-:W-:Y:S02]  /*25850*/  LEA.HI.X.SX32 R21, R8, R3.reuse, 0x1, P6 ;  /* 0x0000000308157211 */ /* 0x080fe400030f0eff */
[----:B------:R-:W-:Y:S02]  /*25860*/  LEA R6, P6, R22, R2, 0x1 ;  /* 0x0000000216067211 */ /* 0x000fe400078c08ff */
[----:B------:R-:W-:Y:S01]  /*25870*/  ISETP.LT.AND P5, PT, R0, UR26, !P0 ;  /* 0x0000001a00007c0c */ /* 0x000fe2000c7a1270 */
[C---:B------:R-:W-:Y:S01]  /*25880*/  VIADD R0, R27.reuse, 0x5d ;  /* 0x0000005d1b007836 */ /* 0x040fe20000000000 */
[C---:B------:R-:W-:Y:S01]  /*25890*/  LEA.HI.X.SX32 R7, R22.reuse, R3, 0x1, P6 ;  /* 0x0000000316077211 */ /* 0x040fe200030f0eff */
[----:B------:R-:W-:Y:S01]  /*258a0*/  VIADD R22, R22, UR19 ;  /* 0x0000001316167c36 */ /* 0x000fe20008000000 */
[----:B------:R0:W-:Y:S01]  /*258b0*/  @P2 STG.E.U16 desc[UR10][R4.64], R9 ;  /* 0x0000000904002986 */ /* 0x0001e2000c10150a */
[----:B------:R-:W1:Y:S01]  /*258c0*/  LDCU UR26, c[0x0][0x39c] ;  /* 0x00007380ff1a77ac */ /* 0x000e620008000800 */
[----:B-----5:R-:W-:Y:S01]  /*258d0*/  ISETP.LT.AND P4, PT, R0, UR27, !P0 ;  /* 0x0000001b00007c0c */ /* 0x020fe2000c781270 */
[----:B------:R-:W-:-:S02]  /*258e0*/  VIADD R0, R27, 0x5e ;  /* 0x0000005e1b007836 */ /* 0x000fc40000000000 */
[C---:B------:R-:W-:Y:S01]  /*258f0*/  VIADD R23, R22.reuse, UR20 ;  /* 0x0000001416177c36 */ /* 0x040fe20008000000 */
[----:B------:R-:W5:Y:S01]  /*25900*/  LDCU UR27, c[0x0][0x39c] ;  /* 0x00007380ff1b77ac */ /* 0x000f620008000800 */
[----:B------:R-:W1:Y:S01]  /*25910*/  LDCU UR19, c[0x0][0x39c] ;  /* 0x00007380ff1377ac */ /* 0x000e620008000800 */
[----:B0-----:R-:W-:Y:S02]  /*25920*/  PRMT R5, R9, 0x7632, R5 ;  /* 0x0000763209057816 */ /* 0x001fe40000000005 */
[----:B------:R-:W-:Y:S01]  /*25930*/  LEA R4, P6, R22, R2, 0x1 ;  /* 0x0000000216047211 */ /* 0x000fe200078c08ff */
[----:B------:R-:W0:Y:S02]  /*25940*/  LDCU UR20, c[0x0][0x39c] ;  /* 0x00007380ff1477ac */ /* 0x000e240008000800 */
[----:B------:R1:W-:Y:S01]  /*25950*/  @P1 STG.E.U16 desc[UR10][R20.64], R5 ;  /* 0x0000000514001986 */ /* 0x0003e2000c10150a */
[----:B------:R-:W-:Y:S01]  /*25960*/  ISETP.LT.AND P3, PT, R0, UR28, !P0 ;  /* 0x0000001c00007c0c */ /* 0x000fe2000c761270 */
[----:B------:R-:W-:-:S02]  /*25970*/  VIADD R0, R27, 0x5f ;  /* 0x0000005f1b007836 */ /* 0x000fc40000000000 */
[----:B------:R0:W-:Y:S01]  /*25980*/  @P5 STG.E.U16 desc[UR10][R6.64], R10 ;  /* 0x0000000a06005986 */ /* 0x0001e2000c10150a */
[-C--:B-1----:R-:W-:Y:S02]  /*25990*/  LEA.HI.X.SX32 R5, R22, R3.reuse, 0x1, P6 ;  /* 0x0000000316057211 */ /* 0x082fe400030f0eff */
[CC--:B------:R-:W-:Y:S02]  /*259a0*/  LEA R8, P6, R23.reuse, R2.reuse, 0x1 ;  /* 0x0000000217087211 */ /* 0x0c0fe400078c08ff */
[----:B------:R-:W-:Y:S02]  /*259b0*/  ISETP.LT.AND P2, PT, R0, UR29, !P0 ;  /* 0x0000001d00007c0c */ /* 0x000fe4000c741270 */
[CC--:B------:R-:W-:Y:S01]  /*259c0*/  LEA.HI.X.SX32 R9, R23.reuse, R3.reuse, 0x1, P6 ;  /* 0x0000000317097211 */ /* 0x0c0fe200030f0eff */
[----:B------:R-:W-:Y:S01]  /*259d0*/  VIADD R23, R23, UR21 ;  /* 0x0000001517177c36 */ /* 0x000fe20008000000 */
[----:B0-----:R-:W-:Y:S01]  /*259e0*/  PRMT R7, R10, 0x7632, R7 ;  /* 0x000076320a077816 */ /* 0x001fe20000000007 */
[----:B------:R-:W-:Y:S01]  /*259f0*/  VIADD R0, R27, 0x60 ;  /* 0x000000601b007836 */ /* 0x000fe20000000000 */
[----:B------:R-:W0:Y:S01]  /*25a00*/  LDCU UR21, c[0x0][0x39c] ;  /* 0x00007380ff1577ac */ /* 0x000e220008000800 */
[C---:B------:R-:W-:Y:S01]  /*25a10*/  VIADD R10, R23.reuse, UR4 ;  /* 0x00000004170a7c36 */ /* 0x040fe20008000000 */
[C---:B------:R-:W-:Y:S01]  /*25a20*/  LEA R6, P6, R23.reuse, R2, 0x1 ;  /* 0x0000000217067211 */ /* 0x040fe200078c08ff */
[----:B------:R1:W-:Y:S01]  /*25a30*/  @P4 STG.E.U16 desc[UR10][R4.64], R7 ;  /* 0x0000000704004986 */ /* 0x0003e2000c10150a */
[----:B------:R-:W-:Y:S01]  /*25a40*/  ISETP.LT.AND P1, PT, R0, UR30, !P0 ;  /* 0x0000001e00007c0c */ /* 0x000fe2000c721270 */
[----:B------:R-:W0:Y:S02]  /*25a50*/  LDCU UR4, c[0x0][0x3b8] ;  /* 0x00007700ff0477ac */ /* 0x000e240008000800 */
[----:B------:R-:W-:Y:S01]  /*25a60*/  @P3 STG.E.U16 desc[UR10][R8.64], R11 ;  /* 0x0000000b08003986 */ /* 0x000fe2000c10150a */
[----:B-1----:R-:W-:-:S02]  /*25a70*/  LEA.HI.X.SX32 R7, R23, R3, 0x1, P6 ;  /* 0x0000000317077211 */ /* 0x002fc400030f0eff */
[----:B------:R-:W-:Y:S02]  /*25a80*/  PRMT R5, R11, 0x7632, R5 ;  /* 0x000076320b057816 */ /* 0x000fe40000000005 */
[----:B------:R-:W-:-:S03]  /*25a90*/  LEA R4, P6, R10, R2, 0x1 ;  /* 0x000000020a047211 */ /* 0x000fc600078c08ff */
[----:B------:R1:W-:Y:S01]  /*25aa0*/  @P2 STG.E.U16 desc[UR10][R6.64], R5 ;  /* 0x0000000506002986 */ /* 0x0003e2000c10150a */
[----:B------:R-:W-:Y:S01]  /*25ab0*/  VIADD R0, R27, 0x61 ;  /* 0x000000611b007836 */ /* 0x000fe20000000000 */
[C---:B-1----:R-:W-:Y:S01]  /*25ac0*/  LEA.HI.X.SX32 R5, R10.reuse, R3, 0x1, P6 ;  /* 0x000000030a057211 */ /* 0x042fe200030f0eff */
[----:B---3--:R-:W-:-:S03]  /*25ad0*/  VIADD R10, R10, UR6 ;  /* 0x000000060a0a7c36 */ /* 0x008fc60008000000 */
[----:B------:R-:W-:Y:S01]  /*25ae0*/  ISETP.LT.AND P5, PT, R0, UR22, !P0 ;  /* 0x0000001600007c0c */ /* 0x000fe2000c7a1270 */
[----:B------:R-:W1:Y:S01]  /*25af0*/  LDCU UR6, c[0x0][0x3b8] ;  /* 0x00007700ff0677ac */ /* 0x000e620008000800 */
[C---:B------:R-:W-:Y:S01]  /*25b00*/  VIADD R11, R10.reuse, UR7 ;  /* 0x000000070a0b7c36 */ /* 0x040fe20008000000 */
[CC--:B------:R-:W-:Y:S01]  /*25b10*/  LEA R8, P6, R10.reuse, R2.reuse, 0x1 ;  /* 0x000000020a087211 */ /* 0x0c0fe200078c08ff */
[----:B------:R-:W-:Y:S01]  /*25b20*/  VIADD R0, R27, 0x62 ;  /* 0x000000621b007836 */ /* 0x000fe20000000000 */
[----:B------:R3:W-:Y:S01]  /*25b30*/  @P1 STG.E.U16 desc[UR10][R4.64], R12 ;  /* 0x0000000c04001986 */ /* 0x0007e2000c10150a */
[----:B------:R-:W0:Y:S01]  /*25b40*/  LDCU UR22, c[0x0][0x39c] ;  /* 0x00007380ff1677ac */ /* 0x000e220008000800 */
[-C--:B------:R-:W-:Y:S02]  /*25b50*/  LEA.HI.X.SX32 R9, R10, R3.reuse, 0x1, P6 ;  /* 0x000000030a097211 */ /* 0x080fe400030f0eff */
[----:B------:R-:W-:Y:S01]  /*25b60*/  LEA R6, P6, R11, R2, 0x1 ;  /* 0x000000020b067211 */ /* 0x000fe200078c08ff */
[----:B------:R-:W0:Y:S01]  /*25b70*/  LDCU UR7, c[0x0][0x3b8] ;  /* 0x00007700ff0777ac */ /* 0x000e220008000800 */
[----:B------:R-:W-:Y:S01]  /*25b80*/  ISETP.LT.AND P4, PT, R0, UR23, !P0 ;  /* 0x0000001700007c0c */ /* 0x000fe2000c781270 */
[----:B------:R-:W-:Y:S01]  /*25b90*/  VIADD R0, R27, 0x63 ;  /* 0x000000631b007836 */ /* 0x000fe20000000000 */
[C---:B------:R-:W-:Y:S01]  /*25ba0*/  LEA.HI.X.SX32 R7, R11.reuse, R3, 0x1, P6 ;  /* 0x000000030b077211 */ /* 0x040fe200030f0eff */
[----:B------:R-:W-:Y:S01]  /*25bb0*/  VIADD R11, R11, UR8 ;  /* 0x000000080b0b7c36 */ /* 0x000fe20008000000 */
[----:B------:R-:W0:Y:S01]  /*25bc0*/  LDCU UR23, c[0x0][0x39c] ;  /* 0x00007380ff1777ac */ /* 0x000e220008000800 */
[----:B---3--:R-:W-:-:S02]  /*25bd0*/  PRMT R5, R12, 0x7632, R5 ;  /* 0x000076320c057816 */ /* 0x008fc40000000005 */
[----:B----4-:R-:W-:Y:S01]  /*25be0*/  VIADD R10, R11, UR9 ;  /* 0x000000090b0a7c36 */ /* 0x010fe20008000000 */
[----:B------:R-:W-:Y:S01]  /*25bf0*/  ISETP.LT.AND P3, PT, R0, UR24, !P0 ;  /* 0x0000001800007c0c */ /* 0x000fe2000c761270 */
[----:B------:R-:W-:Y:S01]  /*25c00*/  VIADD R0, R27, 0x64 ;  /* 0x000000641b007836 */ /* 0x000fe20000000000 */
[----:B------:R-:W-:Y:S01]  /*25c10*/  LEA R4, P6, R11, R2, 0x1 ;  /* 0x000000020b047211 */ /* 0x000fe200078c08ff */
[----:B------:R3:W-:Y:S01]  /*25c20*/  @P5 STG.E.U16 desc[UR10][R8.64], R5 ;  /* 0x0000000508005986 */ /* 0x0007e2000c10150a */
[----:B------:R-:W4:Y:S02]  /*25c30*/  LDCU UR8, c[0x0][0x3b8] ;  /* 0x00007700ff0877ac */ /* 0x000f240008000800 */
[----:B------:R-:W-:Y:S01]  /*25c40*/  ISETP.LT.AND P2, PT, R0, UR25, !P0 ;  /* 0x0000001900007c0c */ /* 0x000fe2000c741270 */
[----:B------:R-:W-:Y:S01]  /*25c50*/  VIADD R0, R27, 0x65 ;  /* 0x000000651b007836 */ /* 0x000fe20000000000 */
[----:B------:R-:W0:Y:S01]  /*25c60*/  LDCU UR9, c[0x0][0x3b8] ;  /* 0x00007700ff0977ac */ /* 0x000e220008000800 */
[----:B---3--:R-:W-:-:S02]  /*25c70*/  LEA.HI.X.SX32 R5, R11, R3, 0x1, P6 ;  /* 0x000000030b057211 */ /* 0x008fc400030f0eff */
[----:B------:R-:W-:Y:S01]  /*25c80*/  LEA R8, P6, R10, R2, 0x1 ;  /* 0x000000020a087211 */ /* 0x000fe200078c08ff */
[----:B------:R3:W-:Y:S01]  /*25c90*/  @P4 STG.E.U16 desc[UR10][R6.64], R13 ;  /* 0x0000000d06004986 */ /* 0x0007e2000c10150a */
[----:B------:R-:W-:Y:S02]  /*25ca0*/  ISETP.LT.AND P1, PT, R0, UR26, !P0 ;  /* 0x0000001a00007c0c */ /* 0x000fe4000c721270 */
[C---:B------:R-:W-:Y:S01]  /*25cb0*/  LEA.HI.X.SX32 R9, R10.reuse, R3, 0x1, P6 ;  /* 0x000000030a097211 */ /* 0x040fe200030f0eff */
[----:B------:R-:W-:Y:S01]  /*25cc0*/  VIADD R10, R10, UR12 ;  /* 0x0000000c0a0a7c36 */ /* 0x000fe20008000000 */
[----:B------:R-:W0:Y:S03]  /*25cd0*/  LDCU UR12, c[0x0][0x3b8] ;  /* 0x00007700ff0c77ac */ /* 0x000e260008000800 */
[----:B------:R-:W-:Y:S01]  /*25ce0*/  VIADD R11, R10, UR13 ;  /* 0x0000000d0a0b7c36 */ /* 0x000fe20008000000 */
[----:B------:R-:W0:Y:S01]  /*25cf0*/  LDCU UR13, c[0x0][0x3b8] ;  /* 0x00007700ff0d77ac */ /* 0x000e220008000800 */
[----:B---3--:R-:W-:-:S02]  /*25d00*/  PRMT R7, R13, 0x7632, R7 ;  /* 0x000076320d077816 */ /* 0x008fc40000000007 */
[----:B------:R-:W-:Y:S01]  /*25d10*/  LEA R6, P6, R10, R2, 0x1 ;  /* 0x000000020a067211 */ /* 0x000fe200078c08ff */
[C---:B------:R-:W-:Y:S02]  /*25d20*/  VIADD R0, R27.reuse, 0x66 ;  /* 0x000000661b007836 */ /* 0x040fe40000000000 */
[----:B------:R3:W-:Y:S03]  /*25d30*/  @P3 STG.E.U16 desc[UR10][R4.64], R7 ;  /* 0x0000000704003986 */ /* 0x0007e6000c10150a */
[----:B-----5:R-:W-:Y:S01]  /*25d40*/  ISETP.LT.AND P5, PT, R0, UR27, !P0 ;  /* 0x0000001b00007c0c */ /* 0x020fe2000c7a1270 */
[----:B------:R-:W-:Y:S01]  /*25d50*/  @P2 STG.E.U16 desc[UR10][R8.64], R14 ;  /* 0x0000000e08002986 */ /* 0x000fe2000c10150a */
[----:B------:R-:W-:Y:S01]  /*25d60*/  VIADD R0, R27, 0x67 ;  /* 0x000000671b007836 */ /* 0x000fe20000000000 */
[----:B---3--:R-:W-:Y:S02]  /*25d70*/  LEA.HI.X.SX32 R7, R10, R3, 0x1, P6 ;  /* 0x000000030a077211 */ /* 0x008fe400030f0eff */
[----:B------:R-:W-:-:S02]  /*25d80*/  PRMT R5, R14, 0x7632, R5 ;  /* 0x000076320e057816 */ /* 0x000fc40000000005 */
[----:B------:R-:W-:-:S03]  /*25d90*/  LEA R4, P6, R11, R2, 0x1 ;  /* 0x000000020b047211 */ /* 0x000fc600078c08ff */
[----:B------:R3:W-:Y:S01]  /*25da0*/  @P1 STG.E.U16 desc[UR10][R6.64], R5 ;  /* 0x0000000506001986 */ /* 0x0007e2000c10150a */
[----:B------:R-:W-:Y:S01]  /*25db0*/  ISETP.LT.AND P4, PT, R0, UR18, !P0 ;  /* 0x0000001200007c0c */ /* 0x000fe2000c781270 */
[----:B------:R-:W-:Y:S01]  /*25dc0*/  VIADD R0, R27, 0x68 ;  /* 0x000000681b007836 */ /* 0x000fe20000000000 */
[----:B------:R-:W5:Y:S01]  /*25dd0*/  LDCU UR18, c[0x0][0x39c] ;  /* 0x00007380ff1277ac */ /* 0x000f620008000800 */
[CC--:B---3--:R-:W-:Y:S01]  /*25de0*/  LEA.HI.X.SX32 R5, R11.reuse, R3.reuse, 0x1, P6 ;  /* 0x000000030b057211 */ /* 0x0c8fe200030f0eff */
[----:B------:R-:W-:Y:S02]  /*25df0*/  VIADD R11, R11, UR14 ;  /* 0x0000000e0b0b7c36 */ /* 0x000fe40008000000 */
[----:B------:R-:W-:Y:S01]  /*25e00*/  ISETP.LT.AND P3, PT, R0, UR19, !P0 ;  /* 0x0000001300007c0c */ /* 0x000fe2000c761270 */
[----:B------:R-:W3:Y:S01]  /*25e10*/  LDCU UR14, c[0x0][0x3b8] ;  /* 0x00007700ff0e77ac */ /* 0x000ee20008000800 */
[C---:B------:R-:W-:Y:S01]  /*25e20*/  VIADD R10, R11.reuse, UR15 ;  /* 0x0000000f0b0a7c36 */ /* 0x040fe20008000000 */
[----:B------:R-:W-:Y:S01]  /*25e30*/  LEA R8, P6, R11, R2, 0x1 ;  /* 0x000000020b087211 */ /* 0x000fe200078c08ff */
[----:B------:R-:W-:Y:S01]  /*25e40*/  VIADD R0, R27, 0x69 ;  /* 0x000000691b007836 */ /* 0x000fe20000000000 */
[----:B------:R0:W-:Y:S01]  /*25e50*/  @P5 STG.E.U16 desc[UR10][R4.64], R15 ;  /* 0x0000000f04005986 */ /* 0x0001e2000c10150a */
[----:B------:R-:W1:Y:S01]  /*25e60*/  LDCU UR19, c[0x0][0x39c] ;  /* 0x00007380ff1377ac */ /* 0x000e620008000800 */
[----:B------:R-:W-:-:S02]  /*25e70*/  LEA.HI.X.SX32 R9, R11, R3, 0x1, P6 ;  /* 0x000000030b097211 */ /* 0x000fc400030f0eff */
[-C--:B------:R-:W-:Y:S01]  /*25e80*/  LEA R6, P6, R10, R2.reuse, 0x1 ;  /* 0x000000020a067211 */ /* 0x080fe200078c08ff */
[----:B------:R-:W1:Y:S01]  /*25e90*/  LDCU UR15, c[0x0][0x39c] ;  /* 0x00007380ff0f77ac */ /* 0x000e620008000800 */
[----:B------:R-:W-:Y:S02]  /*25ea0*/  ISETP.LT.AND P2, PT, R0, UR20, !P0 ;  /* 0x0000001400007c0c */ /* 0x000fe4000c741270 */
[CC--:B------:R-:W-:Y:S01]  /*25eb0*/  LEA.HI.X.SX32 R7, R10.reuse, R3.reuse, 0x1, P6 ;  /* 0x000000030a077211 */ /* 0x0c0fe200030f0eff */
[----:B------:R-:W-:Y:S01]  /*25ec0*/  VIADD R10, R10, UR16 ;  /* 0x000000100a0a7c36 */ /* 0x000fe20008000000 */
[----:B------:R-:W1:Y:S01]  /*25ed0*/  LDCU UR20, c[0x0][0x39c] ;  /* 0x00007380ff1477ac */ /* 0x000e620008000800 */
[----:B------:R-:W-:Y:S01]  /*25ee0*/  VIADD R0, R27, 0x6a ;  /* 0x0000006a1b007836 */ /* 0x000fe20000000000 */
[----:B0-----:R-:W-:Y:S01]  /*25ef0*/  PRMT R5, R15, 0x7632, R5 ;  /* 0x000076320f057816 */ /* 0x001fe20000000005 */
[C---:B--2---:R-:W-:Y:S01]  /*25f00*/  VIADD R11, R10.reuse, UR17 ;  /* 0x000000110a0b7c36 */ /* 0x044fe20008000000 */
[----:B------:R-:W-:Y:S01]  /*25f10*/  LEA R4, P6, R10, R2, 0x1 ;  /* 0x000000020a047211 */ /* 0x000fe200078c08ff */
[----:B------:R-:W0:Y:S01]  /*25f20*/  LDCU UR16, c[0x0][0x39c] ;  /* 0x00007380ff1077ac */ /* 0x000e220008000800 */
[----:B------:R-:W-:Y:S01]  /*25f30*/  ISETP.LT.AND P1, PT, R0, UR21, !P0 ;  /* 0x0000001500007c0c */ /* 0x000fe2000c721270 */
[C---:B------:R-:W-:Y:S01]  /*25f40*/  VIADD R0, R27.reuse, 0x6b ;  /* 0x0000006b1b007836 */ /* 0x040fe20000000000 */
[----:B------:R2:W-:Y:S01]  /*25f50*/  @P4 STG.E.U16 desc[UR10][R8.64], R5 ;  /* 0x0000000508004986 */ /* 0x0005e2000c10150a */
[----:B------:R-:W0:Y:S03]  /*25f60*/  LDCU UR17, c[0x0][0x39c] ;  /* 0x00007380ff1177ac */ /* 0x000e260008000800 */
[----:B------:R-:W-:Y:S01]  /*25f70*/  ISETP.LT.AND P5, PT, R0, UR22, !P0 ;  /* 0x0000001600007c0c */ /* 0x000fe2000c7a1270 */
[----:B------:R-:W-:Y:S01]  /*25f80*/  VIADD R0, R27, 0x6c ;  /* 0x0000006c1b007836 */ /* 0x000fe20000000000 */
[----:B--2---:R-:W-:-:S02]  /*25f90*/  LEA.HI.X.SX32 R5, R10, R3, 0x1, P6 ;  /* 0x000000030a057211 */ /* 0x004fc400030f0eff */
[----:B------:R-:W-:-:S04]  /*25fa0*/  LEA R8, P6, R11, R2, 0x1 ;  /* 0x000000020b087211 */ /* 0x000fc800078c08ff */
[CC--:B------:R-:W-:Y:S01]  /*25fb0*/  LEA.HI.X.SX32 R9, R11.reuse, R3.reuse, 0x1, P6 ;  /* 0x000000030b097211 */ /* 0x0c0fe200030f0eff */
[----:B------:R-:W-:Y:S01]  /*25fc0*/  VIADD R11, R11, UR4 ;  /* 0x000000040b0b7c36 */ /* 0x000fe20008000000 */
[----:B------:R-:W-:Y:S01]  /*25fd0*/  ISETP.LT.AND P4, PT, R0, UR23, !P0 ;  /* 0x0000001700007c0c */ /* 0x000fe2000c781270 */
[----:B------:R-:W-:Y:S01]  /*25fe0*/  VIADD R0, R27, 0x6d ;  /* 0x0000006d1b007836 */ /* 0x000fe20000000000 */
[----:B------:R2:W-:Y:S01]  /*25ff0*/  @P3 STG.E.U16 desc[UR10][R6.64], R16 ;  /* 0x0000001006003986 */ /* 0x0005e2000c10150a */
[C---:B-1----:R-:W-:Y:S01]  /*26000*/  VIADD R14, R11.reuse, UR6 ;  /* 0x000000060b0e7c36 */ /* 0x042fe20008000000 */
[CC--:B------:R-:W-:Y:S01]  /*26010*/  LEA R10, P6, R11.reuse, R2.reuse, 0x1 ;  /* 0x000000020b0a7211 */ /* 0x0c0fe200078c08ff */
[----:B------:R-:W1:Y:S01]  /*26020*/  LDCU UR4, c[0x0][0x3b8] ;  /* 0x00007700ff0477ac */ /* 0x000e620008000800 */
[----:B-----5:R-:W-:Y:S02]  /*26030*/  ISETP.LT.AND P3, PT, R0, UR18, !P0 ;  /* 0x0000001200007c0c */ /* 0x020fe4000c761270 */
[-C--:B------:R-:W-:Y:S01]  /*26040*/  LEA.HI.X.SX32 R11, R11, R3.reuse, 0x1, P6 ;  /* 0x000000030b0b7211 */ /* 0x080fe200030f0eff */
[----:B------:R-:W-:Y:S01]  /*26050*/  VIADD R0, R27, 0x6e ;  /* 0x0000006e1b007836 */ /* 0x000fe20000000000 */
[----:B------:R-:W-:Y:S01]  /*26060*/  LEA R12, P6, R14, R2, 0x1 ;  /* 0x000000020e0c7211 */ /* 0x000fe200078c08ff */
[----:B------:R-:W5:Y:S01]  /*26070*/  LDCU UR18, c[0x0][0x39c] ;  /* 0x00007380ff1277ac */ /* 0x000f620008000800 */
[----:B--2---:R-:W-:Y:S01]  /*26080*/  PRMT R7, R16, 0x7632, R7 ;  /* 0x0000763210077816 */ /* 0x004fe20000000007 */
[----:B------:R-:W2:Y:S01]  /*26090*/  LDCU UR6, c[0x0][0x3b8] ;  /* 0x00007700ff0677ac */ /* 0x000ea20008000800 */
[C---:B------:R-:W-:Y:S01]  /*260a0*/  LEA.HI.X.SX32 R13, R14.reuse, R3, 0x1, P6 ;  /* 0x000000030e0d7211 */ /* 0x040fe200030f0eff */
[----:B------:R-:W-:-:S02]  /*260b0*/  VIADD R14, R14, UR7 ;  /* 0x000000070e0e7c36 */ /* 0x000fc40008000000 */
[----:B------:R-:W-:Y:S01]  /*260c0*/  @P2 STG.E.U16 desc[UR10][R4.64], R7 ;  /* 0x0000000704002986 */ /* 0x000fe2000c10150a */
[----:B------:R-:W-:Y:S01]  /*260d0*/  ISETP.LT.AND P2, PT, R0, UR19, !P0 ;  /* 0x0000001300007c0c */ /* 0x000fe2000c741270 */
[----:B------:R-:W-:Y:S01]  /*260e0*/  VIADD R0, R27, 0x6f ;  /* 0x0000006f1b007836 */ /* 0x000fe20000000000 */
[----:B------:R-:W0:Y:S01]  /*260f0*/  LDCU UR7, c[0x0][0x3b8] ;  /* 0x00007700ff0777ac */ /* 0x000e220008000800 */
[----:B------:R1:W-:Y:S01]  /*26100*/  @P1 STG.E.U16 desc[UR10][R8.64], R17 ;  /* 0x0000001108001986 */ /* 0x0003e2000c10150a */
[----:B----4-:R-:W-:-:S03]  /*26110*/  VIADD R15, R14, UR8 ;  /* 0x000000080e0f7c36 */ /* 0x010fc60008000000 */
[----:B------:R-:W4:Y:S01]  /*26120*/  LDS.128 R4, [R28] ;  /* 0x000000001c047984 */ /* 0x000f220000000c00 */
[----:B------:R-:W-:Y:S01]  /*26130*/  ISETP.LT.AND P1, PT, R0, UR20, !P0 ;  /* 0x0000001400007c0c */ /* 0x000fe2000c721270 */
[----:B------:R-:W-:Y:S01]  /*26140*/  VIADD R0, R27, 0x70 ;  /* 0x000000701b007836 */ /* 0x000fe20000000000 */
[----:B------:R-:W0:Y:S01]  /*26150*/  LDCU UR8, c[0x0][0x3b8] ;  /* 0x00007700ff0877ac */ /* 0x000e220008000800 */
[----:B-1----:R-:W-:Y:S02]  /*26160*/  PRMT R9, R17, 0x7632, R9 ;  /* 0x0000763211097816 */ /* 0x002fe40000000009 */
[----:B------:R-:W-:-:S03]  /*26170*/  LEA R8, P6, R14, R2, 0x1 ;  /* 0x000000020e087211 */ /* 0x000fc600078c08ff */
[----:B------:R1:W-:Y:S01]  /*26180*/  @P5 STG.E.U16 desc[UR10][R10.64], R9 ;  /* 0x000000090a005986 */ /* 0x0003e2000c10150a */
[----:B------:R-:W-:Y:S01]  /*26190*/  ISETP.LT.AND P5, PT, R0, UR15, !P0 ;  /* 0x0000000f00007c0c */ /* 0x000fe2000c7a1270 */
[----:B------:R-:W-:Y:S01]  /*261a0*/  VIADD R0, R27, 0x71 ;  /* 0x000000711b007836 */ /* 0x000fe20000000000 */
[----:B------:R-:W2:Y:S01]  /*261b0*/  LDCU UR15, c[0x0][0x39c] ;  /* 0x00007380ff0f77ac */ /* 0x000ea20008000800 */
[----:B------:R-:W-:Y:S01]  /*261c0*/  @P4 STG.E.U16 desc[UR10][R12.64], R18 ;  /* 0x000000120c004986 */ /* 0x000fe2000c10150a */
[----:B-1----:R-:W-:Y:S02]  /*261d0*/  LEA.HI.X.SX32 R9, R14, R3, 0x1, P6 ;  /* 0x000000030e097211 */ /* 0x002fe400030f0eff */
[----:B------:R-:W-:Y:S02]  /*261e0*/  PRMT R11, R18, 0x7632, R11 ;  /* 0x00007632120b7816 */ /* 0x000fe4000000000b */
[----:B------:R-:W-:-:S03]  /*261f0*/  LEA R10, P6, R15, R2, 0x1 ;  /* 0x000000020f0a7211 */ /* 0x000fc600078c08ff */
[----:B------:R1:W-:Y:S01]  /*26200*/  @P3 STG.E.U16 desc[UR10][R8.64], R11 ;  /* 0x0000000b08003986 */ /* 0x0003e2000c10150a */
[----:B0-----:R-:W-:Y:S01]  /*26210*/  ISETP.LT.AND P4, PT, R0, UR16, !P0 ;  /* 0x0000001000007c0c */ /* 0x001fe2000c781270 */
[----:B------:R-:W-:Y:S01]  /*26220*/  VIADD R0, R27, 0x72 ;  /* 0x000000721b007836 */ /* 0x000fe20000000000 */
[----:B------:R-:W0:Y:S01]  /*26230*/  LDCU UR16, c[0x0][0x39c] ;  /* 0x00007380ff1077ac */ /* 0x000e220008000800 */
[CC--:B-1----:R-:W-:Y:S01]  /*26240*/  LEA.HI.X.SX32 R11, R15.reuse, R3.reuse, 0x1, P6 ;  /* 0x000000030f0b7211 */ /* 0x0c2fe200030f0eff */
[----:B------:R-:W-:Y:S02]  /*26250*/  VIADD R15, R15, UR9 ;  /* 0x000000090f0f7c36 */ /* 0x000fe40008000000 */
[----:B------:R-:W-:Y:S01]  /*26260*/  ISETP.LT.AND P3, PT, R0, UR17, !P0 ;  /* 0x0000001100007c0c */ /* 0x000fe2000c761270 */
[----:B------:R-:W1:Y:S01]  /*26270*/  LDCU UR9, c[0x0][0x3b8] ;  /* 0x00007700ff0977ac */ /* 0x000e620008000800 */
[C---:B------:R-:W-:Y:S01]  /*26280*/  VIADD R14, R15.reuse, UR12 ;  /* 0x0000000c0f0e7c36 */ /* 0x040fe20008000000 */
[-C--:B------:R-:W-:Y:S01]  /*26290*/  LEA R12, P6, R15, R2.reuse, 0x1 ;  /* 0x000000020f0c7211 */ /* 0x080fe200078c08ff */
[----:B------:R-:W-:Y:S01]  /*262a0*/  VIADD R0, R27, 0x73 ;  /* 0x000000731b007836 */ /* 0x000fe20000000000 */
[----:B------:R-:W-:Y:S01]  /*262b0*/  PRMT R9, R19, 0x7632, R9 ;  /* 0x0000763213097816 */ /* 0x000fe20000000009 */
[----:B------:R-:W-:Y:S01]  /*262c0*/  @P2 STG.E.U16 desc[UR10][R10.64], R19 ;  /* 0x000000130a002986 */ /* 0x000fe2000c10150a */
[----:B------:R-:W-:Y:S01]  /*262d0*/  LEA.HI.X.SX32 R13, R15, R3, 0x1, P6 ;  /* 0x000000030f0d7211 */ /* 0x000fe200030f0eff */
[----:B------:R-:W0:Y:S01]  /*262e0*/  LDCU UR12, c[0x0][0x39c] ;  /* 0x00007380ff0c77ac */ /* 0x000e220008000800 */
[----:B------:R-:W-:-:S02]  /*262f0*/  LEA R8, P6, R14, R2, 0x1 ;  /* 0x000000020e087211 */ /* 0x000fc400078c08ff */
[----:B-----5:R-:W-:Y:S01]  /*26300*/  ISETP.LT.AND P2, PT, R0, UR18, !P0 ;  /* 0x0000001200007c0c */ /* 0x020fe2000c741270 */
[----:B------:R5:W-:Y:S01]  /*26310*/  @P1 STG.E.U16 desc[UR10][R12.64], R9 ;  /* 0x000000090c001986 */ /* 0x000be2000c10150a */
[----:B------:R-:W-:-:S05]  /*26320*/  VIADD R0, R27, 0x74 ;  /* 0x000000741b007836 */ /* 0x000fca0000000000 */
[----:B--2---:R-:W-:Y:S01]  /*26330*/  ISETP.LT.AND P1, PT, R0, UR15, !P0 ;  /* 0x0000000f00007c0c */ /* 0x004fe2000c721270 */
[----:B------:R-:W2:Y:S01]  /*26340*/  LDCU UR15, c[0x0][0x39c] ;  /* 0x00007380ff0f77ac */ /* 0x000ea20008000800 */
[CC--:B-----5:R-:W-:Y:S01]  /*26350*/  LEA.HI.X.SX32 R9, R14.reuse, R3.reuse, 0x1, P6 ;  /* 0x000000030e097211 */ /* 0x0e0fe200030f0eff */
[----:B------:R-:W-:Y:S01]  /*26360*/  VIADD R14, R14, UR13 ;  /* 0x0000000d0e0e7c36 */ /* 0x000fe20008000000 */
[----:B------:R-:W5:Y:S01]  /*26370*/  LDCU UR13, c[0x0][0x39c] ;  /* 0x00007380ff0d77ac */ /* 0x000f620008000800 */
[----:B------:R-:W-:Y:S02]  /*26380*/  VIADD R0, R27, 0x75 ;  /* 0x000000751b007836 */ /* 0x000fe40000000000 */
[C---:B---3--:R-:W-:Y:S01]  /*26390*/  VIADD R15, R14.reuse, UR14 ;  /* 0x0000000e0e0f7c36 */ /* 0x048fe20008000000 */
[C---:B------:R-:W-:Y:S01]  /*263a0*/  LEA R10, P6, R14.reuse, R2, 0x1 ;  /* 0x000000020e0a7211 */ /* 0x040fe200078c08ff */
[----:B----4-:R3:W-:Y:S01]  /*263b0*/  @P5 STG.E.U16 desc[UR10][R8.64], R4 ;  /* 0x0000000408005986 */ /* 0x0107e2000c10150a */
[----:B------:R-:W4:Y:S02]  /*263c0*/  LDCU UR14, c[0x0][0x39c] ;  /* 0x00007380ff0e77ac */ /* 0x000f240008000800 */
[----:B------:R-:W-:-:S02]  /*263d0*/  LEA.HI.X.SX32 R11, R14, R3, 0x1, P6 ;  /* 0x000000030e0b7211 */ /* 0x000fc400030f0eff */
[-C--:B------:R-:W-:Y:S02]  /*263e0*/  LEA R12, P6, R15, R2.reuse, 0x1 ;  /* 0x000000020f0c7211 */ /* 0x080fe400078c08ff */
[----:B0-----:R-:W-:Y:S01]  /*263f0*/  ISETP.LT.AND P5, PT, R0, UR16, !P0 ;  /* 0x0000001000007c0c */ /* 0x001fe2000c7a1270 */
[----:B------:R-:W-:Y:S01]  /*26400*/  VIADD R0, R27, 0x76 ;  /* 0x000000761b007836 */ /* 0x000fe20000000000 */
[CC--:B------:R-:W-:Y:S02]  /*26410*/  LEA.HI.X.SX32 R13, R15.reuse, R3.reuse, 0x1, P6 ;  /* 0x000000030f0d7211 */ /* 0x0c0fe400030f0eff */
[----:B---3--:R-:W-:Y:S01]  /*26420*/  PRMT R9, R4, 0x7632, R9 ;  /* 0x0000763204097816 */ /* 0x008fe20000000009 */
[----:B------:R-:W-:Y:S01]  /*26430*/  VIADD R15, R15, UR4 ;  /* 0x000000040f0f7c36 */ /* 0x000fe20008000000 */
[----:B------:R-:W0:Y:S03]  /*26440*/  LDCU UR4, c[0x0][0x3b8] ;  /* 0x00007700ff0477ac */ /* 0x000e260008000800 */
[----:B------:R-:W-:Y:S01]  /*26450*/  @P4 STG.E.U16 desc[UR10][R10.64], R9 ;  /* 0x000000090a004986 */ /* 0x000fe2000c10150a */
[----:B------:R-:W-:Y:S01]  /*26460*/  ISETP.LT.AND P4, PT, R0, UR12, !P0 ;  /* 0x0000000c00007c0c */ /* 0x000fe2000c781270 */
[----:B------:R-:W-:Y:S01]  /*26470*/  VIADD R0, R27, 0x77 ;  /* 0x000000771b007836 */ /* 0x000fe20000000000 */
[CC--:B------:R-:W-:Y:S01]  /*26480*/  LEA R14, P6, R15.reuse, R2.reuse, 0x1 ;  /* 0x000000020f0e7211 */ /* 0x0c0fe200078c08ff */
[----:B------:R-:W3:Y:S01]  /*26490*/  LDS.128 R8, [R28+0x2000] ;  /* 0x002000001c087984 */ /* 0x000ee20000000c00 */
[C---:B------:R-:W-:Y:S01]  /*264a0*/  VIADD R4, R15.reuse, UR6 ;  /* 0x000000060f047c36 */ /* 0x040fe20008000000 */
[----:B------:R-:W0:Y:S01]  /*264b0*/  LDCU UR12, c[0x0][0x3b8] ;  /* 0x00007700ff0c77ac */ /* 0x000e220008000800 */
[-C--:B------:R-:W-:Y:S01]  /*264c0*/  LEA.HI.X.SX32 R15, R15, R3.reuse, 0x1, P6 ;  /* 0x000000030f0f7211 */ /* 0x080fe200030f0eff */
[----:B------:R1:W-:Y:S01]  /*264d0*/  @P3 STG.E.U16 desc[UR10][R12.64], R5 ;  /* 0x000000050c003986 */ /* 0x0003e2000c10150a */
[----:B--2---:R-:W-:Y:S01]  /*264e0*/  ISETP.LT.AND P3, PT, R0, UR15, !P0 ;  /* 0x0000000f00007c0c */ /* 0x004fe2000c761270 */
[----:B------:R-:W-:Y:S01]  /*264f0*/  VIADD R0, R27, 0x78 ;  /* 0x000000781b007836 */ /* 0x000fe20000000000 */
[CC--:B------:R-:W-:Y:S01]  /*26500*/  LEA R16, P6, R4.reuse, R2.reuse, 0x1 ;  /* 0x0000000204107211 */ /* 0x0c0fe200078c08ff */
[----:B------:R-:W2:Y:S01]  /*26510*/  LDCU UR6, c[0x0][0x3b8] ;  /* 0x00007700ff0677ac */ /* 0x000ea20008000800 */
[----:B-1----:R-:W-:Y:S01]  /*26520*/  PRMT R13, R5, 0x7632, R13 ;  /* 0x00007632050d7816 */ /* 0x002fe2000000000d */
[C---:B------:R-:W-:Y:S01]  /*26530*/  VIADD R5, R4.reuse, UR7 ;  /* 0x0000000704057c36 */ /* 0x040fe20008000000 */
[-C--:B------:R-:W-:Y:S01]  /*26540*/  LEA.HI.X.SX32 R17, R4, R3.reuse, 0x1, P6 ;  /* 0x0000000304117211 */ /* 0x080fe200030f0eff */
[----:B------:R-:W1:Y:S02]  /*26550*/  LDCU UR7, c[0x0][0x3b8] ;  /* 0x00007700ff0777ac */ /* 0x000e640008000800 */
[----:B------:R0:W-:Y:S01]  /*26560*/  @P2 STG.E.U16 desc[UR10][R14.64], R13 ;  /* 0x0000000d0e002986 */ /* 0x0001e2000c10150a */
[----:B-----5:R-:W-:Y:S01]  /*26570*/  ISETP.LT.AND P2, PT, R0, UR13, !P0 ;  /* 0x0000000d00007c0c */ /* 0x020fe2000c741270 */
[----:B------:R-:W5:Y:S01]  /*26580*/  LDCU UR13, c[0x0][0x39c] ;  /* 0x00007380ff0d77ac */ /* 0x000f620008000800 */
[----:B------:R-:W-:Y:S01]  /*26590*/  LEA R4, P6, R5, R2, 0x1 ;  /* 0x0000000205047211 */ /* 0x000fe200078c08ff */
[----:B------:R-:W-:Y:S01]  /*265a0*/  VIADD R0, R27, 0x79 ;  /* 0x000000791b007836 */ /* 0x000fe20000000000 */
[----:B------:R1:W-:Y:S01]  /*265b0*/  @P1 STG.E.U16 desc[UR10][R16.64], R6 ;  /* 0x0000000610001986 */ /* 0x0003e2000c10150a */
[C---:B0-----:R-:W-:Y:S01]  /*265c0*/  VIADD R14, R5.reuse, UR8 ;  /* 0x00000008050e7c36 */ /* 0x041fe20008000000 */
[----:B------:R-:W-:Y:S01]  /*265d0*/  LEA.HI.X.SX32 R5, R5, R3, 0x1, P6 ;  /* 0x0000000305057211 */ /* 0x000fe200030f0eff */
[----:B------:R-:W0:Y:S01]  /*265e0*/  LDCU UR8, c[0x0][0x3b8] ;  /* 0x00007700ff0877ac */ /* 0x000e220008000800 */
[----:B------:R-:W-:-:S02]  /*265f0*/  PRMT R13, R6, 0x7632, R13 ;  /* 0x00007632060d7816 */ /* 0x000fc4000000000d */
[CC--:B------:R-:W-:Y:S01]  /*26600*/  LEA R12, P6, R14.reuse, R2.reuse, 0x1 ;  /* 0x000000020e0c7211 */ /* 0x0c0fe200078c08ff */
[----:B-1----:R-:W-:Y:S01]  /*26610*/  VIADD R6, R14, UR9 ;  /* 0x000000090e067c36 */ /* 0x002fe20008000000 */
[----:B----4-:R-:W-:Y:S01]  /*26620*/  ISETP.LT.AND P1, PT, R0, UR14, !P0 ;  /* 0x0000000e00007c0c */ /* 0x010fe2000c721270 */
[----:B------:R1:W-:Y:S01]  /*26630*/  @P5 STG.E.U16 desc[UR10][R4.64], R13 ;  /* 0x0000000d04005986 */ /* 0x0003e2000c10150a */
[----:B------:R-:W4:Y:S01]  /*26640*/  LDCU UR14, c[0x0][0x39c] ;  /* 0x00007380ff0e77ac */ /* 0x000f220008000800 */
[----:B------:R-:W-:Y:S02]  /*26650*/  VIADD R0, R27, 0x7a ;  /* 0x0000007a1b007836 */ /* 0x000fe40000000000 */
[----:B------:R-:W-:Y:S01]  /*26660*/  VIADD R16, R6, UR12 ;  /* 0x0000000c06107c36 */ /* 0x000fe20008000000 */
[----:B------:R-:W0:Y:S01]  /*26670*/  LDCU UR9, c[0x0][0x3b8] ;  /* 0x00007700ff0977ac */ /* 0x000e220008000800 */
[----:B-1----:R-:W-:Y:S01]  /*26680*/  LEA.HI.X.SX32 R13, R14, R3, 0x1, P6 ;  /* 0x000000030e0d7211 */ /* 0x002fe200030f0eff */
[----:B------:R-:W1:Y:S01]  /*26690*/  LDCU UR12, c[0x0][0x39c] ;  /* 0x00007380ff0c77ac */ /* 0x000e620008000800 */
[----:B------:R-:W-:-:S02]  /*266a0*/  LEA R14, P6, R6, R2, 0x1 ;  /* 0x00000002060e7211 */ /* 0x000fc400078c08ff */
[----:B-----5:R-:W-:Y:S01]  /*266b0*/  ISETP.LT.AND P5, PT, R0, UR13, !P0 ;  /* 0x0000000d00007c0c */ /* 0x020fe2000c7a1270 */
[----:B------:R-:W5:Y:S01]  /*266c0*/  LDCU UR13, c[0x0][0x39c] ;  /* 0x00007380ff0d77ac */ /* 0x000f620008000800 */
[-C--:B------:R-:W-:Y:S01]  /*266d0*/  LEA.HI.X.SX32 R15, R6, R3.reuse, 0x1, P6 ;  /* 0x00000003060f7211 */ /* 0x080fe200030f0eff */
[C---:B------:R-:W-:Y:S01]  /*266e0*/  VIADD R6, R16.reuse, UR4 ;  /* 0x0000000410067c36 */ /* 0x040fe20008000000 */
[----:B------:R0:W-:Y:S01]  /*266f0*/  @P4 STG.E.U16 desc[UR10][R12.64], R7 ;  /* 0x000000070c004986 */ /* 0x0001e2000c10150a */
[CC--:B------:R-:W-:Y:S01]  /*26700*/  LEA R4, P6, R16.reuse, R2.reuse, 0x1 ;  /* 0x0000000210047211 */ /* 0x0c0fe200078c08ff */
[----:B------:R-:W1:Y:S03]  /*26710*/  LDCU UR4, c[0x0][0x3b8] ;  /* 0x00007700ff0477ac */ /* 0x000e660008000800 */
[----:B------:R-:W-:Y:S01]  /*26720*/  LEA.HI.X.SX32 R5, R16, R3, 0x1, P6 ;  /* 0x0000000310057211 */ /* 0x000fe200030f0eff */
[----:B------:R-:W-:Y:S01]  /*26730*/  VIADD R0, R27, 0x7b ;  /* 0x0000007b1b007836 */ /* 0x000fe20000000000 */
[----:B0-----:R-:W-:Y:S01]  /*26740*/  PRMT R13, R7, 0x7632, R13 ;  /* 0x00007632070d7816 */ /* 0x001fe2000000000d */
[C---:B--2---:R-:W-:Y:S01]  /*26750*/  VIADD R7, R6.reuse, UR6 ;  /* 0x0000000606077c36 */ /* 0x044fe20008000000 */
[----:B------:R-:W-:Y:S01]  /*26760*/  LEA R16, P6, R6, R2, 0x1 ;  /* 0x0000000206107211 */ /* 0x000fe200078c08ff */
[----:B------:R-:W0:Y:S02]  /*26770*/  LDCU UR6, c[0x0][0x3b8] ;  /* 0x00007700ff0677ac */ /* 0x000e240008000800 */
[----:B------:R2:W-:Y:S01]  /*26780*/  @P3 STG.E.U16 desc[UR10][R14.64], R13 ;  /* 0x0000000d0e003986 */ /* 0x0005e2000c10150a */
[----:B----4-:R-:W-:-:S03]  /*26790*/  ISETP.LT.AND P4, PT, R0, UR14, !P0 ;  /* 0x0000000e00007c0c */ /* 0x010fc6000c781270 */
[----:B---3--:R3:W-:Y:S01]  /*267a0*/  @P2 STG.E.U16 desc[UR10][R4.64], R8 ;  /* 0x0000000804002986 */ /* 0x0087e2000c10150a */
[----:B------:R-:W-:Y:S01]  /*267b0*/  LEA.HI.X.SX32 R17, R6, R3, 0x1, P6 ;  /* 0x0000000306117211 */ /* 0x000fe200030f0eff */
[----:B------:R-:W-:Y:S02]  /*267c0*/  VIADD R0, R27, 0x7c ;  /* 0x0000007c1b007836 */ /* 0x000fe40000000000 */
[----:B--2---:R-:W-:Y:S01]  /*267d0*/  VIADD R13, R7, UR7 ;  /* 0x00000007070d7c36 */ /* 0x004fe20008000000 */
[----:B------:R-:W2:Y:S01]  /*267e0*/  LDCU UR7, c[0x0][0x39c] ;  /* 0x00007380ff0777ac */ /* 0x000ea20008000800 */
[----:B---3--:R-:W-:Y:S02]  /*267f0*/  PRMT R5, R8, 0x7632, R5 ;  /* 0x0000763208057816 */ /* 0x008fe40000000005 */
[----:B------:R-:W-:Y:S01]  /*26800*/  VIADD R8, R13, UR8 ;  /* 0x000000080d087c36 */ /* 0x000fe20008000000 */
[----:B------:R-:W-:-:S03]  /*26810*/  LEA R4, P6, R7, R2, 0x1 ;  /* 0x0000000207047211 */ /* 0x000fc600078c08ff */
[----:B------:R-:W-:Y:S01]  /*26820*/  VIADD R15, R8, UR9 ;  /* 0x00000009080f7c36 */ /* 0x000fe20008000000 */
[----:B------:R3:W-:Y:S01]  /*26830*/  @P1 STG.E.U16 desc[UR10][R16.64], R5 ;  /* 0x0000000510001986 */ /* 0x0007e2000c10150a */
[----:B-----5:R-:W-:Y:S01]  /*26840*/  ISETP.LT.AND P3, PT, R0, UR13, !P0 ;  /* 0x0000000d00007c0c */ /* 0x020fe2000c761270 */
[----:B------:R-:W-:Y:S01]  /*26850*/  VIADD R0, R27, 0x7d ;  /* 0x0000007d1b007836 */ /* 0x000fe20000000000 */
[-C--:B------:R-:W-:Y:S01]  /*26860*/  LEA R6, P1, R13, R2.reuse, 0x1 ;  /* 0x000000020d067211 */ /* 0x080fe200078208ff */
[----:B-1----:R-:W-:Y:S01]  /*26870*/  VIADD R18, R15, UR4 ;  /* 0x000000040f127c36 */ /* 0x002fe20008000000 */
[-C--:B---3--:R-:W-:Y:S02]  /*26880*/  LEA.HI.X.SX32 R5, R7, R3.reuse, 0x1, P6 ;  /* 0x0000000307057211 */ /* 0x088fe400030f0eff */
[----:B------:R-:W-:Y:S02]  /*26890*/  LEA R12, P6, R8, R2, 0x1 ;  /* 0x00000002080c7211 */ /* 0x000fe400078c08ff */
[----:B------:R-:W-:-:S02]  /*268a0*/  LEA.HI.X.SX32 R7, R13, R3, 0x1, P1 ;  /* 0x000000030d077211 */ /* 0x000fc400008f0eff */
[----:B------:R-:W-:Y:S01]  /*268b0*/  LEA.HI.X.SX32 R13, R8, R3, 0x1, P6 ;  /* 0x00000003080d7211 */ /* 0x000fe200030f0eff */
[C---:B------:R-:W-:Y:S01]  /*268c0*/  VIADD R8, R27.reuse, 0x7e ;  /* 0x0000007e1b087836 */ /* 0x040fe20000000000 */
[----:B------:R-:W-:Y:S01]  /*268d0*/  ISETP.LT.AND P2, PT, R0, UR12, !P0 ;  /* 0x0000000c00007c0c */ /* 0x000fe2000c741270 */
[----:B------:R-:W-:Y:S01]  /*268e0*/  VIADD R0, R27, 0x7f ;  /* 0x0000007f1b007836 */ /* 0x000fe20000000000 */
[----:B------:R-:W-:-:S04]  /*268f0*/  LEA R16, P1, R18, R2, 0x1 ;  /* 0x0000000212107211 */ /* 0x000fc800078208ff */
[-C--:B------:R-:W-:Y:S02]  /*26900*/  LEA.HI.X.SX32 R17, R18, R3.reuse, 0x1, P1 ;  /* 0x0000000312117211 */ /* 0x080fe400008f0eff */
[----:B--2---:R-:W-:Y:S02]  /*26910*/  ISETP.LT.AND P1, PT, R8, UR7, !P0 ;  /* 0x0000000708007c0c */ /* 0x004fe4000c721270 */
[----:B------:R-:W-:Y:S02]  /*26920*/  ISETP.LT.AND P0, PT, R0, UR5, !P0 ;  /* 0x0000000500007c0c */ /* 0x000fe4000c701270 */
[----:B------:R-:W-:Y:S01]  /*26930*/  LEA R14, P6, R15, R2, 0x1 ;  /* 0x000000020f0e7211 */ /* 0x000fe200078c08ff */
[----:B------:R1:W-:Y:S01]  /*26940*/  @P5 STG.E.U16 desc[UR10][R4.64], R9 ;  /* 0x0000000904005986 */ /* 0x0003e2000c10150a */
[----:B------:R-:W-:Y:S01]  /*26950*/  PRMT R0, R9, 0x7632, R0 ;  /* 0x0000763209007816 */ /* 0x000fe20000000000 */
[----:B0-----:R-:W-:Y:S01]  /*26960*/  VIADD R19, R18, UR6 ;  /* 0x0000000612137c36 */ /* 0x001fe20008000000 */
[----:B------:R-:W-:-:S03]  /*26970*/  LEA.HI.X.SX32 R15, R15, R3, 0x1, P6 ;  /* 0x000000030f0f7211 */ /* 0x000fc600030f0eff */
[----:B------:R0:W-:Y:S01]  /*26980*/  @P4 STG.E.U16 desc[UR10][R6.64], R0 ;  /* 0x0000000006004986 */ /* 0x0001e2000c10150a */
[C---:B------:R-:W-:Y:S02]  /*26990*/  LEA R2, P6, R19.reuse, R2, 0x1 ;  /* 0x0000000213027211 */ /* 0x040fe400078c08ff */
[----:B-1----:R-:W-:Y:S01]  /*269a0*/  PRMT R5, R10, 0x7632, R5 ;  /* 0x000076320a057816 */ /* 0x002fe20000000005 */
[----:B------:R0:W-:Y:S04]  /*269b0*/  @P3 STG.E.U16 desc[UR10][R12.64], R10 ;  /* 0x0000000a0c003986 */ /* 0x0001e8000c10150a */
[----:B------:R0:W-:Y:S01]  /*269c0*/  @P2 STG.E.U16 desc[UR10][R14.64], R5 ;  /* 0x000000050e002986 */ /* 0x0001e2000c10150a */
[----:B------:R-:W-:-:S03]  /*269d0*/  LEA.HI.X.SX32 R3, R19, R3, 0x1, P6 ;  /* 0x0000000313037211 */ /* 0x000fc600030f0eff */
[----:B------:R0:W-:Y:S01]  /*269e0*/  @P1 STG.E.U16 desc[UR10][R16.64], R11 ;  /* 0x0000000b10001986 */ /* 0x0001e2000c10150a */
[----:B------:R-:W-:Y:S05]  /*269f0*/  @!P0 EXIT ;  /* 0x000000000000894d */ /* 0x000fea0003800000 */
[----:B0-----:R-:W-:-:S05]  /*26a00*/  PRMT R11, R11, 0x7632, R11 ;  /* 0x000076320b0b7816 */ /* 0x001fca000000000b */
[----:B------:R-:W-:Y:S01]  /*26a10*/  STG.E.U16 desc[UR10][R2.64], R11 ;  /* 0x0000000b02007986 */ /* 0x000fe2000c10150a */
[----:B------:R-:W-:Y:S05]  /*26a20*/  EXIT ;  /* 0x000000000000794d */ /* 0x000fea0003800000 */
.L_x_2:
[----:B------:R-:W-:-:S00]  /*26a30*/  BRA `(.L_x_2) ;  /* 0xfffffffc00fc7947 */ /* 0x000fc0000383ffff */
[----:B------:R-:W-:-:S00]  /*26a40*/  NOP ;  /* 0x0000000000007918 */ /* 0x000fc00000000000 */
        /* <DEDUP_REMOVED lines=11> */
.L_x_3:


//--------------------- .nv.shared.matmul_kernel  --------------------------
	.section	.nv.shared.matmul_kernel,"aw",@nobits
	.sectionflags	@""
	.align	16
	.zero		1024


//--------------------- .nv.shared.reserved.0     --------------------------
	.section	.nv.shared.reserved.0,"aw",@nobits
	.weak		__nv_reservedSMEM_offset_0_alias
	.size		__nv_reservedSMEM_offset_0_alias, 0, 64
	.other		__nv_reservedSMEM_offset_0_alias,@"STO_CUDA_RESERVED_SHARED STV_DEFAULT"
__nv_reservedSMEM_offset_0_alias:
	.zero		0
	.zero		64


//--------------------- .nv.constant0.matmul_kernel --------------------------
	.section	.nv.constant0.matmul_kernel,"a",@progbits
	.sectionflags	@""
	.align	4
.nv.constant0.matmul_kernel:
	.zero		976


//--------------------- SYMBOLS --------------------------

	.type		.nv.reservedSmem.offset0,@object
	.size		.nv.reservedSmem.offset0,0x4
	.type		.nv.reservedSmem.cap,@object
	.size		.nv.reservedSmem.cap,0x4
